//
// Generated by NVIDIA NVVM Compiler
//
// Compiler Build ID: CL-36424714
// Cuda compilation tools, release 13.0, V13.0.88
// Based on NVVM 20.0.0
//

.version 9.0
.target sm_100
.address_size 64

	// .globl	_Z13sgemm_0_naivePKfS0_Pfiii
// _ZZ22sgemm_3_reg_tiled_1bufPKfS0_PfiiiE2As has been demoted
// _ZZ22sgemm_3_reg_tiled_1bufPKfS0_PfiiiE2Bs has been demoted
// _ZZ21sgemm_4_double_bufferPKfS0_PfiiiE2As has been demoted
// _ZZ21sgemm_4_double_bufferPKfS0_PfiiiE2Bs has been demoted
// _ZZ13sgemm_5_asyncPfS_S_iiiE2As has been demoted
// _ZZ13sgemm_5_asyncPfS_S_iiiE2Bs has been demoted
// _ZZ14sgemm_1_sharedILi32EEvPKfS1_PfiiiE2As has been demoted
// _ZZ14sgemm_1_sharedILi32EEvPKfS1_PfiiiE2Bs has been demoted
// _ZZ18sgemm_2_vectorizedILi32EEvPKfS1_PfiiiE2As has been demoted
// _ZZ18sgemm_2_vectorizedILi32EEvPKfS1_PfiiiE2Bs has been demoted

.visible .entry _Z13sgemm_0_naivePKfS0_Pfiii(
	.param .u64 .ptr .align 1 _Z13sgemm_0_naivePKfS0_Pfiii_param_0,
	.param .u64 .ptr .align 1 _Z13sgemm_0_naivePKfS0_Pfiii_param_1,
	.param .u64 .ptr .align 1 _Z13sgemm_0_naivePKfS0_Pfiii_param_2,
	.param .u32 _Z13sgemm_0_naivePKfS0_Pfiii_param_3,
	.param .u32 _Z13sgemm_0_naivePKfS0_Pfiii_param_4,
	.param .u32 _Z13sgemm_0_naivePKfS0_Pfiii_param_5
)
{
	.reg .pred 	%p<13>;
	.reg .b32 	%r<41>;
	.reg .b32 	%f<68>;
	.reg .b64 	%rd<53>;

	ld.param.u64 	%rd7, [_Z13sgemm_0_naivePKfS0_Pfiii_param_0];
	ld.param.u64 	%rd8, [_Z13sgemm_0_naivePKfS0_Pfiii_param_1];
	ld.param.u64 	%rd6, [_Z13sgemm_0_naivePKfS0_Pfiii_param_2];
	ld.param.u32 	%r20, [_Z13sgemm_0_naivePKfS0_Pfiii_param_3];
	ld.param.u32 	%r18, [_Z13sgemm_0_naivePKfS0_Pfiii_param_4];
	ld.param.u32 	%r19, [_Z13sgemm_0_naivePKfS0_Pfiii_param_5];
	cvta.to.global.u64 	%rd1, %rd8;
	cvta.to.global.u64 	%rd2, %rd7;
	mov.u32 	%r21, %ctaid.x;
	mov.u32 	%r22, %ntid.x;
	mov.u32 	%r23, %tid.x;
	mad.lo.s32 	%r1, %r21, %r22, %r23;
	mov.u32 	%r24, %ctaid.y;
	mov.u32 	%r25, %ntid.y;
	mov.u32 	%r26, %tid.y;
	mad.lo.s32 	%r2, %r24, %r25, %r26;
	setp.ge.s32 	%p1, %r2, %r20;
	setp.ge.s32 	%p2, %r1, %r18;
	or.pred  	%p3, %p1, %p2;
	@%p3 bra 	$L__BB0_14;
	setp.lt.s32 	%p4, %r19, 1;
	mov.f32 	%f67, 0f00000000;
	@%p4 bra 	$L__BB0_13;
	mul.lo.s32 	%r3, %r19, %r2;
	and.b32  	%r4, %r19, 7;
	setp.lt.u32 	%p5, %r19, 8;
	mov.f32 	%f67, 0f00000000;
	mov.b32 	%r39, 0;
	@%p5 bra 	$L__BB0_5;
	and.b32  	%r39, %r19, 2147483640;
	neg.s32 	%r37, %r39;
	shl.b32 	%r7, %r18, 3;
	mul.wide.u32 	%rd9, %r3, 4;
	add.s64 	%rd10, %rd9, %rd2;
	add.s64 	%rd52, %rd10, 16;
	mov.f32 	%f67, 0f00000000;
	mul.wide.s32 	%rd13, %r18, 4;
	mov.u32 	%r36, %r1;
$L__BB0_4:
	.pragma "nounroll";
	ld.global.f32 	%f17, [%rd52+-16];
	mul.wide.s32 	%rd11, %r36, 4;
	add.s64 	%rd12, %rd1, %rd11;
	ld.global.f32 	%f18, [%rd12];
	fma.rn.f32 	%f19, %f17, %f18, %f67;
	ld.global.f32 	%f20, [%rd52+-12];
	add.s64 	%rd14, %rd12, %rd13;
	ld.global.f32 	%f21, [%rd14];
	fma.rn.f32 	%f22, %f20, %f21, %f19;
	ld.global.f32 	%f23, [%rd52+-8];
	add.s64 	%rd15, %rd14, %rd13;
	ld.global.f32 	%f24, [%rd15];
	fma.rn.f32 	%f25, %f23, %f24, %f22;
	ld.global.f32 	%f26, [%rd52+-4];
	add.s64 	%rd16, %rd15, %rd13;
	ld.global.f32 	%f27, [%rd16];
	fma.rn.f32 	%f28, %f26, %f27, %f25;
	ld.global.f32 	%f29, [%rd52];
	add.s64 	%rd17, %rd16, %rd13;
	ld.global.f32 	%f30, [%rd17];
	fma.rn.f32 	%f31, %f29, %f30, %f28;
	ld.global.f32 	%f32, [%rd52+4];
	add.s64 	%rd18, %rd17, %rd13;
	ld.global.f32 	%f33, [%rd18];
	fma.rn.f32 	%f34, %f32, %f33, %f31;
	ld.global.f32 	%f35, [%rd52+8];
	add.s64 	%rd19, %rd18, %rd13;
	ld.global.f32 	%f36, [%rd19];
	fma.rn.f32 	%f37, %f35, %f36, %f34;
	ld.global.f32 	%f38, [%rd52+12];
	add.s64 	%rd20, %rd19, %rd13;
	ld.global.f32 	%f39, [%rd20];
	fma.rn.f32 	%f67, %f38, %f39, %f37;
	add.s32 	%r37, %r37, 8;
	add.s32 	%r36, %r36, %r7;
	add.s64 	%rd52, %rd52, 32;
	setp.ne.s32 	%p6, %r37, 0;
	@%p6 bra 	$L__BB0_4;
$L__BB0_5:
	setp.eq.s32 	%p7, %r4, 0;
	@%p7 bra 	$L__BB0_13;
	and.b32  	%r13, %r19, 3;
	setp.lt.u32 	%p8, %r4, 4;
	@%p8 bra 	$L__BB0_8;
	add.s32 	%r28, %r39, %r3;
	mul.wide.u32 	%rd21, %r28, 4;
	add.s64 	%rd22, %rd2, %rd21;
	ld.global.f32 	%f41, [%rd22];
	mad.lo.s32 	%r29, %r39, %r18, %r1;
	mul.wide.s32 	%rd23, %r29, 4;
	add.s64 	%rd24, %rd1, %rd23;
	ld.global.f32 	%f42, [%rd24];
	fma.rn.f32 	%f43, %f41, %f42, %f67;
	cvt.u64.u32 	%rd25, %r3;
	cvt.u64.u32 	%rd26, %r39;
	add.s64 	%rd27, %rd26, %rd25;
	shl.b64 	%rd28, %rd27, 2;
	add.s64 	%rd29, %rd2, %rd28;
	ld.global.f32 	%f44, [%rd29+4];
	mul.wide.s32 	%rd30, %r18, 4;
	add.s64 	%rd31, %rd24, %rd30;
	ld.global.f32 	%f45, [%rd31];
	fma.rn.f32 	%f46, %f44, %f45, %f43;
	ld.global.f32 	%f47, [%rd29+8];
	add.s64 	%rd32, %rd31, %rd30;
	ld.global.f32 	%f48, [%rd32];
	fma.rn.f32 	%f49, %f47, %f48, %f46;
	ld.global.f32 	%f50, [%rd29+12];
	add.s64 	%rd33, %rd32, %rd30;
	ld.global.f32 	%f51, [%rd33];
	fma.rn.f32 	%f67, %f50, %f51, %f49;
	add.s32 	%r39, %r39, 4;
$L__BB0_8:
	setp.eq.s32 	%p9, %r13, 0;
	@%p9 bra 	$L__BB0_13;
	setp.eq.s32 	%p10, %r13, 1;
	@%p10 bra 	$L__BB0_11;
	add.s32 	%r30, %r39, %r3;
	mul.wide.u32 	%rd34, %r30, 4;
	add.s64 	%rd35, %rd2, %rd34;
	ld.global.f32 	%f53, [%rd35];
	mad.lo.s32 	%r31, %r39, %r18, %r1;
	mul.wide.s32 	%rd36, %r31, 4;
	add.s64 	%rd37, %rd1, %rd36;
	ld.global.f32 	%f54, [%rd37];
	fma.rn.f32 	%f55, %f53, %f54, %f67;
	cvt.u64.u32 	%rd38, %r3;
	cvt.u64.u32 	%rd39, %r39;
	add.s64 	%rd40, %rd39, %rd38;
	shl.b64 	%rd41, %rd40, 2;
	add.s64 	%rd42, %rd2, %rd41;
	ld.global.f32 	%f56, [%rd42+4];
	mul.wide.s32 	%rd43, %r18, 4;
	add.s64 	%rd44, %rd37, %rd43;
	ld.global.f32 	%f57, [%rd44];
	fma.rn.f32 	%f67, %f56, %f57, %f55;
	add.s32 	%r39, %r39, 2;
$L__BB0_11:
	and.b32  	%r32, %r19, 1;
	setp.eq.b32 	%p11, %r32, 1;
	not.pred 	%p12, %p11;
	@%p12 bra 	$L__BB0_13;
	add.s32 	%r33, %r39, %r3;
	mul.wide.u32 	%rd45, %r33, 4;
	add.s64 	%rd46, %rd2, %rd45;
	ld.global.f32 	%f58, [%rd46];
	mad.lo.s32 	%r34, %r39, %r18, %r1;
	mul.wide.s32 	%rd47, %r34, 4;
	add.s64 	%rd48, %rd1, %rd47;
	ld.global.f32 	%f59, [%rd48];
	fma.rn.f32 	%f67, %f58, %f59, %f67;
$L__BB0_13:
	mad.lo.s32 	%r35, %r18, %r2, %r1;
	cvta.to.global.u64 	%rd49, %rd6;
	mul.wide.s32 	%rd50, %r35, 4;
	add.s64 	%rd51, %rd49, %rd50;
	st.global.f32 	[%rd51], %f67;
$L__BB0_14:
	ret;

}
	// .globl	_Z22sgemm_3_reg_tiled_1bufPKfS0_Pfiii
.visible .entry _Z22sgemm_3_reg_tiled_1bufPKfS0_Pfiii(
	.param .u64 .ptr .align 1 _Z22sgemm_3_reg_tiled_1bufPKfS0_Pfiii_param_0,
	.param .u64 .ptr .align 1 _Z22sgemm_3_reg_tiled_1bufPKfS0_Pfiii_param_1,
	.param .u64 .ptr .align 1 _Z22sgemm_3_reg_tiled_1bufPKfS0_Pfiii_param_2,
	.param .u32 _Z22sgemm_3_reg_tiled_1bufPKfS0_Pfiii_param_3,
	.param .u32 _Z22sgemm_3_reg_tiled_1bufPKfS0_Pfiii_param_4,
	.param .u32 _Z22sgemm_3_reg_tiled_1bufPKfS0_Pfiii_param_5
)
{
	.reg .pred 	%p<196>;
	.reg .b32 	%r<232>;
	.reg .b32 	%f<907>;
	.reg .b64 	%rd<77>;
	// demoted variable
	.shared .align 4 .b8 _ZZ22sgemm_3_reg_tiled_1bufPKfS0_PfiiiE2As[4096];
	// demoted variable
	.shared .align 4 .b8 _ZZ22sgemm_3_reg_tiled_1bufPKfS0_PfiiiE2Bs[4096];
	ld.param.u32 	%r36, [_Z22sgemm_3_reg_tiled_1bufPKfS0_Pfiii_param_5];
	mov.u32 	%r37, %tid.y;
	mov.u32 	%r38, %tid.x;
	mov.u32 	%r39, %ntid.x;
	mad.lo.s32 	%r1, %r37, %r39, %r38;
	setp.lt.s32 	%p1, %r36, 1;
	mov.f32 	%f843, 0f00000000;
	mov.f32 	%f844, %f843;
	mov.f32 	%f845, %f843;
	mov.f32 	%f846, %f843;
	mov.f32 	%f847, %f843;
	mov.f32 	%f848, %f843;
	mov.f32 	%f849, %f843;
	mov.f32 	%f850, %f843;
	mov.f32 	%f851, %f843;
	mov.f32 	%f852, %f843;
	mov.f32 	%f853, %f843;
	mov.f32 	%f854, %f843;
	mov.f32 	%f855, %f843;
	mov.f32 	%f856, %f843;
	mov.f32 	%f857, %f843;
	mov.f32 	%f858, %f843;
	mov.f32 	%f859, %f843;
	mov.f32 	%f860, %f843;
	mov.f32 	%f861, %f843;
	mov.f32 	%f862, %f843;
	mov.f32 	%f863, %f843;
	mov.f32 	%f864, %f843;
	mov.f32 	%f865, %f843;
	mov.f32 	%f866, %f843;
	mov.f32 	%f867, %f843;
	mov.f32 	%f868, %f843;
	mov.f32 	%f869, %f843;
	mov.f32 	%f870, %f843;
	mov.f32 	%f871, %f843;
	mov.f32 	%f872, %f843;
	mov.f32 	%f873, %f843;
	mov.f32 	%f874, %f843;
	mov.f32 	%f875, %f843;
	mov.f32 	%f876, %f843;
	mov.f32 	%f877, %f843;
	mov.f32 	%f878, %f843;
	mov.f32 	%f879, %f843;
	mov.f32 	%f880, %f843;
	mov.f32 	%f881, %f843;
	mov.f32 	%f882, %f843;
	mov.f32 	%f883, %f843;
	mov.f32 	%f884, %f843;
	mov.f32 	%f885, %f843;
	mov.f32 	%f886, %f843;
	mov.f32 	%f887, %f843;
	mov.f32 	%f888, %f843;
	mov.f32 	%f889, %f843;
	mov.f32 	%f890, %f843;
	mov.f32 	%f891, %f843;
	mov.f32 	%f892, %f843;
	mov.f32 	%f893, %f843;
	mov.f32 	%f894, %f843;
	mov.f32 	%f895, %f843;
	mov.f32 	%f896, %f843;
	mov.f32 	%f897, %f843;
	mov.f32 	%f898, %f843;
	mov.f32 	%f899, %f843;
	mov.f32 	%f900, %f843;
	mov.f32 	%f901, %f843;
	mov.f32 	%f902, %f843;
	mov.f32 	%f903, %f843;
	mov.f32 	%f904, %f843;
	mov.f32 	%f905, %f843;
	mov.f32 	%f906, %f843;
	@%p1 bra 	$L__BB1_5;
	ld.param.u32 	%r226, [_Z22sgemm_3_reg_tiled_1bufPKfS0_Pfiii_param_5];
	ld.param.u32 	%r160, [_Z22sgemm_3_reg_tiled_1bufPKfS0_Pfiii_param_4];
	shr.u32 	%r41, %r1, 1;
	shl.b32 	%r42, %r1, 2;
	and.b32  	%r43, %r42, 4;
	shr.u32 	%r44, %r1, 5;
	and.b32  	%r45, %r42, 124;
	mad.lo.s32 	%r230, %r160, %r44, %r45;
	mad.lo.s32 	%r229, %r226, %r41, %r43;
	mov.b32 	%r231, 0;
	mov.f32 	%f843, 0f00000000;
$L__BB1_2:
	mov.u32 	%r47, %tid.y;
	mov.u32 	%r48, %tid.x;
	mad.lo.s32 	%r49, %r47, %r39, %r48;
	setp.gt.u32 	%p2, %r49, 255;
	@%p2 bra 	$L__BB1_4;
	ld.param.u32 	%r227, [_Z22sgemm_3_reg_tiled_1bufPKfS0_Pfiii_param_5];
	ld.param.u64 	%rd71, [_Z22sgemm_3_reg_tiled_1bufPKfS0_Pfiii_param_1];
	ld.param.u64 	%rd70, [_Z22sgemm_3_reg_tiled_1bufPKfS0_Pfiii_param_0];
	cvt.s64.s32 	%rd14, %r229;
	mov.u32 	%r50, %ctaid.y;
	mul.lo.s32 	%r51, %r50, %r227;
	shl.b32 	%r52, %r51, 7;
	cvt.s64.s32 	%rd15, %r52;
	add.s64 	%rd16, %rd15, %rd14;
	shl.b64 	%rd17, %rd16, 2;
	cvta.to.global.u64 	%rd18, %rd70;
	add.s64 	%rd19, %rd18, %rd17;
	ld.global.v4.f32 	{%f195, %f196, %f197, %f198}, [%rd19];
	mov.u32 	%r53, %ntid.x;
	mad.lo.s32 	%r56, %r47, %r53, %r48;
	shl.b32 	%r57, %r56, 4;
	and.b32  	%r58, %r57, -32;
	mov.u32 	%r59, _ZZ22sgemm_3_reg_tiled_1bufPKfS0_PfiiiE2As;
	add.s32 	%r60, %r59, %r58;
	and.b32  	%r61, %r57, 16;
	add.s32 	%r62, %r60, %r61;
	st.shared.f32 	[%r62], %f195;
	st.shared.f32 	[%r62+4], %f196;
	st.shared.f32 	[%r62+8], %f197;
	st.shared.f32 	[%r62+12], %f198;
	cvt.s64.s32 	%rd20, %r230;
	mov.u32 	%r63, %ctaid.x;
	shl.b32 	%r64, %r63, 7;
	cvt.u64.u32 	%rd21, %r64;
	add.s64 	%rd22, %rd20, %rd21;
	cvta.to.global.u64 	%rd23, %rd71;
	shl.b64 	%rd24, %rd22, 2;
	add.s64 	%rd25, %rd23, %rd24;
	ld.global.v4.f32 	{%f199, %f200, %f201, %f202}, [%rd25];
	and.b32  	%r65, %r57, -512;
	mov.u32 	%r66, _ZZ22sgemm_3_reg_tiled_1bufPKfS0_PfiiiE2Bs;
	add.s32 	%r67, %r66, %r65;
	and.b32  	%r68, %r57, 496;
	add.s32 	%r69, %r67, %r68;
	st.shared.f32 	[%r69], %f199;
	st.shared.f32 	[%r69+4], %f200;
	st.shared.f32 	[%r69+8], %f201;
	st.shared.f32 	[%r69+12], %f202;
$L__BB1_4:
	ld.param.u32 	%r228, [_Z22sgemm_3_reg_tiled_1bufPKfS0_Pfiii_param_5];
	ld.param.u32 	%r161, [_Z22sgemm_3_reg_tiled_1bufPKfS0_Pfiii_param_4];
	bar.sync 	0;
	mov.u32 	%r70, %tid.y;
	shl.b32 	%r71, %r70, 8;
	mov.u32 	%r72, _ZZ22sgemm_3_reg_tiled_1bufPKfS0_PfiiiE2As;
	add.s32 	%r73, %r72, %r71;
	ld.shared.f32 	%f203, [%r73];
	ld.shared.f32 	%f204, [%r73+32];
	ld.shared.f32 	%f205, [%r73+64];
	ld.shared.f32 	%f206, [%r73+96];
	ld.shared.f32 	%f207, [%r73+128];
	ld.shared.f32 	%f208, [%r73+160];
	ld.shared.f32 	%f209, [%r73+192];
	ld.shared.f32 	%f210, [%r73+224];
	mov.u32 	%r74, %tid.x;
	shl.b32 	%r75, %r74, 5;
	mov.u32 	%r76, _ZZ22sgemm_3_reg_tiled_1bufPKfS0_PfiiiE2Bs;
	add.s32 	%r77, %r76, %r75;
	ld.shared.f32 	%f211, [%r77];
	ld.shared.f32 	%f212, [%r77+4];
	ld.shared.f32 	%f213, [%r77+8];
	ld.shared.f32 	%f214, [%r77+12];
	ld.shared.f32 	%f215, [%r77+16];
	ld.shared.f32 	%f216, [%r77+20];
	ld.shared.f32 	%f217, [%r77+24];
	ld.shared.f32 	%f218, [%r77+28];
	fma.rn.f32 	%f219, %f203, %f211, %f890;
	fma.rn.f32 	%f220, %f203, %f212, %f889;
	fma.rn.f32 	%f221, %f203, %f213, %f888;
	fma.rn.f32 	%f222, %f203, %f214, %f887;
	fma.rn.f32 	%f223, %f203, %f215, %f886;
	fma.rn.f32 	%f224, %f203, %f216, %f885;
	fma.rn.f32 	%f225, %f203, %f217, %f884;
	fma.rn.f32 	%f226, %f203, %f218, %f883;
	fma.rn.f32 	%f227, %f204, %f211, %f882;
	fma.rn.f32 	%f228, %f204, %f212, %f881;
	fma.rn.f32 	%f229, %f204, %f213, %f880;
	fma.rn.f32 	%f230, %f204, %f214, %f879;
	fma.rn.f32 	%f231, %f204, %f215, %f878;
	fma.rn.f32 	%f232, %f204, %f216, %f877;
	fma.rn.f32 	%f233, %f204, %f217, %f876;
	fma.rn.f32 	%f234, %f204, %f218, %f875;
	fma.rn.f32 	%f235, %f205, %f211, %f874;
	fma.rn.f32 	%f236, %f205, %f212, %f873;
	fma.rn.f32 	%f237, %f205, %f213, %f872;
	fma.rn.f32 	%f238, %f205, %f214, %f871;
	fma.rn.f32 	%f239, %f205, %f215, %f870;
	fma.rn.f32 	%f240, %f205, %f216, %f869;
	fma.rn.f32 	%f241, %f205, %f217, %f868;
	fma.rn.f32 	%f242, %f205, %f218, %f867;
	fma.rn.f32 	%f243, %f206, %f211, %f866;
	fma.rn.f32 	%f244, %f206, %f212, %f865;
	fma.rn.f32 	%f245, %f206, %f213, %f864;
	fma.rn.f32 	%f246, %f206, %f214, %f863;
	fma.rn.f32 	%f247, %f206, %f215, %f862;
	fma.rn.f32 	%f248, %f206, %f216, %f861;
	fma.rn.f32 	%f249, %f206, %f217, %f860;
	fma.rn.f32 	%f250, %f206, %f218, %f859;
	fma.rn.f32 	%f251, %f207, %f211, %f858;
	fma.rn.f32 	%f252, %f207, %f212, %f857;
	fma.rn.f32 	%f253, %f207, %f213, %f856;
	fma.rn.f32 	%f254, %f207, %f214, %f855;
	fma.rn.f32 	%f255, %f207, %f215, %f854;
	fma.rn.f32 	%f256, %f207, %f216, %f853;
	fma.rn.f32 	%f257, %f207, %f217, %f852;
	fma.rn.f32 	%f258, %f207, %f218, %f851;
	fma.rn.f32 	%f259, %f208, %f211, %f850;
	fma.rn.f32 	%f260, %f208, %f212, %f849;
	fma.rn.f32 	%f261, %f208, %f213, %f848;
	fma.rn.f32 	%f262, %f208, %f214, %f847;
	fma.rn.f32 	%f263, %f208, %f215, %f846;
	fma.rn.f32 	%f264, %f208, %f216, %f845;
	fma.rn.f32 	%f265, %f208, %f217, %f844;
	fma.rn.f32 	%f266, %f208, %f218, %f843;
	fma.rn.f32 	%f267, %f209, %f211, %f891;
	fma.rn.f32 	%f268, %f209, %f212, %f892;
	fma.rn.f32 	%f269, %f209, %f213, %f893;
	fma.rn.f32 	%f270, %f209, %f214, %f894;
	fma.rn.f32 	%f271, %f209, %f215, %f895;
	fma.rn.f32 	%f272, %f209, %f216, %f896;
	fma.rn.f32 	%f273, %f209, %f217, %f897;
	fma.rn.f32 	%f274, %f209, %f218, %f898;
	fma.rn.f32 	%f275, %f210, %f211, %f899;
	fma.rn.f32 	%f276, %f210, %f212, %f900;
	fma.rn.f32 	%f277, %f210, %f213, %f901;
	fma.rn.f32 	%f278, %f210, %f214, %f902;
	fma.rn.f32 	%f279, %f210, %f215, %f903;
	fma.rn.f32 	%f280, %f210, %f216, %f904;
	fma.rn.f32 	%f281, %f210, %f217, %f905;
	fma.rn.f32 	%f282, %f210, %f218, %f906;
	ld.shared.f32 	%f283, [%r73+4];
	ld.shared.f32 	%f284, [%r73+36];
	ld.shared.f32 	%f285, [%r73+68];
	ld.shared.f32 	%f286, [%r73+100];
	ld.shared.f32 	%f287, [%r73+132];
	ld.shared.f32 	%f288, [%r73+164];
	ld.shared.f32 	%f289, [%r73+196];
	ld.shared.f32 	%f290, [%r73+228];
	ld.shared.f32 	%f291, [%r77+512];
	ld.shared.f32 	%f292, [%r77+516];
	ld.shared.f32 	%f293, [%r77+520];
	ld.shared.f32 	%f294, [%r77+524];
	ld.shared.f32 	%f295, [%r77+528];
	ld.shared.f32 	%f296, [%r77+532];
	ld.shared.f32 	%f297, [%r77+536];
	ld.shared.f32 	%f298, [%r77+540];
	fma.rn.f32 	%f299, %f283, %f291, %f219;
	fma.rn.f32 	%f300, %f283, %f292, %f220;
	fma.rn.f32 	%f301, %f283, %f293, %f221;
	fma.rn.f32 	%f302, %f283, %f294, %f222;
	fma.rn.f32 	%f303, %f283, %f295, %f223;
	fma.rn.f32 	%f304, %f283, %f296, %f224;
	fma.rn.f32 	%f305, %f283, %f297, %f225;
	fma.rn.f32 	%f306, %f283, %f298, %f226;
	fma.rn.f32 	%f307, %f284, %f291, %f227;
	fma.rn.f32 	%f308, %f284, %f292, %f228;
	fma.rn.f32 	%f309, %f284, %f293, %f229;
	fma.rn.f32 	%f310, %f284, %f294, %f230;
	fma.rn.f32 	%f311, %f284, %f295, %f231;
	fma.rn.f32 	%f312, %f284, %f296, %f232;
	fma.rn.f32 	%f313, %f284, %f297, %f233;
	fma.rn.f32 	%f314, %f284, %f298, %f234;
	fma.rn.f32 	%f315, %f285, %f291, %f235;
	fma.rn.f32 	%f316, %f285, %f292, %f236;
	fma.rn.f32 	%f317, %f285, %f293, %f237;
	fma.rn.f32 	%f318, %f285, %f294, %f238;
	fma.rn.f32 	%f319, %f285, %f295, %f239;
	fma.rn.f32 	%f320, %f285, %f296, %f240;
	fma.rn.f32 	%f321, %f285, %f297, %f241;
	fma.rn.f32 	%f322, %f285, %f298, %f242;
	fma.rn.f32 	%f323, %f286, %f291, %f243;
	fma.rn.f32 	%f324, %f286, %f292, %f244;
	fma.rn.f32 	%f325, %f286, %f293, %f245;
	fma.rn.f32 	%f326, %f286, %f294, %f246;
	fma.rn.f32 	%f327, %f286, %f295, %f247;
	fma.rn.f32 	%f328, %f286, %f296, %f248;
	fma.rn.f32 	%f329, %f286, %f297, %f249;
	fma.rn.f32 	%f330, %f286, %f298, %f250;
	fma.rn.f32 	%f331, %f287, %f291, %f251;
	fma.rn.f32 	%f332, %f287, %f292, %f252;
	fma.rn.f32 	%f333, %f287, %f293, %f253;
	fma.rn.f32 	%f334, %f287, %f294, %f254;
	fma.rn.f32 	%f335, %f287, %f295, %f255;
	fma.rn.f32 	%f336, %f287, %f296, %f256;
	fma.rn.f32 	%f337, %f287, %f297, %f257;
	fma.rn.f32 	%f338, %f287, %f298, %f258;
	fma.rn.f32 	%f339, %f288, %f291, %f259;
	fma.rn.f32 	%f340, %f288, %f292, %f260;
	fma.rn.f32 	%f341, %f288, %f293, %f261;
	fma.rn.f32 	%f342, %f288, %f294, %f262;
	fma.rn.f32 	%f343, %f288, %f295, %f263;
	fma.rn.f32 	%f344, %f288, %f296, %f264;
	fma.rn.f32 	%f345, %f288, %f297, %f265;
	fma.rn.f32 	%f346, %f288, %f298, %f266;
	fma.rn.f32 	%f347, %f289, %f291, %f267;
	fma.rn.f32 	%f348, %f289, %f292, %f268;
	fma.rn.f32 	%f349, %f289, %f293, %f269;
	fma.rn.f32 	%f350, %f289, %f294, %f270;
	fma.rn.f32 	%f351, %f289, %f295, %f271;
	fma.rn.f32 	%f352, %f289, %f296, %f272;
	fma.rn.f32 	%f353, %f289, %f297, %f273;
	fma.rn.f32 	%f354, %f289, %f298, %f274;
	fma.rn.f32 	%f355, %f290, %f291, %f275;
	fma.rn.f32 	%f356, %f290, %f292, %f276;
	fma.rn.f32 	%f357, %f290, %f293, %f277;
	fma.rn.f32 	%f358, %f290, %f294, %f278;
	fma.rn.f32 	%f359, %f290, %f295, %f279;
	fma.rn.f32 	%f360, %f290, %f296, %f280;
	fma.rn.f32 	%f361, %f290, %f297, %f281;
	fma.rn.f32 	%f362, %f290, %f298, %f282;
	ld.shared.f32 	%f363, [%r73+8];
	ld.shared.f32 	%f364, [%r73+40];
	ld.shared.f32 	%f365, [%r73+72];
	ld.shared.f32 	%f366, [%r73+104];
	ld.shared.f32 	%f367, [%r73+136];
	ld.shared.f32 	%f368, [%r73+168];
	ld.shared.f32 	%f369, [%r73+200];
	ld.shared.f32 	%f370, [%r73+232];
	ld.shared.f32 	%f371, [%r77+1024];
	ld.shared.f32 	%f372, [%r77+1028];
	ld.shared.f32 	%f373, [%r77+1032];
	ld.shared.f32 	%f374, [%r77+1036];
	ld.shared.f32 	%f375, [%r77+1040];
	ld.shared.f32 	%f376, [%r77+1044];
	ld.shared.f32 	%f377, [%r77+1048];
	ld.shared.f32 	%f378, [%r77+1052];
	fma.rn.f32 	%f379, %f363, %f371, %f299;
	fma.rn.f32 	%f380, %f363, %f372, %f300;
	fma.rn.f32 	%f381, %f363, %f373, %f301;
	fma.rn.f32 	%f382, %f363, %f374, %f302;
	fma.rn.f32 	%f383, %f363, %f375, %f303;
	fma.rn.f32 	%f384, %f363, %f376, %f304;
	fma.rn.f32 	%f385, %f363, %f377, %f305;
	fma.rn.f32 	%f386, %f363, %f378, %f306;
	fma.rn.f32 	%f387, %f364, %f371, %f307;
	fma.rn.f32 	%f388, %f364, %f372, %f308;
	fma.rn.f32 	%f389, %f364, %f373, %f309;
	fma.rn.f32 	%f390, %f364, %f374, %f310;
	fma.rn.f32 	%f391, %f364, %f375, %f311;
	fma.rn.f32 	%f392, %f364, %f376, %f312;
	fma.rn.f32 	%f393, %f364, %f377, %f313;
	fma.rn.f32 	%f394, %f364, %f378, %f314;
	fma.rn.f32 	%f395, %f365, %f371, %f315;
	fma.rn.f32 	%f396, %f365, %f372, %f316;
	fma.rn.f32 	%f397, %f365, %f373, %f317;
	fma.rn.f32 	%f398, %f365, %f374, %f318;
	fma.rn.f32 	%f399, %f365, %f375, %f319;
	fma.rn.f32 	%f400, %f365, %f376, %f320;
	fma.rn.f32 	%f401, %f365, %f377, %f321;
	fma.rn.f32 	%f402, %f365, %f378, %f322;
	fma.rn.f32 	%f403, %f366, %f371, %f323;
	fma.rn.f32 	%f404, %f366, %f372, %f324;
	fma.rn.f32 	%f405, %f366, %f373, %f325;
	fma.rn.f32 	%f406, %f366, %f374, %f326;
	fma.rn.f32 	%f407, %f366, %f375, %f327;
	fma.rn.f32 	%f408, %f366, %f376, %f328;
	fma.rn.f32 	%f409, %f366, %f377, %f329;
	fma.rn.f32 	%f410, %f366, %f378, %f330;
	fma.rn.f32 	%f411, %f367, %f371, %f331;
	fma.rn.f32 	%f412, %f367, %f372, %f332;
	fma.rn.f32 	%f413, %f367, %f373, %f333;
	fma.rn.f32 	%f414, %f367, %f374, %f334;
	fma.rn.f32 	%f415, %f367, %f375, %f335;
	fma.rn.f32 	%f416, %f367, %f376, %f336;
	fma.rn.f32 	%f417, %f367, %f377, %f337;
	fma.rn.f32 	%f418, %f367, %f378, %f338;
	fma.rn.f32 	%f419, %f368, %f371, %f339;
	fma.rn.f32 	%f420, %f368, %f372, %f340;
	fma.rn.f32 	%f421, %f368, %f373, %f341;
	fma.rn.f32 	%f422, %f368, %f374, %f342;
	fma.rn.f32 	%f423, %f368, %f375, %f343;
	fma.rn.f32 	%f424, %f368, %f376, %f344;
	fma.rn.f32 	%f425, %f368, %f377, %f345;
	fma.rn.f32 	%f426, %f368, %f378, %f346;
	fma.rn.f32 	%f427, %f369, %f371, %f347;
	fma.rn.f32 	%f428, %f369, %f372, %f348;
	fma.rn.f32 	%f429, %f369, %f373, %f349;
	fma.rn.f32 	%f430, %f369, %f374, %f350;
	fma.rn.f32 	%f431, %f369, %f375, %f351;
	fma.rn.f32 	%f432, %f369, %f376, %f352;
	fma.rn.f32 	%f433, %f369, %f377, %f353;
	fma.rn.f32 	%f434, %f369, %f378, %f354;
	fma.rn.f32 	%f435, %f370, %f371, %f355;
	fma.rn.f32 	%f436, %f370, %f372, %f356;
	fma.rn.f32 	%f437, %f370, %f373, %f357;
	fma.rn.f32 	%f438, %f370, %f374, %f358;
	fma.rn.f32 	%f439, %f370, %f375, %f359;
	fma.rn.f32 	%f440, %f370, %f376, %f360;
	fma.rn.f32 	%f441, %f370, %f377, %f361;
	fma.rn.f32 	%f442, %f370, %f378, %f362;
	ld.shared.f32 	%f443, [%r73+12];
	ld.shared.f32 	%f444, [%r73+44];
	ld.shared.f32 	%f445, [%r73+76];
	ld.shared.f32 	%f446, [%r73+108];
	ld.shared.f32 	%f447, [%r73+140];
	ld.shared.f32 	%f448, [%r73+172];
	ld.shared.f32 	%f449, [%r73+204];
	ld.shared.f32 	%f450, [%r73+236];
	ld.shared.f32 	%f451, [%r77+1536];
	ld.shared.f32 	%f452, [%r77+1540];
	ld.shared.f32 	%f453, [%r77+1544];
	ld.shared.f32 	%f454, [%r77+1548];
	ld.shared.f32 	%f455, [%r77+1552];
	ld.shared.f32 	%f456, [%r77+1556];
	ld.shared.f32 	%f457, [%r77+1560];
	ld.shared.f32 	%f458, [%r77+1564];
	fma.rn.f32 	%f459, %f443, %f451, %f379;
	fma.rn.f32 	%f460, %f443, %f452, %f380;
	fma.rn.f32 	%f461, %f443, %f453, %f381;
	fma.rn.f32 	%f462, %f443, %f454, %f382;
	fma.rn.f32 	%f463, %f443, %f455, %f383;
	fma.rn.f32 	%f464, %f443, %f456, %f384;
	fma.rn.f32 	%f465, %f443, %f457, %f385;
	fma.rn.f32 	%f466, %f443, %f458, %f386;
	fma.rn.f32 	%f467, %f444, %f451, %f387;
	fma.rn.f32 	%f468, %f444, %f452, %f388;
	fma.rn.f32 	%f469, %f444, %f453, %f389;
	fma.rn.f32 	%f470, %f444, %f454, %f390;
	fma.rn.f32 	%f471, %f444, %f455, %f391;
	fma.rn.f32 	%f472, %f444, %f456, %f392;
	fma.rn.f32 	%f473, %f444, %f457, %f393;
	fma.rn.f32 	%f474, %f444, %f458, %f394;
	fma.rn.f32 	%f475, %f445, %f451, %f395;
	fma.rn.f32 	%f476, %f445, %f452, %f396;
	fma.rn.f32 	%f477, %f445, %f453, %f397;
	fma.rn.f32 	%f478, %f445, %f454, %f398;
	fma.rn.f32 	%f479, %f445, %f455, %f399;
	fma.rn.f32 	%f480, %f445, %f456, %f400;
	fma.rn.f32 	%f481, %f445, %f457, %f401;
	fma.rn.f32 	%f482, %f445, %f458, %f402;
	fma.rn.f32 	%f483, %f446, %f451, %f403;
	fma.rn.f32 	%f484, %f446, %f452, %f404;
	fma.rn.f32 	%f485, %f446, %f453, %f405;
	fma.rn.f32 	%f486, %f446, %f454, %f406;
	fma.rn.f32 	%f487, %f446, %f455, %f407;
	fma.rn.f32 	%f488, %f446, %f456, %f408;
	fma.rn.f32 	%f489, %f446, %f457, %f409;
	fma.rn.f32 	%f490, %f446, %f458, %f410;
	fma.rn.f32 	%f491, %f447, %f451, %f411;
	fma.rn.f32 	%f492, %f447, %f452, %f412;
	fma.rn.f32 	%f493, %f447, %f453, %f413;
	fma.rn.f32 	%f494, %f447, %f454, %f414;
	fma.rn.f32 	%f495, %f447, %f455, %f415;
	fma.rn.f32 	%f496, %f447, %f456, %f416;
	fma.rn.f32 	%f497, %f447, %f457, %f417;
	fma.rn.f32 	%f498, %f447, %f458, %f418;
	fma.rn.f32 	%f499, %f448, %f451, %f419;
	fma.rn.f32 	%f500, %f448, %f452, %f420;
	fma.rn.f32 	%f501, %f448, %f453, %f421;
	fma.rn.f32 	%f502, %f448, %f454, %f422;
	fma.rn.f32 	%f503, %f448, %f455, %f423;
	fma.rn.f32 	%f504, %f448, %f456, %f424;
	fma.rn.f32 	%f505, %f448, %f457, %f425;
	fma.rn.f32 	%f506, %f448, %f458, %f426;
	fma.rn.f32 	%f507, %f449, %f451, %f427;
	fma.rn.f32 	%f508, %f449, %f452, %f428;
	fma.rn.f32 	%f509, %f449, %f453, %f429;
	fma.rn.f32 	%f510, %f449, %f454, %f430;
	fma.rn.f32 	%f511, %f449, %f455, %f431;
	fma.rn.f32 	%f512, %f449, %f456, %f432;
	fma.rn.f32 	%f513, %f449, %f457, %f433;
	fma.rn.f32 	%f514, %f449, %f458, %f434;
	fma.rn.f32 	%f515, %f450, %f451, %f435;
	fma.rn.f32 	%f516, %f450, %f452, %f436;
	fma.rn.f32 	%f517, %f450, %f453, %f437;
	fma.rn.f32 	%f518, %f450, %f454, %f438;
	fma.rn.f32 	%f519, %f450, %f455, %f439;
	fma.rn.f32 	%f520, %f450, %f456, %f440;
	fma.rn.f32 	%f521, %f450, %f457, %f441;
	fma.rn.f32 	%f522, %f450, %f458, %f442;
	ld.shared.f32 	%f523, [%r73+16];
	ld.shared.f32 	%f524, [%r73+48];
	ld.shared.f32 	%f525, [%r73+80];
	ld.shared.f32 	%f526, [%r73+112];
	ld.shared.f32 	%f527, [%r73+144];
	ld.shared.f32 	%f528, [%r73+176];
	ld.shared.f32 	%f529, [%r73+208];
	ld.shared.f32 	%f530, [%r73+240];
	ld.shared.f32 	%f531, [%r77+2048];
	ld.shared.f32 	%f532, [%r77+2052];
	ld.shared.f32 	%f533, [%r77+2056];
	ld.shared.f32 	%f534, [%r77+2060];
	ld.shared.f32 	%f535, [%r77+2064];
	ld.shared.f32 	%f536, [%r77+2068];
	ld.shared.f32 	%f537, [%r77+2072];
	ld.shared.f32 	%f538, [%r77+2076];
	fma.rn.f32 	%f539, %f523, %f531, %f459;
	fma.rn.f32 	%f540, %f523, %f532, %f460;
	fma.rn.f32 	%f541, %f523, %f533, %f461;
	fma.rn.f32 	%f542, %f523, %f534, %f462;
	fma.rn.f32 	%f543, %f523, %f535, %f463;
	fma.rn.f32 	%f544, %f523, %f536, %f464;
	fma.rn.f32 	%f545, %f523, %f537, %f465;
	fma.rn.f32 	%f546, %f523, %f538, %f466;
	fma.rn.f32 	%f547, %f524, %f531, %f467;
	fma.rn.f32 	%f548, %f524, %f532, %f468;
	fma.rn.f32 	%f549, %f524, %f533, %f469;
	fma.rn.f32 	%f550, %f524, %f534, %f470;
	fma.rn.f32 	%f551, %f524, %f535, %f471;
	fma.rn.f32 	%f552, %f524, %f536, %f472;
	fma.rn.f32 	%f553, %f524, %f537, %f473;
	fma.rn.f32 	%f554, %f524, %f538, %f474;
	fma.rn.f32 	%f555, %f525, %f531, %f475;
	fma.rn.f32 	%f556, %f525, %f532, %f476;
	fma.rn.f32 	%f557, %f525, %f533, %f477;
	fma.rn.f32 	%f558, %f525, %f534, %f478;
	fma.rn.f32 	%f559, %f525, %f535, %f479;
	fma.rn.f32 	%f560, %f525, %f536, %f480;
	fma.rn.f32 	%f561, %f525, %f537, %f481;
	fma.rn.f32 	%f562, %f525, %f538, %f482;
	fma.rn.f32 	%f563, %f526, %f531, %f483;
	fma.rn.f32 	%f564, %f526, %f532, %f484;
	fma.rn.f32 	%f565, %f526, %f533, %f485;
	fma.rn.f32 	%f566, %f526, %f534, %f486;
	fma.rn.f32 	%f567, %f526, %f535, %f487;
	fma.rn.f32 	%f568, %f526, %f536, %f488;
	fma.rn.f32 	%f569, %f526, %f537, %f489;
	fma.rn.f32 	%f570, %f526, %f538, %f490;
	fma.rn.f32 	%f571, %f527, %f531, %f491;
	fma.rn.f32 	%f572, %f527, %f532, %f492;
	fma.rn.f32 	%f573, %f527, %f533, %f493;
	fma.rn.f32 	%f574, %f527, %f534, %f494;
	fma.rn.f32 	%f575, %f527, %f535, %f495;
	fma.rn.f32 	%f576, %f527, %f536, %f496;
	fma.rn.f32 	%f577, %f527, %f537, %f497;
	fma.rn.f32 	%f578, %f527, %f538, %f498;
	fma.rn.f32 	%f579, %f528, %f531, %f499;
	fma.rn.f32 	%f580, %f528, %f532, %f500;
	fma.rn.f32 	%f581, %f528, %f533, %f501;
	fma.rn.f32 	%f582, %f528, %f534, %f502;
	fma.rn.f32 	%f583, %f528, %f535, %f503;
	fma.rn.f32 	%f584, %f528, %f536, %f504;
	fma.rn.f32 	%f585, %f528, %f537, %f505;
	fma.rn.f32 	%f586, %f528, %f538, %f506;
	fma.rn.f32 	%f587, %f529, %f531, %f507;
	fma.rn.f32 	%f588, %f529, %f532, %f508;
	fma.rn.f32 	%f589, %f529, %f533, %f509;
	fma.rn.f32 	%f590, %f529, %f534, %f510;
	fma.rn.f32 	%f591, %f529, %f535, %f511;
	fma.rn.f32 	%f592, %f529, %f536, %f512;
	fma.rn.f32 	%f593, %f529, %f537, %f513;
	fma.rn.f32 	%f594, %f529, %f538, %f514;
	fma.rn.f32 	%f595, %f530, %f531, %f515;
	fma.rn.f32 	%f596, %f530, %f532, %f516;
	fma.rn.f32 	%f597, %f530, %f533, %f517;
	fma.rn.f32 	%f598, %f530, %f534, %f518;
	fma.rn.f32 	%f599, %f530, %f535, %f519;
	fma.rn.f32 	%f600, %f530, %f536, %f520;
	fma.rn.f32 	%f601, %f530, %f537, %f521;
	fma.rn.f32 	%f602, %f530, %f538, %f522;
	ld.shared.f32 	%f603, [%r73+20];
	ld.shared.f32 	%f604, [%r73+52];
	ld.shared.f32 	%f605, [%r73+84];
	ld.shared.f32 	%f606, [%r73+116];
	ld.shared.f32 	%f607, [%r73+148];
	ld.shared.f32 	%f608, [%r73+180];
	ld.shared.f32 	%f609, [%r73+212];
	ld.shared.f32 	%f610, [%r73+244];
	ld.shared.f32 	%f611, [%r77+2560];
	ld.shared.f32 	%f612, [%r77+2564];
	ld.shared.f32 	%f613, [%r77+2568];
	ld.shared.f32 	%f614, [%r77+2572];
	ld.shared.f32 	%f615, [%r77+2576];
	ld.shared.f32 	%f616, [%r77+2580];
	ld.shared.f32 	%f617, [%r77+2584];
	ld.shared.f32 	%f618, [%r77+2588];
	fma.rn.f32 	%f619, %f603, %f611, %f539;
	fma.rn.f32 	%f620, %f603, %f612, %f540;
	fma.rn.f32 	%f621, %f603, %f613, %f541;
	fma.rn.f32 	%f622, %f603, %f614, %f542;
	fma.rn.f32 	%f623, %f603, %f615, %f543;
	fma.rn.f32 	%f624, %f603, %f616, %f544;
	fma.rn.f32 	%f625, %f603, %f617, %f545;
	fma.rn.f32 	%f626, %f603, %f618, %f546;
	fma.rn.f32 	%f627, %f604, %f611, %f547;
	fma.rn.f32 	%f628, %f604, %f612, %f548;
	fma.rn.f32 	%f629, %f604, %f613, %f549;
	fma.rn.f32 	%f630, %f604, %f614, %f550;
	fma.rn.f32 	%f631, %f604, %f615, %f551;
	fma.rn.f32 	%f632, %f604, %f616, %f552;
	fma.rn.f32 	%f633, %f604, %f617, %f553;
	fma.rn.f32 	%f634, %f604, %f618, %f554;
	fma.rn.f32 	%f635, %f605, %f611, %f555;
	fma.rn.f32 	%f636, %f605, %f612, %f556;
	fma.rn.f32 	%f637, %f605, %f613, %f557;
	fma.rn.f32 	%f638, %f605, %f614, %f558;
	fma.rn.f32 	%f639, %f605, %f615, %f559;
	fma.rn.f32 	%f640, %f605, %f616, %f560;
	fma.rn.f32 	%f641, %f605, %f617, %f561;
	fma.rn.f32 	%f642, %f605, %f618, %f562;
	fma.rn.f32 	%f643, %f606, %f611, %f563;
	fma.rn.f32 	%f644, %f606, %f612, %f564;
	fma.rn.f32 	%f645, %f606, %f613, %f565;
	fma.rn.f32 	%f646, %f606, %f614, %f566;
	fma.rn.f32 	%f647, %f606, %f615, %f567;
	fma.rn.f32 	%f648, %f606, %f616, %f568;
	fma.rn.f32 	%f649, %f606, %f617, %f569;
	fma.rn.f32 	%f650, %f606, %f618, %f570;
	fma.rn.f32 	%f651, %f607, %f611, %f571;
	fma.rn.f32 	%f652, %f607, %f612, %f572;
	fma.rn.f32 	%f653, %f607, %f613, %f573;
	fma.rn.f32 	%f654, %f607, %f614, %f574;
	fma.rn.f32 	%f655, %f607, %f615, %f575;
	fma.rn.f32 	%f656, %f607, %f616, %f576;
	fma.rn.f32 	%f657, %f607, %f617, %f577;
	fma.rn.f32 	%f658, %f607, %f618, %f578;
	fma.rn.f32 	%f659, %f608, %f611, %f579;
	fma.rn.f32 	%f660, %f608, %f612, %f580;
	fma.rn.f32 	%f661, %f608, %f613, %f581;
	fma.rn.f32 	%f662, %f608, %f614, %f582;
	fma.rn.f32 	%f663, %f608, %f615, %f583;
	fma.rn.f32 	%f664, %f608, %f616, %f584;
	fma.rn.f32 	%f665, %f608, %f617, %f585;
	fma.rn.f32 	%f666, %f608, %f618, %f586;
	fma.rn.f32 	%f667, %f609, %f611, %f587;
	fma.rn.f32 	%f668, %f609, %f612, %f588;
	fma.rn.f32 	%f669, %f609, %f613, %f589;
	fma.rn.f32 	%f670, %f609, %f614, %f590;
	fma.rn.f32 	%f671, %f609, %f615, %f591;
	fma.rn.f32 	%f672, %f609, %f616, %f592;
	fma.rn.f32 	%f673, %f609, %f617, %f593;
	fma.rn.f32 	%f674, %f609, %f618, %f594;
	fma.rn.f32 	%f675, %f610, %f611, %f595;
	fma.rn.f32 	%f676, %f610, %f612, %f596;
	fma.rn.f32 	%f677, %f610, %f613, %f597;
	fma.rn.f32 	%f678, %f610, %f614, %f598;
	fma.rn.f32 	%f679, %f610, %f615, %f599;
	fma.rn.f32 	%f680, %f610, %f616, %f600;
	fma.rn.f32 	%f681, %f610, %f617, %f601;
	fma.rn.f32 	%f682, %f610, %f618, %f602;
	ld.shared.f32 	%f683, [%r73+24];
	ld.shared.f32 	%f684, [%r73+56];
	ld.shared.f32 	%f685, [%r73+88];
	ld.shared.f32 	%f686, [%r73+120];
	ld.shared.f32 	%f687, [%r73+152];
	ld.shared.f32 	%f688, [%r73+184];
	ld.shared.f32 	%f689, [%r73+216];
	ld.shared.f32 	%f690, [%r73+248];
	ld.shared.f32 	%f691, [%r77+3072];
	ld.shared.f32 	%f692, [%r77+3076];
	ld.shared.f32 	%f693, [%r77+3080];
	ld.shared.f32 	%f694, [%r77+3084];
	ld.shared.f32 	%f695, [%r77+3088];
	ld.shared.f32 	%f696, [%r77+3092];
	ld.shared.f32 	%f697, [%r77+3096];
	ld.shared.f32 	%f698, [%r77+3100];
	fma.rn.f32 	%f699, %f683, %f691, %f619;
	fma.rn.f32 	%f700, %f683, %f692, %f620;
	fma.rn.f32 	%f701, %f683, %f693, %f621;
	fma.rn.f32 	%f702, %f683, %f694, %f622;
	fma.rn.f32 	%f703, %f683, %f695, %f623;
	fma.rn.f32 	%f704, %f683, %f696, %f624;
	fma.rn.f32 	%f705, %f683, %f697, %f625;
	fma.rn.f32 	%f706, %f683, %f698, %f626;
	fma.rn.f32 	%f707, %f684, %f691, %f627;
	fma.rn.f32 	%f708, %f684, %f692, %f628;
	fma.rn.f32 	%f709, %f684, %f693, %f629;
	fma.rn.f32 	%f710, %f684, %f694, %f630;
	fma.rn.f32 	%f711, %f684, %f695, %f631;
	fma.rn.f32 	%f712, %f684, %f696, %f632;
	fma.rn.f32 	%f713, %f684, %f697, %f633;
	fma.rn.f32 	%f714, %f684, %f698, %f634;
	fma.rn.f32 	%f715, %f685, %f691, %f635;
	fma.rn.f32 	%f716, %f685, %f692, %f636;
	fma.rn.f32 	%f717, %f685, %f693, %f637;
	fma.rn.f32 	%f718, %f685, %f694, %f638;
	fma.rn.f32 	%f719, %f685, %f695, %f639;
	fma.rn.f32 	%f720, %f685, %f696, %f640;
	fma.rn.f32 	%f721, %f685, %f697, %f641;
	fma.rn.f32 	%f722, %f685, %f698, %f642;
	fma.rn.f32 	%f723, %f686, %f691, %f643;
	fma.rn.f32 	%f724, %f686, %f692, %f644;
	fma.rn.f32 	%f725, %f686, %f693, %f645;
	fma.rn.f32 	%f726, %f686, %f694, %f646;
	fma.rn.f32 	%f727, %f686, %f695, %f647;
	fma.rn.f32 	%f728, %f686, %f696, %f648;
	fma.rn.f32 	%f729, %f686, %f697, %f649;
	fma.rn.f32 	%f730, %f686, %f698, %f650;
	fma.rn.f32 	%f731, %f687, %f691, %f651;
	fma.rn.f32 	%f732, %f687, %f692, %f652;
	fma.rn.f32 	%f733, %f687, %f693, %f653;
	fma.rn.f32 	%f734, %f687, %f694, %f654;
	fma.rn.f32 	%f735, %f687, %f695, %f655;
	fma.rn.f32 	%f736, %f687, %f696, %f656;
	fma.rn.f32 	%f737, %f687, %f697, %f657;
	fma.rn.f32 	%f738, %f687, %f698, %f658;
	fma.rn.f32 	%f739, %f688, %f691, %f659;
	fma.rn.f32 	%f740, %f688, %f692, %f660;
	fma.rn.f32 	%f741, %f688, %f693, %f661;
	fma.rn.f32 	%f742, %f688, %f694, %f662;
	fma.rn.f32 	%f743, %f688, %f695, %f663;
	fma.rn.f32 	%f744, %f688, %f696, %f664;
	fma.rn.f32 	%f745, %f688, %f697, %f665;
	fma.rn.f32 	%f746, %f688, %f698, %f666;
	fma.rn.f32 	%f747, %f689, %f691, %f667;
	fma.rn.f32 	%f748, %f689, %f692, %f668;
	fma.rn.f32 	%f749, %f689, %f693, %f669;
	fma.rn.f32 	%f750, %f689, %f694, %f670;
	fma.rn.f32 	%f751, %f689, %f695, %f671;
	fma.rn.f32 	%f752, %f689, %f696, %f672;
	fma.rn.f32 	%f753, %f689, %f697, %f673;
	fma.rn.f32 	%f754, %f689, %f698, %f674;
	fma.rn.f32 	%f755, %f690, %f691, %f675;
	fma.rn.f32 	%f756, %f690, %f692, %f676;
	fma.rn.f32 	%f757, %f690, %f693, %f677;
	fma.rn.f32 	%f758, %f690, %f694, %f678;
	fma.rn.f32 	%f759, %f690, %f695, %f679;
	fma.rn.f32 	%f760, %f690, %f696, %f680;
	fma.rn.f32 	%f761, %f690, %f697, %f681;
	fma.rn.f32 	%f762, %f690, %f698, %f682;
	ld.shared.f32 	%f763, [%r73+28];
	ld.shared.f32 	%f764, [%r73+60];
	ld.shared.f32 	%f765, [%r73+92];
	ld.shared.f32 	%f766, [%r73+124];
	ld.shared.f32 	%f767, [%r73+156];
	ld.shared.f32 	%f768, [%r73+188];
	ld.shared.f32 	%f769, [%r73+220];
	ld.shared.f32 	%f770, [%r73+252];
	ld.shared.f32 	%f771, [%r77+3584];
	ld.shared.f32 	%f772, [%r77+3588];
	ld.shared.f32 	%f773, [%r77+3592];
	ld.shared.f32 	%f774, [%r77+3596];
	ld.shared.f32 	%f775, [%r77+3600];
	ld.shared.f32 	%f776, [%r77+3604];
	ld.shared.f32 	%f777, [%r77+3608];
	ld.shared.f32 	%f778, [%r77+3612];
	fma.rn.f32 	%f890, %f763, %f771, %f699;
	fma.rn.f32 	%f889, %f763, %f772, %f700;
	fma.rn.f32 	%f888, %f763, %f773, %f701;
	fma.rn.f32 	%f887, %f763, %f774, %f702;
	fma.rn.f32 	%f886, %f763, %f775, %f703;
	fma.rn.f32 	%f885, %f763, %f776, %f704;
	fma.rn.f32 	%f884, %f763, %f777, %f705;
	fma.rn.f32 	%f883, %f763, %f778, %f706;
	fma.rn.f32 	%f882, %f764, %f771, %f707;
	fma.rn.f32 	%f881, %f764, %f772, %f708;
	fma.rn.f32 	%f880, %f764, %f773, %f709;
	fma.rn.f32 	%f879, %f764, %f774, %f710;
	fma.rn.f32 	%f878, %f764, %f775, %f711;
	fma.rn.f32 	%f877, %f764, %f776, %f712;
	fma.rn.f32 	%f876, %f764, %f777, %f713;
	fma.rn.f32 	%f875, %f764, %f778, %f714;
	fma.rn.f32 	%f874, %f765, %f771, %f715;
	fma.rn.f32 	%f873, %f765, %f772, %f716;
	fma.rn.f32 	%f872, %f765, %f773, %f717;
	fma.rn.f32 	%f871, %f765, %f774, %f718;
	fma.rn.f32 	%f870, %f765, %f775, %f719;
	fma.rn.f32 	%f869, %f765, %f776, %f720;
	fma.rn.f32 	%f868, %f765, %f777, %f721;
	fma.rn.f32 	%f867, %f765, %f778, %f722;
	fma.rn.f32 	%f866, %f766, %f771, %f723;
	fma.rn.f32 	%f865, %f766, %f772, %f724;
	fma.rn.f32 	%f864, %f766, %f773, %f725;
	fma.rn.f32 	%f863, %f766, %f774, %f726;
	fma.rn.f32 	%f862, %f766, %f775, %f727;
	fma.rn.f32 	%f861, %f766, %f776, %f728;
	fma.rn.f32 	%f860, %f766, %f777, %f729;
	fma.rn.f32 	%f859, %f766, %f778, %f730;
	fma.rn.f32 	%f858, %f767, %f771, %f731;
	fma.rn.f32 	%f857, %f767, %f772, %f732;
	fma.rn.f32 	%f856, %f767, %f773, %f733;
	fma.rn.f32 	%f855, %f767, %f774, %f734;
	fma.rn.f32 	%f854, %f767, %f775, %f735;
	fma.rn.f32 	%f853, %f767, %f776, %f736;
	fma.rn.f32 	%f852, %f767, %f777, %f737;
	fma.rn.f32 	%f851, %f767, %f778, %f738;
	fma.rn.f32 	%f850, %f768, %f771, %f739;
	fma.rn.f32 	%f849, %f768, %f772, %f740;
	fma.rn.f32 	%f848, %f768, %f773, %f741;
	fma.rn.f32 	%f847, %f768, %f774, %f742;
	fma.rn.f32 	%f846, %f768, %f775, %f743;
	fma.rn.f32 	%f845, %f768, %f776, %f744;
	fma.rn.f32 	%f844, %f768, %f777, %f745;
	fma.rn.f32 	%f843, %f768, %f778, %f746;
	fma.rn.f32 	%f891, %f769, %f771, %f747;
	fma.rn.f32 	%f892, %f769, %f772, %f748;
	fma.rn.f32 	%f893, %f769, %f773, %f749;
	fma.rn.f32 	%f894, %f769, %f774, %f750;
	fma.rn.f32 	%f895, %f769, %f775, %f751;
	fma.rn.f32 	%f896, %f769, %f776, %f752;
	fma.rn.f32 	%f897, %f769, %f777, %f753;
	fma.rn.f32 	%f898, %f769, %f778, %f754;
	fma.rn.f32 	%f899, %f770, %f771, %f755;
	fma.rn.f32 	%f900, %f770, %f772, %f756;
	fma.rn.f32 	%f901, %f770, %f773, %f757;
	fma.rn.f32 	%f902, %f770, %f774, %f758;
	fma.rn.f32 	%f903, %f770, %f775, %f759;
	fma.rn.f32 	%f904, %f770, %f776, %f760;
	fma.rn.f32 	%f905, %f770, %f777, %f761;
	fma.rn.f32 	%f906, %f770, %f778, %f762;
	bar.sync 	0;
	add.s32 	%r231, %r231, 8;
	shl.b32 	%r78, %r161, 3;
	add.s32 	%r230, %r230, %r78;
	add.s32 	%r229, %r229, 8;
	setp.lt.s32 	%p3, %r231, %r228;
	@%p3 bra 	$L__BB1_2;
$L__BB1_5:
	ld.param.u32 	%r162, [_Z22sgemm_3_reg_tiled_1bufPKfS0_Pfiii_param_4];
	ld.param.u32 	%r96, [_Z22sgemm_3_reg_tiled_1bufPKfS0_Pfiii_param_3];
	mov.u32 	%r79, %ctaid.x;
	shl.b32 	%r80, %r79, 7;
	mov.u32 	%r81, %tid.y;
	shl.b32 	%r82, %r81, 3;
	mov.u32 	%r83, %ctaid.y;
	shl.b32 	%r84, %r83, 7;
	add.s32 	%r4, %r84, %r82;
	mov.u32 	%r85, %tid.x;
	shl.b32 	%r86, %r85, 3;
	add.s32 	%r87, %r80, %r86;
	setp.lt.s32 	%p4, %r4, %r96;
	mul.lo.s32 	%r6, %r4, %r162;
	setp.lt.s32 	%p5, %r87, %r162;
	and.pred  	%p6, %p4, %p5;
	@%p6 bra 	$L__BB1_6;
	bra.uni 	$L__BB1_7;
$L__BB1_6:
	ld.param.u64 	%rd72, [_Z22sgemm_3_reg_tiled_1bufPKfS0_Pfiii_param_2];
	add.s32 	%r88, %r87, %r6;
	cvta.to.global.u64 	%rd26, %rd72;
	mul.wide.s32 	%rd27, %r88, 4;
	add.s64 	%rd28, %rd26, %rd27;
	st.global.f32 	[%rd28], %f890;
$L__BB1_7:
	ld.param.u32 	%r163, [_Z22sgemm_3_reg_tiled_1bufPKfS0_Pfiii_param_4];
	ld.param.u32 	%r97, [_Z22sgemm_3_reg_tiled_1bufPKfS0_Pfiii_param_3];
	ld.param.u64 	%rd73, [_Z22sgemm_3_reg_tiled_1bufPKfS0_Pfiii_param_2];
	setp.ge.s32 	%p7, %r4, %r97;
	add.s32 	%r13, %r87, 1;
	setp.ge.s32 	%p8, %r13, %r163;
	cvt.s64.s32 	%rd29, %r6;
	cvt.u64.u32 	%rd1, %r87;
	add.s64 	%rd30, %rd1, %rd29;
	cvta.to.global.u64 	%rd31, %rd73;
	shl.b64 	%rd32, %rd30, 2;
	add.s64 	%rd2, %rd31, %rd32;
	or.pred  	%p9, %p7, %p8;
	@%p9 bra 	$L__BB1_9;
	st.global.f32 	[%rd2+4], %f889;
$L__BB1_9:
	ld.param.u32 	%r164, [_Z22sgemm_3_reg_tiled_1bufPKfS0_Pfiii_param_4];
	ld.param.u32 	%r98, [_Z22sgemm_3_reg_tiled_1bufPKfS0_Pfiii_param_3];
	setp.ge.s32 	%p10, %r4, %r98;
	add.s32 	%r14, %r87, 2;
	setp.ge.s32 	%p11, %r14, %r164;
	or.pred  	%p12, %p10, %p11;
	@%p12 bra 	$L__BB1_11;
	st.global.f32 	[%rd2+8], %f888;
$L__BB1_11:
	ld.param.u32 	%r165, [_Z22sgemm_3_reg_tiled_1bufPKfS0_Pfiii_param_4];
	ld.param.u32 	%r99, [_Z22sgemm_3_reg_tiled_1bufPKfS0_Pfiii_param_3];
	setp.ge.s32 	%p13, %r4, %r99;
	add.s32 	%r15, %r87, 3;
	setp.ge.s32 	%p14, %r15, %r165;
	or.pred  	%p15, %p13, %p14;
	@%p15 bra 	$L__BB1_13;
	st.global.f32 	[%rd2+12], %f887;
$L__BB1_13:
	ld.param.u32 	%r166, [_Z22sgemm_3_reg_tiled_1bufPKfS0_Pfiii_param_4];
	ld.param.u32 	%r100, [_Z22sgemm_3_reg_tiled_1bufPKfS0_Pfiii_param_3];
	setp.ge.s32 	%p16, %r4, %r100;
	add.s32 	%r16, %r87, 4;
	setp.ge.s32 	%p17, %r16, %r166;
	or.pred  	%p18, %p16, %p17;
	@%p18 bra 	$L__BB1_15;
	st.global.f32 	[%rd2+16], %f886;
$L__BB1_15:
	ld.param.u32 	%r167, [_Z22sgemm_3_reg_tiled_1bufPKfS0_Pfiii_param_4];
	ld.param.u32 	%r101, [_Z22sgemm_3_reg_tiled_1bufPKfS0_Pfiii_param_3];
	setp.ge.s32 	%p19, %r4, %r101;
	add.s32 	%r17, %r87, 5;
	setp.ge.s32 	%p20, %r17, %r167;
	or.pred  	%p21, %p19, %p20;
	@%p21 bra 	$L__BB1_17;
	st.global.f32 	[%rd2+20], %f885;
$L__BB1_17:
	ld.param.u32 	%r168, [_Z22sgemm_3_reg_tiled_1bufPKfS0_Pfiii_param_4];
	ld.param.u32 	%r102, [_Z22sgemm_3_reg_tiled_1bufPKfS0_Pfiii_param_3];
	setp.ge.s32 	%p22, %r4, %r102;
	add.s32 	%r18, %r87, 6;
	setp.ge.s32 	%p23, %r18, %r168;
	or.pred  	%p24, %p22, %p23;
	@%p24 bra 	$L__BB1_19;
	st.global.f32 	[%rd2+24], %f884;
$L__BB1_19:
	ld.param.u32 	%r169, [_Z22sgemm_3_reg_tiled_1bufPKfS0_Pfiii_param_4];
	ld.param.u32 	%r103, [_Z22sgemm_3_reg_tiled_1bufPKfS0_Pfiii_param_3];
	setp.ge.s32 	%p25, %r4, %r103;
	add.s32 	%r19, %r87, 7;
	setp.ge.s32 	%p26, %r19, %r169;
	or.pred  	%p27, %p25, %p26;
	@%p27 bra 	$L__BB1_21;
	st.global.f32 	[%rd2+28], %f883;
$L__BB1_21:
	ld.param.u32 	%r170, [_Z22sgemm_3_reg_tiled_1bufPKfS0_Pfiii_param_4];
	ld.param.u32 	%r104, [_Z22sgemm_3_reg_tiled_1bufPKfS0_Pfiii_param_3];
	setp.ge.s32 	%p28, %r87, %r170;
	add.s32 	%r20, %r4, 1;
	setp.ge.s32 	%p29, %r20, %r104;
	add.s32 	%r21, %r6, %r170;
	or.pred  	%p30, %p29, %p28;
	@%p30 bra 	$L__BB1_23;
	ld.param.u64 	%rd74, [_Z22sgemm_3_reg_tiled_1bufPKfS0_Pfiii_param_2];
	add.s32 	%r89, %r87, %r21;
	cvta.to.global.u64 	%rd33, %rd74;
	mul.wide.s32 	%rd34, %r89, 4;
	add.s64 	%rd35, %rd33, %rd34;
	st.global.f32 	[%rd35], %f882;
$L__BB1_23:
	ld.param.u32 	%r171, [_Z22sgemm_3_reg_tiled_1bufPKfS0_Pfiii_param_4];
	ld.param.u32 	%r105, [_Z22sgemm_3_reg_tiled_1bufPKfS0_Pfiii_param_3];
	ld.param.u64 	%rd75, [_Z22sgemm_3_reg_tiled_1bufPKfS0_Pfiii_param_2];
	setp.ge.s32 	%p31, %r20, %r105;
	setp.ge.s32 	%p32, %r13, %r171;
	cvt.s64.s32 	%rd36, %r21;
	add.s64 	%rd37, %rd1, %rd36;
	cvta.to.global.u64 	%rd38, %rd75;
	shl.b64 	%rd39, %rd37, 2;
	add.s64 	%rd3, %rd38, %rd39;
	or.pred  	%p33, %p31, %p32;
	@%p33 bra 	$L__BB1_25;
	st.global.f32 	[%rd3+4], %f881;
$L__BB1_25:
	ld.param.u32 	%r172, [_Z22sgemm_3_reg_tiled_1bufPKfS0_Pfiii_param_4];
	ld.param.u32 	%r106, [_Z22sgemm_3_reg_tiled_1bufPKfS0_Pfiii_param_3];
	setp.ge.s32 	%p34, %r20, %r106;
	setp.ge.s32 	%p35, %r14, %r172;
	or.pred  	%p36, %p34, %p35;
	@%p36 bra 	$L__BB1_27;
	st.global.f32 	[%rd3+8], %f880;
$L__BB1_27:
	ld.param.u32 	%r173, [_Z22sgemm_3_reg_tiled_1bufPKfS0_Pfiii_param_4];
	ld.param.u32 	%r107, [_Z22sgemm_3_reg_tiled_1bufPKfS0_Pfiii_param_3];
	setp.ge.s32 	%p37, %r20, %r107;
	setp.ge.s32 	%p38, %r15, %r173;
	or.pred  	%p39, %p37, %p38;
	@%p39 bra 	$L__BB1_29;
	st.global.f32 	[%rd3+12], %f879;
$L__BB1_29:
	ld.param.u32 	%r174, [_Z22sgemm_3_reg_tiled_1bufPKfS0_Pfiii_param_4];
	ld.param.u32 	%r108, [_Z22sgemm_3_reg_tiled_1bufPKfS0_Pfiii_param_3];
	setp.ge.s32 	%p40, %r20, %r108;
	setp.ge.s32 	%p41, %r16, %r174;
	or.pred  	%p42, %p40, %p41;
	@%p42 bra 	$L__BB1_31;
	st.global.f32 	[%rd3+16], %f878;
$L__BB1_31:
	ld.param.u32 	%r175, [_Z22sgemm_3_reg_tiled_1bufPKfS0_Pfiii_param_4];
	ld.param.u32 	%r109, [_Z22sgemm_3_reg_tiled_1bufPKfS0_Pfiii_param_3];
	setp.ge.s32 	%p43, %r20, %r109;
	setp.ge.s32 	%p44, %r17, %r175;
	or.pred  	%p45, %p43, %p44;
	@%p45 bra 	$L__BB1_33;
	st.global.f32 	[%rd3+20], %f877;
$L__BB1_33:
	ld.param.u32 	%r176, [_Z22sgemm_3_reg_tiled_1bufPKfS0_Pfiii_param_4];
	ld.param.u32 	%r110, [_Z22sgemm_3_reg_tiled_1bufPKfS0_Pfiii_param_3];
	setp.ge.s32 	%p46, %r20, %r110;
	setp.ge.s32 	%p47, %r18, %r176;
	or.pred  	%p48, %p46, %p47;
	@%p48 bra 	$L__BB1_35;
	st.global.f32 	[%rd3+24], %f876;
$L__BB1_35:
	ld.param.u32 	%r177, [_Z22sgemm_3_reg_tiled_1bufPKfS0_Pfiii_param_4];
	ld.param.u32 	%r111, [_Z22sgemm_3_reg_tiled_1bufPKfS0_Pfiii_param_3];
	setp.ge.s32 	%p49, %r20, %r111;
	setp.ge.s32 	%p50, %r19, %r177;
	or.pred  	%p51, %p49, %p50;
	@%p51 bra 	$L__BB1_37;
	st.global.f32 	[%rd3+28], %f875;
$L__BB1_37:
	ld.param.u32 	%r178, [_Z22sgemm_3_reg_tiled_1bufPKfS0_Pfiii_param_4];
	ld.param.u32 	%r112, [_Z22sgemm_3_reg_tiled_1bufPKfS0_Pfiii_param_3];
	ld.param.u64 	%rd76, [_Z22sgemm_3_reg_tiled_1bufPKfS0_Pfiii_param_2];
	cvta.to.global.u64 	%rd4, %rd76;
	setp.ge.s32 	%p52, %r87, %r178;
	add.s32 	%r22, %r4, 2;
	setp.ge.s32 	%p53, %r22, %r112;
	add.s32 	%r23, %r21, %r178;
	or.pred  	%p54, %p53, %p52;
	@%p54 bra 	$L__BB1_39;
	add.s32 	%r90, %r87, %r23;
	mul.wide.s32 	%rd40, %r90, 4;
	add.s64 	%rd41, %rd4, %rd40;
	st.global.f32 	[%rd41], %f874;
$L__BB1_39:
	ld.param.u32 	%r179, [_Z22sgemm_3_reg_tiled_1bufPKfS0_Pfiii_param_4];
	ld.param.u32 	%r113, [_Z22sgemm_3_reg_tiled_1bufPKfS0_Pfiii_param_3];
	setp.ge.s32 	%p55, %r22, %r113;
	setp.ge.s32 	%p56, %r13, %r179;
	cvt.s64.s32 	%rd42, %r23;
	add.s64 	%rd43, %rd1, %rd42;
	shl.b64 	%rd44, %rd43, 2;
	add.s64 	%rd5, %rd4, %rd44;
	or.pred  	%p57, %p55, %p56;
	@%p57 bra 	$L__BB1_41;
	st.global.f32 	[%rd5+4], %f873;
$L__BB1_41:
	ld.param.u32 	%r180, [_Z22sgemm_3_reg_tiled_1bufPKfS0_Pfiii_param_4];
	ld.param.u32 	%r114, [_Z22sgemm_3_reg_tiled_1bufPKfS0_Pfiii_param_3];
	setp.ge.s32 	%p58, %r22, %r114;
	setp.ge.s32 	%p59, %r14, %r180;
	or.pred  	%p60, %p58, %p59;
	@%p60 bra 	$L__BB1_43;
	st.global.f32 	[%rd5+8], %f872;
$L__BB1_43:
	ld.param.u32 	%r181, [_Z22sgemm_3_reg_tiled_1bufPKfS0_Pfiii_param_4];
	ld.param.u32 	%r115, [_Z22sgemm_3_reg_tiled_1bufPKfS0_Pfiii_param_3];
	setp.ge.s32 	%p61, %r22, %r115;
	setp.ge.s32 	%p62, %r15, %r181;
	or.pred  	%p63, %p61, %p62;
	@%p63 bra 	$L__BB1_45;
	st.global.f32 	[%rd5+12], %f871;
$L__BB1_45:
	ld.param.u32 	%r182, [_Z22sgemm_3_reg_tiled_1bufPKfS0_Pfiii_param_4];
	ld.param.u32 	%r116, [_Z22sgemm_3_reg_tiled_1bufPKfS0_Pfiii_param_3];
	setp.ge.s32 	%p64, %r22, %r116;
	setp.ge.s32 	%p65, %r16, %r182;
	or.pred  	%p66, %p64, %p65;
	@%p66 bra 	$L__BB1_47;
	st.global.f32 	[%rd5+16], %f870;
$L__BB1_47:
	ld.param.u32 	%r183, [_Z22sgemm_3_reg_tiled_1bufPKfS0_Pfiii_param_4];
	ld.param.u32 	%r117, [_Z22sgemm_3_reg_tiled_1bufPKfS0_Pfiii_param_3];
	setp.ge.s32 	%p67, %r22, %r117;
	setp.ge.s32 	%p68, %r17, %r183;
	or.pred  	%p69, %p67, %p68;
	@%p69 bra 	$L__BB1_49;
	st.global.f32 	[%rd5+20], %f869;
$L__BB1_49:
	ld.param.u32 	%r184, [_Z22sgemm_3_reg_tiled_1bufPKfS0_Pfiii_param_4];
	ld.param.u32 	%r118, [_Z22sgemm_3_reg_tiled_1bufPKfS0_Pfiii_param_3];
	setp.ge.s32 	%p70, %r22, %r118;
	setp.ge.s32 	%p71, %r18, %r184;
	or.pred  	%p72, %p70, %p71;
	@%p72 bra 	$L__BB1_51;
	st.global.f32 	[%rd5+24], %f868;
$L__BB1_51:
	ld.param.u32 	%r185, [_Z22sgemm_3_reg_tiled_1bufPKfS0_Pfiii_param_4];
	ld.param.u32 	%r119, [_Z22sgemm_3_reg_tiled_1bufPKfS0_Pfiii_param_3];
	setp.ge.s32 	%p73, %r22, %r119;
	setp.ge.s32 	%p74, %r19, %r185;
	or.pred  	%p75, %p73, %p74;
	@%p75 bra 	$L__BB1_53;
	st.global.f32 	[%rd5+28], %f867;
$L__BB1_53:
	ld.param.u32 	%r186, [_Z22sgemm_3_reg_tiled_1bufPKfS0_Pfiii_param_4];
	ld.param.u32 	%r120, [_Z22sgemm_3_reg_tiled_1bufPKfS0_Pfiii_param_3];
	setp.ge.s32 	%p76, %r87, %r186;
	add.s32 	%r24, %r4, 3;
	setp.ge.s32 	%p77, %r24, %r120;
	add.s32 	%r25, %r23, %r186;
	or.pred  	%p78, %p77, %p76;
	@%p78 bra 	$L__BB1_55;
	add.s32 	%r91, %r87, %r25;
	mul.wide.s32 	%rd45, %r91, 4;
	add.s64 	%rd46, %rd4, %rd45;
	st.global.f32 	[%rd46], %f866;
$L__BB1_55:
	ld.param.u32 	%r187, [_Z22sgemm_3_reg_tiled_1bufPKfS0_Pfiii_param_4];
	ld.param.u32 	%r121, [_Z22sgemm_3_reg_tiled_1bufPKfS0_Pfiii_param_3];
	setp.ge.s32 	%p79, %r24, %r121;
	setp.ge.s32 	%p80, %r13, %r187;
	cvt.s64.s32 	%rd47, %r25;
	add.s64 	%rd48, %rd1, %rd47;
	shl.b64 	%rd49, %rd48, 2;
	add.s64 	%rd6, %rd4, %rd49;
	or.pred  	%p81, %p79, %p80;
	@%p81 bra 	$L__BB1_57;
	st.global.f32 	[%rd6+4], %f865;
$L__BB1_57:
	ld.param.u32 	%r188, [_Z22sgemm_3_reg_tiled_1bufPKfS0_Pfiii_param_4];
	ld.param.u32 	%r122, [_Z22sgemm_3_reg_tiled_1bufPKfS0_Pfiii_param_3];
	setp.ge.s32 	%p82, %r24, %r122;
	setp.ge.s32 	%p83, %r14, %r188;
	or.pred  	%p84, %p82, %p83;
	@%p84 bra 	$L__BB1_59;
	st.global.f32 	[%rd6+8], %f864;
$L__BB1_59:
	ld.param.u32 	%r189, [_Z22sgemm_3_reg_tiled_1bufPKfS0_Pfiii_param_4];
	ld.param.u32 	%r123, [_Z22sgemm_3_reg_tiled_1bufPKfS0_Pfiii_param_3];
	setp.ge.s32 	%p85, %r24, %r123;
	setp.ge.s32 	%p86, %r15, %r189;
	or.pred  	%p87, %p85, %p86;
	@%p87 bra 	$L__BB1_61;
	st.global.f32 	[%rd6+12], %f863;
$L__BB1_61:
	ld.param.u32 	%r190, [_Z22sgemm_3_reg_tiled_1bufPKfS0_Pfiii_param_4];
	ld.param.u32 	%r124, [_Z22sgemm_3_reg_tiled_1bufPKfS0_Pfiii_param_3];
	setp.ge.s32 	%p88, %r24, %r124;
	setp.ge.s32 	%p89, %r16, %r190;
	or.pred  	%p90, %p88, %p89;
	@%p90 bra 	$L__BB1_63;
	st.global.f32 	[%rd6+16], %f862;
$L__BB1_63:
	ld.param.u32 	%r191, [_Z22sgemm_3_reg_tiled_1bufPKfS0_Pfiii_param_4];
	ld.param.u32 	%r125, [_Z22sgemm_3_reg_tiled_1bufPKfS0_Pfiii_param_3];
	setp.ge.s32 	%p91, %r24, %r125;
	setp.ge.s32 	%p92, %r17, %r191;
	or.pred  	%p93, %p91, %p92;
	@%p93 bra 	$L__BB1_65;
	st.global.f32 	[%rd6+20], %f861;
$L__BB1_65:
	ld.param.u32 	%r192, [_Z22sgemm_3_reg_tiled_1bufPKfS0_Pfiii_param_4];
	ld.param.u32 	%r126, [_Z22sgemm_3_reg_tiled_1bufPKfS0_Pfiii_param_3];
	setp.ge.s32 	%p94, %r24, %r126;
	setp.ge.s32 	%p95, %r18, %r192;
	or.pred  	%p96, %p94, %p95;
	@%p96 bra 	$L__BB1_67;
	st.global.f32 	[%rd6+24], %f860;
$L__BB1_67:
	ld.param.u32 	%r193, [_Z22sgemm_3_reg_tiled_1bufPKfS0_Pfiii_param_4];
	ld.param.u32 	%r127, [_Z22sgemm_3_reg_tiled_1bufPKfS0_Pfiii_param_3];
	setp.ge.s32 	%p97, %r24, %r127;
	setp.ge.s32 	%p98, %r19, %r193;
	or.pred  	%p99, %p97, %p98;
	@%p99 bra 	$L__BB1_69;
	st.global.f32 	[%rd6+28], %f859;
$L__BB1_69:
	ld.param.u32 	%r194, [_Z22sgemm_3_reg_tiled_1bufPKfS0_Pfiii_param_4];
	ld.param.u32 	%r128, [_Z22sgemm_3_reg_tiled_1bufPKfS0_Pfiii_param_3];
	setp.ge.s32 	%p100, %r87, %r194;
	add.s32 	%r26, %r4, 4;
	setp.ge.s32 	%p101, %r26, %r128;
	add.s32 	%r27, %r25, %r194;
	or.pred  	%p102, %p101, %p100;
	@%p102 bra 	$L__BB1_71;
	add.s32 	%r92, %r87, %r27;
	mul.wide.s32 	%rd50, %r92, 4;
	add.s64 	%rd51, %rd4, %rd50;
	st.global.f32 	[%rd51], %f858;
$L__BB1_71:
	ld.param.u32 	%r195, [_Z22sgemm_3_reg_tiled_1bufPKfS0_Pfiii_param_4];
	ld.param.u32 	%r129, [_Z22sgemm_3_reg_tiled_1bufPKfS0_Pfiii_param_3];
	setp.ge.s32 	%p103, %r26, %r129;
	setp.ge.s32 	%p104, %r13, %r195;
	cvt.s64.s32 	%rd52, %r27;
	add.s64 	%rd53, %rd1, %rd52;
	shl.b64 	%rd54, %rd53, 2;
	add.s64 	%rd7, %rd4, %rd54;
	or.pred  	%p105, %p103, %p104;
	@%p105 bra 	$L__BB1_73;
	st.global.f32 	[%rd7+4], %f857;
$L__BB1_73:
	ld.param.u32 	%r196, [_Z22sgemm_3_reg_tiled_1bufPKfS0_Pfiii_param_4];
	ld.param.u32 	%r130, [_Z22sgemm_3_reg_tiled_1bufPKfS0_Pfiii_param_3];
	setp.ge.s32 	%p106, %r26, %r130;
	setp.ge.s32 	%p107, %r14, %r196;
	or.pred  	%p108, %p106, %p107;
	@%p108 bra 	$L__BB1_75;
	st.global.f32 	[%rd7+8], %f856;
$L__BB1_75:
	ld.param.u32 	%r197, [_Z22sgemm_3_reg_tiled_1bufPKfS0_Pfiii_param_4];
	ld.param.u32 	%r131, [_Z22sgemm_3_reg_tiled_1bufPKfS0_Pfiii_param_3];
	setp.ge.s32 	%p109, %r26, %r131;
	setp.ge.s32 	%p110, %r15, %r197;
	or.pred  	%p111, %p109, %p110;
	@%p111 bra 	$L__BB1_77;
	st.global.f32 	[%rd7+12], %f855;
$L__BB1_77:
	ld.param.u32 	%r198, [_Z22sgemm_3_reg_tiled_1bufPKfS0_Pfiii_param_4];
	ld.param.u32 	%r132, [_Z22sgemm_3_reg_tiled_1bufPKfS0_Pfiii_param_3];
	setp.ge.s32 	%p112, %r26, %r132;
	setp.ge.s32 	%p113, %r16, %r198;
	or.pred  	%p114, %p112, %p113;
	@%p114 bra 	$L__BB1_79;
	st.global.f32 	[%rd7+16], %f854;
$L__BB1_79:
	ld.param.u32 	%r199, [_Z22sgemm_3_reg_tiled_1bufPKfS0_Pfiii_param_4];
	ld.param.u32 	%r133, [_Z22sgemm_3_reg_tiled_1bufPKfS0_Pfiii_param_3];
	setp.ge.s32 	%p115, %r26, %r133;
	setp.ge.s32 	%p116, %r17, %r199;
	or.pred  	%p117, %p115, %p116;
	@%p117 bra 	$L__BB1_81;
	st.global.f32 	[%rd7+20], %f853;
$L__BB1_81:
	ld.param.u32 	%r200, [_Z22sgemm_3_reg_tiled_1bufPKfS0_Pfiii_param_4];
	ld.param.u32 	%r134, [_Z22sgemm_3_reg_tiled_1bufPKfS0_Pfiii_param_3];
	setp.ge.s32 	%p118, %r26, %r134;
	setp.ge.s32 	%p119, %r18, %r200;
	or.pred  	%p120, %p118, %p119;
	@%p120 bra 	$L__BB1_83;
	st.global.f32 	[%rd7+24], %f852;
$L__BB1_83:
	ld.param.u32 	%r201, [_Z22sgemm_3_reg_tiled_1bufPKfS0_Pfiii_param_4];
	ld.param.u32 	%r135, [_Z22sgemm_3_reg_tiled_1bufPKfS0_Pfiii_param_3];
	setp.ge.s32 	%p121, %r26, %r135;
	setp.ge.s32 	%p122, %r19, %r201;
	or.pred  	%p123, %p121, %p122;
	@%p123 bra 	$L__BB1_85;
	st.global.f32 	[%rd7+28], %f851;
$L__BB1_85:
	ld.param.u32 	%r202, [_Z22sgemm_3_reg_tiled_1bufPKfS0_Pfiii_param_4];
	ld.param.u32 	%r136, [_Z22sgemm_3_reg_tiled_1bufPKfS0_Pfiii_param_3];
	setp.ge.s32 	%p124, %r87, %r202;
	add.s32 	%r28, %r4, 5;
	setp.ge.s32 	%p125, %r28, %r136;
	add.s32 	%r29, %r27, %r202;
	or.pred  	%p126, %p125, %p124;
	@%p126 bra 	$L__BB1_87;
	add.s32 	%r93, %r87, %r29;
	mul.wide.s32 	%rd55, %r93, 4;
	add.s64 	%rd56, %rd4, %rd55;
	st.global.f32 	[%rd56], %f850;
$L__BB1_87:
	ld.param.u32 	%r203, [_Z22sgemm_3_reg_tiled_1bufPKfS0_Pfiii_param_4];
	ld.param.u32 	%r137, [_Z22sgemm_3_reg_tiled_1bufPKfS0_Pfiii_param_3];
	setp.ge.s32 	%p127, %r28, %r137;
	setp.ge.s32 	%p128, %r13, %r203;
	cvt.s64.s32 	%rd57, %r29;
	add.s64 	%rd58, %rd1, %rd57;
	shl.b64 	%rd59, %rd58, 2;
	add.s64 	%rd8, %rd4, %rd59;
	or.pred  	%p129, %p127, %p128;
	@%p129 bra 	$L__BB1_89;
	st.global.f32 	[%rd8+4], %f849;
$L__BB1_89:
	ld.param.u32 	%r204, [_Z22sgemm_3_reg_tiled_1bufPKfS0_Pfiii_param_4];
	ld.param.u32 	%r138, [_Z22sgemm_3_reg_tiled_1bufPKfS0_Pfiii_param_3];
	setp.ge.s32 	%p130, %r28, %r138;
	setp.ge.s32 	%p131, %r14, %r204;
	or.pred  	%p132, %p130, %p131;
	@%p132 bra 	$L__BB1_91;
	st.global.f32 	[%rd8+8], %f848;
$L__BB1_91:
	ld.param.u32 	%r205, [_Z22sgemm_3_reg_tiled_1bufPKfS0_Pfiii_param_4];
	ld.param.u32 	%r139, [_Z22sgemm_3_reg_tiled_1bufPKfS0_Pfiii_param_3];
	setp.ge.s32 	%p133, %r28, %r139;
	setp.ge.s32 	%p134, %r15, %r205;
	or.pred  	%p135, %p133, %p134;
	@%p135 bra 	$L__BB1_93;
	st.global.f32 	[%rd8+12], %f847;
$L__BB1_93:
	ld.param.u32 	%r206, [_Z22sgemm_3_reg_tiled_1bufPKfS0_Pfiii_param_4];
	ld.param.u32 	%r140, [_Z22sgemm_3_reg_tiled_1bufPKfS0_Pfiii_param_3];
	setp.ge.s32 	%p136, %r28, %r140;
	setp.ge.s32 	%p137, %r16, %r206;
	or.pred  	%p138, %p136, %p137;
	@%p138 bra 	$L__BB1_95;
	st.global.f32 	[%rd8+16], %f846;
$L__BB1_95:
	ld.param.u32 	%r207, [_Z22sgemm_3_reg_tiled_1bufPKfS0_Pfiii_param_4];
	ld.param.u32 	%r141, [_Z22sgemm_3_reg_tiled_1bufPKfS0_Pfiii_param_3];
	setp.ge.s32 	%p139, %r28, %r141;
	setp.ge.s32 	%p140, %r17, %r207;
	or.pred  	%p141, %p139, %p140;
	@%p141 bra 	$L__BB1_97;
	st.global.f32 	[%rd8+20], %f845;
$L__BB1_97:
	ld.param.u32 	%r208, [_Z22sgemm_3_reg_tiled_1bufPKfS0_Pfiii_param_4];
	ld.param.u32 	%r142, [_Z22sgemm_3_reg_tiled_1bufPKfS0_Pfiii_param_3];
	setp.ge.s32 	%p142, %r28, %r142;
	setp.ge.s32 	%p143, %r18, %r208;
	or.pred  	%p144, %p142, %p143;
	@%p144 bra 	$L__BB1_99;
	st.global.f32 	[%rd8+24], %f844;
$L__BB1_99:
	ld.param.u32 	%r209, [_Z22sgemm_3_reg_tiled_1bufPKfS0_Pfiii_param_4];
	ld.param.u32 	%r143, [_Z22sgemm_3_reg_tiled_1bufPKfS0_Pfiii_param_3];
	setp.ge.s32 	%p145, %r28, %r143;
	setp.ge.s32 	%p146, %r19, %r209;
	or.pred  	%p147, %p145, %p146;
	@%p147 bra 	$L__BB1_101;
	st.global.f32 	[%rd8+28], %f843;
$L__BB1_101:
	ld.param.u32 	%r210, [_Z22sgemm_3_reg_tiled_1bufPKfS0_Pfiii_param_4];
	ld.param.u32 	%r144, [_Z22sgemm_3_reg_tiled_1bufPKfS0_Pfiii_param_3];
	setp.ge.s32 	%p148, %r87, %r210;
	add.s32 	%r30, %r4, 6;
	setp.ge.s32 	%p149, %r30, %r144;
	add.s32 	%r31, %r29, %r210;
	or.pred  	%p150, %p149, %p148;
	@%p150 bra 	$L__BB1_103;
	add.s32 	%r94, %r87, %r31;
	mul.wide.s32 	%rd60, %r94, 4;
	add.s64 	%rd61, %rd4, %rd60;
	st.global.f32 	[%rd61], %f891;
$L__BB1_103:
	ld.param.u32 	%r211, [_Z22sgemm_3_reg_tiled_1bufPKfS0_Pfiii_param_4];
	ld.param.u32 	%r145, [_Z22sgemm_3_reg_tiled_1bufPKfS0_Pfiii_param_3];
	setp.ge.s32 	%p151, %r30, %r145;
	setp.ge.s32 	%p152, %r13, %r211;
	cvt.s64.s32 	%rd62, %r31;
	add.s64 	%rd63, %rd1, %rd62;
	shl.b64 	%rd64, %rd63, 2;
	add.s64 	%rd9, %rd4, %rd64;
	or.pred  	%p153, %p151, %p152;
	@%p153 bra 	$L__BB1_105;
	st.global.f32 	[%rd9+4], %f892;
$L__BB1_105:
	ld.param.u32 	%r212, [_Z22sgemm_3_reg_tiled_1bufPKfS0_Pfiii_param_4];
	ld.param.u32 	%r146, [_Z22sgemm_3_reg_tiled_1bufPKfS0_Pfiii_param_3];
	setp.ge.s32 	%p154, %r30, %r146;
	setp.ge.s32 	%p155, %r14, %r212;
	or.pred  	%p156, %p154, %p155;
	@%p156 bra 	$L__BB1_107;
	st.global.f32 	[%rd9+8], %f893;
$L__BB1_107:
	ld.param.u32 	%r213, [_Z22sgemm_3_reg_tiled_1bufPKfS0_Pfiii_param_4];
	ld.param.u32 	%r147, [_Z22sgemm_3_reg_tiled_1bufPKfS0_Pfiii_param_3];
	setp.ge.s32 	%p157, %r30, %r147;
	setp.ge.s32 	%p158, %r15, %r213;
	or.pred  	%p159, %p157, %p158;
	@%p159 bra 	$L__BB1_109;
	st.global.f32 	[%rd9+12], %f894;
$L__BB1_109:
	ld.param.u32 	%r214, [_Z22sgemm_3_reg_tiled_1bufPKfS0_Pfiii_param_4];
	ld.param.u32 	%r148, [_Z22sgemm_3_reg_tiled_1bufPKfS0_Pfiii_param_3];
	setp.ge.s32 	%p160, %r30, %r148;
	setp.ge.s32 	%p161, %r16, %r214;
	or.pred  	%p162, %p160, %p161;
	@%p162 bra 	$L__BB1_111;
	st.global.f32 	[%rd9+16], %f895;
$L__BB1_111:
	ld.param.u32 	%r215, [_Z22sgemm_3_reg_tiled_1bufPKfS0_Pfiii_param_4];
	ld.param.u32 	%r149, [_Z22sgemm_3_reg_tiled_1bufPKfS0_Pfiii_param_3];
	setp.ge.s32 	%p163, %r30, %r149;
	setp.ge.s32 	%p164, %r17, %r215;
	or.pred  	%p165, %p163, %p164;
	@%p165 bra 	$L__BB1_113;
	st.global.f32 	[%rd9+20], %f896;
$L__BB1_113:
	ld.param.u32 	%r216, [_Z22sgemm_3_reg_tiled_1bufPKfS0_Pfiii_param_4];
	ld.param.u32 	%r150, [_Z22sgemm_3_reg_tiled_1bufPKfS0_Pfiii_param_3];
	setp.ge.s32 	%p166, %r30, %r150;
	setp.ge.s32 	%p167, %r18, %r216;
	or.pred  	%p168, %p166, %p167;
	@%p168 bra 	$L__BB1_115;
	st.global.f32 	[%rd9+24], %f897;
$L__BB1_115:
	ld.param.u32 	%r217, [_Z22sgemm_3_reg_tiled_1bufPKfS0_Pfiii_param_4];
	ld.param.u32 	%r151, [_Z22sgemm_3_reg_tiled_1bufPKfS0_Pfiii_param_3];
	setp.ge.s32 	%p169, %r30, %r151;
	setp.ge.s32 	%p170, %r19, %r217;
	or.pred  	%p171, %p169, %p170;
	@%p171 bra 	$L__BB1_117;
	st.global.f32 	[%rd9+28], %f898;
$L__BB1_117:
	ld.param.u32 	%r218, [_Z22sgemm_3_reg_tiled_1bufPKfS0_Pfiii_param_4];
	ld.param.u32 	%r152, [_Z22sgemm_3_reg_tiled_1bufPKfS0_Pfiii_param_3];
	setp.ge.s32 	%p172, %r87, %r218;
	add.s32 	%r32, %r4, 7;
	setp.ge.s32 	%p173, %r32, %r152;
	add.s32 	%r33, %r31, %r218;
	or.pred  	%p174, %p173, %p172;
	@%p174 bra 	$L__BB1_119;
	add.s32 	%r95, %r87, %r33;
	mul.wide.s32 	%rd65, %r95, 4;
	add.s64 	%rd66, %rd4, %rd65;
	st.global.f32 	[%rd66], %f899;
$L__BB1_119:
	ld.param.u32 	%r219, [_Z22sgemm_3_reg_tiled_1bufPKfS0_Pfiii_param_4];
	ld.param.u32 	%r153, [_Z22sgemm_3_reg_tiled_1bufPKfS0_Pfiii_param_3];
	setp.ge.s32 	%p175, %r32, %r153;
	setp.ge.s32 	%p176, %r13, %r219;
	cvt.s64.s32 	%rd67, %r33;
	add.s64 	%rd68, %rd1, %rd67;
	shl.b64 	%rd69, %rd68, 2;
	add.s64 	%rd10, %rd4, %rd69;
	or.pred  	%p177, %p175, %p176;
	@%p177 bra 	$L__BB1_121;
	st.global.f32 	[%rd10+4], %f900;
$L__BB1_121:
	ld.param.u32 	%r220, [_Z22sgemm_3_reg_tiled_1bufPKfS0_Pfiii_param_4];
	ld.param.u32 	%r154, [_Z22sgemm_3_reg_tiled_1bufPKfS0_Pfiii_param_3];
	setp.ge.s32 	%p178, %r32, %r154;
	setp.ge.s32 	%p179, %r14, %r220;
	or.pred  	%p180, %p178, %p179;
	@%p180 bra 	$L__BB1_123;
	st.global.f32 	[%rd10+8], %f901;
$L__BB1_123:
	ld.param.u32 	%r221, [_Z22sgemm_3_reg_tiled_1bufPKfS0_Pfiii_param_4];
	ld.param.u32 	%r155, [_Z22sgemm_3_reg_tiled_1bufPKfS0_Pfiii_param_3];
	setp.ge.s32 	%p181, %r32, %r155;
	setp.ge.s32 	%p182, %r15, %r221;
	or.pred  	%p183, %p181, %p182;
	@%p183 bra 	$L__BB1_125;
	st.global.f32 	[%rd10+12], %f902;
$L__BB1_125:
	ld.param.u32 	%r222, [_Z22sgemm_3_reg_tiled_1bufPKfS0_Pfiii_param_4];
	ld.param.u32 	%r156, [_Z22sgemm_3_reg_tiled_1bufPKfS0_Pfiii_param_3];
	setp.ge.s32 	%p184, %r32, %r156;
	setp.ge.s32 	%p185, %r16, %r222;
	or.pred  	%p186, %p184, %p185;
	@%p186 bra 	$L__BB1_127;
	st.global.f32 	[%rd10+16], %f903;
$L__BB1_127:
	ld.param.u32 	%r223, [_Z22sgemm_3_reg_tiled_1bufPKfS0_Pfiii_param_4];
	ld.param.u32 	%r157, [_Z22sgemm_3_reg_tiled_1bufPKfS0_Pfiii_param_3];
	setp.ge.s32 	%p187, %r32, %r157;
	setp.ge.s32 	%p188, %r17, %r223;
	or.pred  	%p189, %p187, %p188;
	@%p189 bra 	$L__BB1_129;
	st.global.f32 	[%rd10+20], %f904;
$L__BB1_129:
	ld.param.u32 	%r224, [_Z22sgemm_3_reg_tiled_1bufPKfS0_Pfiii_param_4];
	ld.param.u32 	%r158, [_Z22sgemm_3_reg_tiled_1bufPKfS0_Pfiii_param_3];
	setp.ge.s32 	%p190, %r32, %r158;
	setp.ge.s32 	%p191, %r18, %r224;
	or.pred  	%p192, %p190, %p191;
	@%p192 bra 	$L__BB1_131;
	st.global.f32 	[%rd10+24], %f905;
$L__BB1_131:
	ld.param.u32 	%r225, [_Z22sgemm_3_reg_tiled_1bufPKfS0_Pfiii_param_4];
	ld.param.u32 	%r159, [_Z22sgemm_3_reg_tiled_1bufPKfS0_Pfiii_param_3];
	setp.ge.s32 	%p193, %r32, %r159;
	setp.ge.s32 	%p194, %r19, %r225;
	or.pred  	%p195, %p193, %p194;
	@%p195 bra 	$L__BB1_133;
	st.global.f32 	[%rd10+28], %f906;
$L__BB1_133:
	ret;

}
	// .globl	_Z21sgemm_4_double_bufferPKfS0_Pfiii
.visible .entry _Z21sgemm_4_double_bufferPKfS0_Pfiii(
	.param .u64 .ptr .align 1 _Z21sgemm_4_double_bufferPKfS0_Pfiii_param_0,
	.param .u64 .ptr .align 1 _Z21sgemm_4_double_bufferPKfS0_Pfiii_param_1,
	.param .u64 .ptr .align 1 _Z21sgemm_4_double_bufferPKfS0_Pfiii_param_2,
	.param .u32 _Z21sgemm_4_double_bufferPKfS0_Pfiii_param_3,
	.param .u32 _Z21sgemm_4_double_bufferPKfS0_Pfiii_param_4,
	.param .u32 _Z21sgemm_4_double_bufferPKfS0_Pfiii_param_5
)
{
	.reg .pred 	%p<200>;
	.reg .b32 	%r<283>;
	.reg .b32 	%f<964>;
	.reg .b64 	%rd<85>;
	// demoted variable
	.shared .align 4 .b8 _ZZ21sgemm_4_double_bufferPKfS0_PfiiiE2As[8192];
	// demoted variable
	.shared .align 4 .b8 _ZZ21sgemm_4_double_bufferPKfS0_PfiiiE2Bs[8192];
	ld.param.u64 	%rd13, [_Z21sgemm_4_double_bufferPKfS0_Pfiii_param_0];
	ld.param.u64 	%rd14, [_Z21sgemm_4_double_bufferPKfS0_Pfiii_param_1];
	ld.param.u32 	%r43, [_Z21sgemm_4_double_bufferPKfS0_Pfiii_param_5];
	cvta.to.global.u64 	%rd16, %rd14;
	cvta.to.global.u64 	%rd1, %rd13;
	mov.u32 	%r44, %ctaid.y;
	mov.u32 	%r45, %ctaid.x;
	mov.u32 	%r46, %tid.y;
	mov.u32 	%r47, %tid.x;
	mov.u32 	%r48, %ntid.x;
	mad.lo.s32 	%r1, %r46, %r48, %r47;
	mul.lo.s32 	%r49, %r44, %r43;
	shl.b32 	%r2, %r49, 7;
	shl.b32 	%r50, %r45, 7;
	mul.wide.u32 	%rd17, %r50, 4;
	add.s64 	%rd2, %rd16, %rd17;
	setp.gt.u32 	%p1, %r1, 255;
	@%p1 bra 	$L__BB2_2;
	ld.param.u32 	%r269, [_Z21sgemm_4_double_bufferPKfS0_Pfiii_param_5];
	ld.param.u32 	%r202, [_Z21sgemm_4_double_bufferPKfS0_Pfiii_param_4];
	shr.u32 	%r51, %r1, 1;
	shl.b32 	%r52, %r1, 2;
	and.b32  	%r53, %r52, 4;
	mad.lo.s32 	%r54, %r269, %r51, %r53;
	mul.wide.s32 	%rd18, %r2, 4;
	add.s64 	%rd19, %rd1, %rd18;
	mul.wide.s32 	%rd20, %r54, 4;
	add.s64 	%rd21, %rd19, %rd20;
	ld.global.v4.f32 	{%f959, %f958, %f957, %f956}, [%rd21];
	shl.b32 	%r55, %r51, 5;
	mov.u32 	%r56, _ZZ21sgemm_4_double_bufferPKfS0_PfiiiE2As;
	add.s32 	%r57, %r56, %r55;
	shl.b32 	%r58, %r1, 4;
	and.b32  	%r59, %r58, 16;
	add.s32 	%r60, %r57, %r59;
	st.shared.f32 	[%r60], %f959;
	st.shared.f32 	[%r60+4], %f958;
	st.shared.f32 	[%r60+8], %f957;
	st.shared.f32 	[%r60+12], %f956;
	shr.u32 	%r61, %r1, 5;
	and.b32  	%r62, %r52, 124;
	mad.lo.s32 	%r63, %r202, %r61, %r62;
	mul.wide.s32 	%rd22, %r63, 4;
	add.s64 	%rd23, %rd2, %rd22;
	ld.global.v4.f32 	{%f963, %f962, %f961, %f960}, [%rd23];
	shl.b32 	%r64, %r61, 9;
	mov.u32 	%r65, _ZZ21sgemm_4_double_bufferPKfS0_PfiiiE2Bs;
	add.s32 	%r66, %r65, %r64;
	and.b32  	%r67, %r58, 496;
	add.s32 	%r68, %r66, %r67;
	st.shared.f32 	[%r68], %f963;
	st.shared.f32 	[%r68+4], %f962;
	st.shared.f32 	[%r68+8], %f961;
	st.shared.f32 	[%r68+12], %f960;
$L__BB2_2:
	ld.param.u32 	%r270, [_Z21sgemm_4_double_bufferPKfS0_Pfiii_param_5];
	bar.sync 	0;
	setp.lt.s32 	%p2, %r270, 1;
	mov.f32 	%f884, 0f00000000;
	mov.f32 	%f885, %f884;
	mov.f32 	%f886, %f884;
	mov.f32 	%f887, %f884;
	mov.f32 	%f888, %f884;
	mov.f32 	%f889, %f884;
	mov.f32 	%f890, %f884;
	mov.f32 	%f891, %f884;
	mov.f32 	%f892, %f884;
	mov.f32 	%f893, %f884;
	mov.f32 	%f894, %f884;
	mov.f32 	%f895, %f884;
	mov.f32 	%f896, %f884;
	mov.f32 	%f897, %f884;
	mov.f32 	%f898, %f884;
	mov.f32 	%f899, %f884;
	mov.f32 	%f900, %f884;
	mov.f32 	%f901, %f884;
	mov.f32 	%f902, %f884;
	mov.f32 	%f903, %f884;
	mov.f32 	%f904, %f884;
	mov.f32 	%f905, %f884;
	mov.f32 	%f906, %f884;
	mov.f32 	%f907, %f884;
	mov.f32 	%f908, %f884;
	mov.f32 	%f909, %f884;
	mov.f32 	%f910, %f884;
	mov.f32 	%f911, %f884;
	mov.f32 	%f912, %f884;
	mov.f32 	%f913, %f884;
	mov.f32 	%f914, %f884;
	mov.f32 	%f915, %f884;
	mov.f32 	%f916, %f884;
	mov.f32 	%f917, %f884;
	mov.f32 	%f918, %f884;
	mov.f32 	%f919, %f884;
	mov.f32 	%f920, %f884;
	mov.f32 	%f921, %f884;
	mov.f32 	%f922, %f884;
	mov.f32 	%f923, %f884;
	mov.f32 	%f924, %f884;
	mov.f32 	%f925, %f884;
	mov.f32 	%f926, %f884;
	mov.f32 	%f927, %f884;
	mov.f32 	%f928, %f884;
	mov.f32 	%f929, %f884;
	mov.f32 	%f930, %f884;
	mov.f32 	%f931, %f884;
	mov.f32 	%f932, %f884;
	mov.f32 	%f933, %f884;
	mov.f32 	%f934, %f884;
	mov.f32 	%f935, %f884;
	mov.f32 	%f936, %f884;
	mov.f32 	%f937, %f884;
	mov.f32 	%f938, %f884;
	mov.f32 	%f939, %f884;
	mov.f32 	%f940, %f884;
	mov.f32 	%f941, %f884;
	mov.f32 	%f942, %f884;
	mov.f32 	%f943, %f884;
	mov.f32 	%f944, %f884;
	mov.f32 	%f945, %f884;
	mov.f32 	%f946, %f884;
	mov.f32 	%f947, %f884;
	@%p2 bra 	$L__BB2_12;
	ld.param.u32 	%r271, [_Z21sgemm_4_double_bufferPKfS0_Pfiii_param_5];
	ld.param.u32 	%r203, [_Z21sgemm_4_double_bufferPKfS0_Pfiii_param_4];
	shr.u32 	%r71, %r1, 1;
	shl.b32 	%r72, %r1, 2;
	and.b32  	%r73, %r72, 4;
	shr.u32 	%r74, %r1, 5;
	and.b32  	%r75, %r72, 124;
	mad.lo.s32 	%r76, %r271, %r71, %r73;
	add.s32 	%r277, %r76, 8;
	add.s32 	%r77, %r74, 8;
	mad.lo.s32 	%r276, %r203, %r77, %r75;
	mov.b32 	%r281, 1;
	mov.b32 	%r278, 0;
	mov.f32 	%f884, 0f00000000;
	mov.u32 	%r282, %r278;
$L__BB2_4:
	ld.param.u32 	%r272, [_Z21sgemm_4_double_bufferPKfS0_Pfiii_param_5];
	add.s32 	%r278, %r278, 8;
	setp.ge.s32 	%p3, %r278, %r272;
	@%p3 bra 	$L__BB2_7;
	mov.u32 	%r78, %tid.y;
	mov.u32 	%r79, %ntid.x;
	mov.u32 	%r80, %tid.x;
	mad.lo.s32 	%r81, %r78, %r79, %r80;
	setp.gt.u32 	%p4, %r81, 255;
	@%p4 bra 	$L__BB2_7;
	ld.param.u32 	%r273, [_Z21sgemm_4_double_bufferPKfS0_Pfiii_param_5];
	ld.param.u64 	%rd79, [_Z21sgemm_4_double_bufferPKfS0_Pfiii_param_1];
	ld.param.u64 	%rd78, [_Z21sgemm_4_double_bufferPKfS0_Pfiii_param_0];
	mul.wide.s32 	%rd24, %r277, 4;
	cvta.to.global.u64 	%rd25, %rd78;
	mov.u32 	%r82, %ctaid.y;
	mul.lo.s32 	%r83, %r82, %r273;
	shl.b32 	%r84, %r83, 7;
	mul.wide.s32 	%rd26, %r84, 4;
	add.s64 	%rd27, %rd25, %rd26;
	add.s64 	%rd28, %rd27, %rd24;
	ld.global.v4.f32 	{%f959, %f958, %f957, %f956}, [%rd28];
	cvta.to.global.u64 	%rd29, %rd79;
	mov.u32 	%r85, %ctaid.x;
	shl.b32 	%r86, %r85, 7;
	mul.wide.u32 	%rd30, %r86, 4;
	add.s64 	%rd31, %rd29, %rd30;
	mul.wide.s32 	%rd32, %r276, 4;
	add.s64 	%rd33, %rd31, %rd32;
	ld.global.v4.f32 	{%f963, %f962, %f961, %f960}, [%rd33];
$L__BB2_7:
	ld.param.u32 	%r274, [_Z21sgemm_4_double_bufferPKfS0_Pfiii_param_5];
	setp.ge.s32 	%p5, %r278, %r274;
	shl.b32 	%r87, %r282, 12;
	mov.u32 	%r88, _ZZ21sgemm_4_double_bufferPKfS0_PfiiiE2As;
	add.s32 	%r89, %r88, %r87;
	mov.u32 	%r90, _ZZ21sgemm_4_double_bufferPKfS0_PfiiiE2Bs;
	add.s32 	%r91, %r90, %r87;
	mov.u32 	%r92, %tid.y;
	shl.b32 	%r93, %r92, 8;
	add.s32 	%r94, %r89, %r93;
	ld.shared.f32 	%f236, [%r94];
	ld.shared.f32 	%f237, [%r94+32];
	ld.shared.f32 	%f238, [%r94+64];
	ld.shared.f32 	%f239, [%r94+96];
	ld.shared.f32 	%f240, [%r94+128];
	ld.shared.f32 	%f241, [%r94+160];
	ld.shared.f32 	%f242, [%r94+192];
	ld.shared.f32 	%f243, [%r94+224];
	mov.u32 	%r95, %tid.x;
	shl.b32 	%r96, %r95, 5;
	add.s32 	%r97, %r91, %r96;
	ld.shared.f32 	%f244, [%r97];
	ld.shared.f32 	%f245, [%r97+4];
	ld.shared.f32 	%f246, [%r97+8];
	ld.shared.f32 	%f247, [%r97+12];
	ld.shared.f32 	%f248, [%r97+16];
	ld.shared.f32 	%f249, [%r97+20];
	ld.shared.f32 	%f250, [%r97+24];
	ld.shared.f32 	%f251, [%r97+28];
	fma.rn.f32 	%f252, %f236, %f244, %f931;
	fma.rn.f32 	%f253, %f236, %f245, %f930;
	fma.rn.f32 	%f254, %f236, %f246, %f929;
	fma.rn.f32 	%f255, %f236, %f247, %f928;
	fma.rn.f32 	%f256, %f236, %f248, %f927;
	fma.rn.f32 	%f257, %f236, %f249, %f926;
	fma.rn.f32 	%f258, %f236, %f250, %f925;
	fma.rn.f32 	%f259, %f236, %f251, %f924;
	fma.rn.f32 	%f260, %f237, %f244, %f923;
	fma.rn.f32 	%f261, %f237, %f245, %f922;
	fma.rn.f32 	%f262, %f237, %f246, %f921;
	fma.rn.f32 	%f263, %f237, %f247, %f920;
	fma.rn.f32 	%f264, %f237, %f248, %f919;
	fma.rn.f32 	%f265, %f237, %f249, %f918;
	fma.rn.f32 	%f266, %f237, %f250, %f917;
	fma.rn.f32 	%f267, %f237, %f251, %f916;
	fma.rn.f32 	%f268, %f238, %f244, %f915;
	fma.rn.f32 	%f269, %f238, %f245, %f914;
	fma.rn.f32 	%f270, %f238, %f246, %f913;
	fma.rn.f32 	%f271, %f238, %f247, %f912;
	fma.rn.f32 	%f272, %f238, %f248, %f911;
	fma.rn.f32 	%f273, %f238, %f249, %f910;
	fma.rn.f32 	%f274, %f238, %f250, %f909;
	fma.rn.f32 	%f275, %f238, %f251, %f908;
	fma.rn.f32 	%f276, %f239, %f244, %f907;
	fma.rn.f32 	%f277, %f239, %f245, %f906;
	fma.rn.f32 	%f278, %f239, %f246, %f905;
	fma.rn.f32 	%f279, %f239, %f247, %f904;
	fma.rn.f32 	%f280, %f239, %f248, %f903;
	fma.rn.f32 	%f281, %f239, %f249, %f902;
	fma.rn.f32 	%f282, %f239, %f250, %f901;
	fma.rn.f32 	%f283, %f239, %f251, %f900;
	fma.rn.f32 	%f284, %f240, %f244, %f899;
	fma.rn.f32 	%f285, %f240, %f245, %f898;
	fma.rn.f32 	%f286, %f240, %f246, %f897;
	fma.rn.f32 	%f287, %f240, %f247, %f896;
	fma.rn.f32 	%f288, %f240, %f248, %f895;
	fma.rn.f32 	%f289, %f240, %f249, %f894;
	fma.rn.f32 	%f290, %f240, %f250, %f893;
	fma.rn.f32 	%f291, %f240, %f251, %f892;
	fma.rn.f32 	%f292, %f241, %f244, %f891;
	fma.rn.f32 	%f293, %f241, %f245, %f890;
	fma.rn.f32 	%f294, %f241, %f246, %f889;
	fma.rn.f32 	%f295, %f241, %f247, %f888;
	fma.rn.f32 	%f296, %f241, %f248, %f887;
	fma.rn.f32 	%f297, %f241, %f249, %f886;
	fma.rn.f32 	%f298, %f241, %f250, %f885;
	fma.rn.f32 	%f299, %f241, %f251, %f884;
	fma.rn.f32 	%f300, %f242, %f244, %f932;
	fma.rn.f32 	%f301, %f242, %f245, %f933;
	fma.rn.f32 	%f302, %f242, %f246, %f934;
	fma.rn.f32 	%f303, %f242, %f247, %f935;
	fma.rn.f32 	%f304, %f242, %f248, %f936;
	fma.rn.f32 	%f305, %f242, %f249, %f937;
	fma.rn.f32 	%f306, %f242, %f250, %f938;
	fma.rn.f32 	%f307, %f242, %f251, %f939;
	fma.rn.f32 	%f308, %f243, %f244, %f940;
	fma.rn.f32 	%f309, %f243, %f245, %f941;
	fma.rn.f32 	%f310, %f243, %f246, %f942;
	fma.rn.f32 	%f311, %f243, %f247, %f943;
	fma.rn.f32 	%f312, %f243, %f248, %f944;
	fma.rn.f32 	%f313, %f243, %f249, %f945;
	fma.rn.f32 	%f314, %f243, %f250, %f946;
	fma.rn.f32 	%f315, %f243, %f251, %f947;
	ld.shared.f32 	%f316, [%r94+4];
	ld.shared.f32 	%f317, [%r94+36];
	ld.shared.f32 	%f318, [%r94+68];
	ld.shared.f32 	%f319, [%r94+100];
	ld.shared.f32 	%f320, [%r94+132];
	ld.shared.f32 	%f321, [%r94+164];
	ld.shared.f32 	%f322, [%r94+196];
	ld.shared.f32 	%f323, [%r94+228];
	ld.shared.f32 	%f324, [%r97+512];
	ld.shared.f32 	%f325, [%r97+516];
	ld.shared.f32 	%f326, [%r97+520];
	ld.shared.f32 	%f327, [%r97+524];
	ld.shared.f32 	%f328, [%r97+528];
	ld.shared.f32 	%f329, [%r97+532];
	ld.shared.f32 	%f330, [%r97+536];
	ld.shared.f32 	%f331, [%r97+540];
	fma.rn.f32 	%f332, %f316, %f324, %f252;
	fma.rn.f32 	%f333, %f316, %f325, %f253;
	fma.rn.f32 	%f334, %f316, %f326, %f254;
	fma.rn.f32 	%f335, %f316, %f327, %f255;
	fma.rn.f32 	%f336, %f316, %f328, %f256;
	fma.rn.f32 	%f337, %f316, %f329, %f257;
	fma.rn.f32 	%f338, %f316, %f330, %f258;
	fma.rn.f32 	%f339, %f316, %f331, %f259;
	fma.rn.f32 	%f340, %f317, %f324, %f260;
	fma.rn.f32 	%f341, %f317, %f325, %f261;
	fma.rn.f32 	%f342, %f317, %f326, %f262;
	fma.rn.f32 	%f343, %f317, %f327, %f263;
	fma.rn.f32 	%f344, %f317, %f328, %f264;
	fma.rn.f32 	%f345, %f317, %f329, %f265;
	fma.rn.f32 	%f346, %f317, %f330, %f266;
	fma.rn.f32 	%f347, %f317, %f331, %f267;
	fma.rn.f32 	%f348, %f318, %f324, %f268;
	fma.rn.f32 	%f349, %f318, %f325, %f269;
	fma.rn.f32 	%f350, %f318, %f326, %f270;
	fma.rn.f32 	%f351, %f318, %f327, %f271;
	fma.rn.f32 	%f352, %f318, %f328, %f272;
	fma.rn.f32 	%f353, %f318, %f329, %f273;
	fma.rn.f32 	%f354, %f318, %f330, %f274;
	fma.rn.f32 	%f355, %f318, %f331, %f275;
	fma.rn.f32 	%f356, %f319, %f324, %f276;
	fma.rn.f32 	%f357, %f319, %f325, %f277;
	fma.rn.f32 	%f358, %f319, %f326, %f278;
	fma.rn.f32 	%f359, %f319, %f327, %f279;
	fma.rn.f32 	%f360, %f319, %f328, %f280;
	fma.rn.f32 	%f361, %f319, %f329, %f281;
	fma.rn.f32 	%f362, %f319, %f330, %f282;
	fma.rn.f32 	%f363, %f319, %f331, %f283;
	fma.rn.f32 	%f364, %f320, %f324, %f284;
	fma.rn.f32 	%f365, %f320, %f325, %f285;
	fma.rn.f32 	%f366, %f320, %f326, %f286;
	fma.rn.f32 	%f367, %f320, %f327, %f287;
	fma.rn.f32 	%f368, %f320, %f328, %f288;
	fma.rn.f32 	%f369, %f320, %f329, %f289;
	fma.rn.f32 	%f370, %f320, %f330, %f290;
	fma.rn.f32 	%f371, %f320, %f331, %f291;
	fma.rn.f32 	%f372, %f321, %f324, %f292;
	fma.rn.f32 	%f373, %f321, %f325, %f293;
	fma.rn.f32 	%f374, %f321, %f326, %f294;
	fma.rn.f32 	%f375, %f321, %f327, %f295;
	fma.rn.f32 	%f376, %f321, %f328, %f296;
	fma.rn.f32 	%f377, %f321, %f329, %f297;
	fma.rn.f32 	%f378, %f321, %f330, %f298;
	fma.rn.f32 	%f379, %f321, %f331, %f299;
	fma.rn.f32 	%f380, %f322, %f324, %f300;
	fma.rn.f32 	%f381, %f322, %f325, %f301;
	fma.rn.f32 	%f382, %f322, %f326, %f302;
	fma.rn.f32 	%f383, %f322, %f327, %f303;
	fma.rn.f32 	%f384, %f322, %f328, %f304;
	fma.rn.f32 	%f385, %f322, %f329, %f305;
	fma.rn.f32 	%f386, %f322, %f330, %f306;
	fma.rn.f32 	%f387, %f322, %f331, %f307;
	fma.rn.f32 	%f388, %f323, %f324, %f308;
	fma.rn.f32 	%f389, %f323, %f325, %f309;
	fma.rn.f32 	%f390, %f323, %f326, %f310;
	fma.rn.f32 	%f391, %f323, %f327, %f311;
	fma.rn.f32 	%f392, %f323, %f328, %f312;
	fma.rn.f32 	%f393, %f323, %f329, %f313;
	fma.rn.f32 	%f394, %f323, %f330, %f314;
	fma.rn.f32 	%f395, %f323, %f331, %f315;
	ld.shared.f32 	%f396, [%r94+8];
	ld.shared.f32 	%f397, [%r94+40];
	ld.shared.f32 	%f398, [%r94+72];
	ld.shared.f32 	%f399, [%r94+104];
	ld.shared.f32 	%f400, [%r94+136];
	ld.shared.f32 	%f401, [%r94+168];
	ld.shared.f32 	%f402, [%r94+200];
	ld.shared.f32 	%f403, [%r94+232];
	ld.shared.f32 	%f404, [%r97+1024];
	ld.shared.f32 	%f405, [%r97+1028];
	ld.shared.f32 	%f406, [%r97+1032];
	ld.shared.f32 	%f407, [%r97+1036];
	ld.shared.f32 	%f408, [%r97+1040];
	ld.shared.f32 	%f409, [%r97+1044];
	ld.shared.f32 	%f410, [%r97+1048];
	ld.shared.f32 	%f411, [%r97+1052];
	fma.rn.f32 	%f412, %f396, %f404, %f332;
	fma.rn.f32 	%f413, %f396, %f405, %f333;
	fma.rn.f32 	%f414, %f396, %f406, %f334;
	fma.rn.f32 	%f415, %f396, %f407, %f335;
	fma.rn.f32 	%f416, %f396, %f408, %f336;
	fma.rn.f32 	%f417, %f396, %f409, %f337;
	fma.rn.f32 	%f418, %f396, %f410, %f338;
	fma.rn.f32 	%f419, %f396, %f411, %f339;
	fma.rn.f32 	%f420, %f397, %f404, %f340;
	fma.rn.f32 	%f421, %f397, %f405, %f341;
	fma.rn.f32 	%f422, %f397, %f406, %f342;
	fma.rn.f32 	%f423, %f397, %f407, %f343;
	fma.rn.f32 	%f424, %f397, %f408, %f344;
	fma.rn.f32 	%f425, %f397, %f409, %f345;
	fma.rn.f32 	%f426, %f397, %f410, %f346;
	fma.rn.f32 	%f427, %f397, %f411, %f347;
	fma.rn.f32 	%f428, %f398, %f404, %f348;
	fma.rn.f32 	%f429, %f398, %f405, %f349;
	fma.rn.f32 	%f430, %f398, %f406, %f350;
	fma.rn.f32 	%f431, %f398, %f407, %f351;
	fma.rn.f32 	%f432, %f398, %f408, %f352;
	fma.rn.f32 	%f433, %f398, %f409, %f353;
	fma.rn.f32 	%f434, %f398, %f410, %f354;
	fma.rn.f32 	%f435, %f398, %f411, %f355;
	fma.rn.f32 	%f436, %f399, %f404, %f356;
	fma.rn.f32 	%f437, %f399, %f405, %f357;
	fma.rn.f32 	%f438, %f399, %f406, %f358;
	fma.rn.f32 	%f439, %f399, %f407, %f359;
	fma.rn.f32 	%f440, %f399, %f408, %f360;
	fma.rn.f32 	%f441, %f399, %f409, %f361;
	fma.rn.f32 	%f442, %f399, %f410, %f362;
	fma.rn.f32 	%f443, %f399, %f411, %f363;
	fma.rn.f32 	%f444, %f400, %f404, %f364;
	fma.rn.f32 	%f445, %f400, %f405, %f365;
	fma.rn.f32 	%f446, %f400, %f406, %f366;
	fma.rn.f32 	%f447, %f400, %f407, %f367;
	fma.rn.f32 	%f448, %f400, %f408, %f368;
	fma.rn.f32 	%f449, %f400, %f409, %f369;
	fma.rn.f32 	%f450, %f400, %f410, %f370;
	fma.rn.f32 	%f451, %f400, %f411, %f371;
	fma.rn.f32 	%f452, %f401, %f404, %f372;
	fma.rn.f32 	%f453, %f401, %f405, %f373;
	fma.rn.f32 	%f454, %f401, %f406, %f374;
	fma.rn.f32 	%f455, %f401, %f407, %f375;
	fma.rn.f32 	%f456, %f401, %f408, %f376;
	fma.rn.f32 	%f457, %f401, %f409, %f377;
	fma.rn.f32 	%f458, %f401, %f410, %f378;
	fma.rn.f32 	%f459, %f401, %f411, %f379;
	fma.rn.f32 	%f460, %f402, %f404, %f380;
	fma.rn.f32 	%f461, %f402, %f405, %f381;
	fma.rn.f32 	%f462, %f402, %f406, %f382;
	fma.rn.f32 	%f463, %f402, %f407, %f383;
	fma.rn.f32 	%f464, %f402, %f408, %f384;
	fma.rn.f32 	%f465, %f402, %f409, %f385;
	fma.rn.f32 	%f466, %f402, %f410, %f386;
	fma.rn.f32 	%f467, %f402, %f411, %f387;
	fma.rn.f32 	%f468, %f403, %f404, %f388;
	fma.rn.f32 	%f469, %f403, %f405, %f389;
	fma.rn.f32 	%f470, %f403, %f406, %f390;
	fma.rn.f32 	%f471, %f403, %f407, %f391;
	fma.rn.f32 	%f472, %f403, %f408, %f392;
	fma.rn.f32 	%f473, %f403, %f409, %f393;
	fma.rn.f32 	%f474, %f403, %f410, %f394;
	fma.rn.f32 	%f475, %f403, %f411, %f395;
	ld.shared.f32 	%f476, [%r94+12];
	ld.shared.f32 	%f477, [%r94+44];
	ld.shared.f32 	%f478, [%r94+76];
	ld.shared.f32 	%f479, [%r94+108];
	ld.shared.f32 	%f480, [%r94+140];
	ld.shared.f32 	%f481, [%r94+172];
	ld.shared.f32 	%f482, [%r94+204];
	ld.shared.f32 	%f483, [%r94+236];
	ld.shared.f32 	%f484, [%r97+1536];
	ld.shared.f32 	%f485, [%r97+1540];
	ld.shared.f32 	%f486, [%r97+1544];
	ld.shared.f32 	%f487, [%r97+1548];
	ld.shared.f32 	%f488, [%r97+1552];
	ld.shared.f32 	%f489, [%r97+1556];
	ld.shared.f32 	%f490, [%r97+1560];
	ld.shared.f32 	%f491, [%r97+1564];
	fma.rn.f32 	%f492, %f476, %f484, %f412;
	fma.rn.f32 	%f493, %f476, %f485, %f413;
	fma.rn.f32 	%f494, %f476, %f486, %f414;
	fma.rn.f32 	%f495, %f476, %f487, %f415;
	fma.rn.f32 	%f496, %f476, %f488, %f416;
	fma.rn.f32 	%f497, %f476, %f489, %f417;
	fma.rn.f32 	%f498, %f476, %f490, %f418;
	fma.rn.f32 	%f499, %f476, %f491, %f419;
	fma.rn.f32 	%f500, %f477, %f484, %f420;
	fma.rn.f32 	%f501, %f477, %f485, %f421;
	fma.rn.f32 	%f502, %f477, %f486, %f422;
	fma.rn.f32 	%f503, %f477, %f487, %f423;
	fma.rn.f32 	%f504, %f477, %f488, %f424;
	fma.rn.f32 	%f505, %f477, %f489, %f425;
	fma.rn.f32 	%f506, %f477, %f490, %f426;
	fma.rn.f32 	%f507, %f477, %f491, %f427;
	fma.rn.f32 	%f508, %f478, %f484, %f428;
	fma.rn.f32 	%f509, %f478, %f485, %f429;
	fma.rn.f32 	%f510, %f478, %f486, %f430;
	fma.rn.f32 	%f511, %f478, %f487, %f431;
	fma.rn.f32 	%f512, %f478, %f488, %f432;
	fma.rn.f32 	%f513, %f478, %f489, %f433;
	fma.rn.f32 	%f514, %f478, %f490, %f434;
	fma.rn.f32 	%f515, %f478, %f491, %f435;
	fma.rn.f32 	%f516, %f479, %f484, %f436;
	fma.rn.f32 	%f517, %f479, %f485, %f437;
	fma.rn.f32 	%f518, %f479, %f486, %f438;
	fma.rn.f32 	%f519, %f479, %f487, %f439;
	fma.rn.f32 	%f520, %f479, %f488, %f440;
	fma.rn.f32 	%f521, %f479, %f489, %f441;
	fma.rn.f32 	%f522, %f479, %f490, %f442;
	fma.rn.f32 	%f523, %f479, %f491, %f443;
	fma.rn.f32 	%f524, %f480, %f484, %f444;
	fma.rn.f32 	%f525, %f480, %f485, %f445;
	fma.rn.f32 	%f526, %f480, %f486, %f446;
	fma.rn.f32 	%f527, %f480, %f487, %f447;
	fma.rn.f32 	%f528, %f480, %f488, %f448;
	fma.rn.f32 	%f529, %f480, %f489, %f449;
	fma.rn.f32 	%f530, %f480, %f490, %f450;
	fma.rn.f32 	%f531, %f480, %f491, %f451;
	fma.rn.f32 	%f532, %f481, %f484, %f452;
	fma.rn.f32 	%f533, %f481, %f485, %f453;
	fma.rn.f32 	%f534, %f481, %f486, %f454;
	fma.rn.f32 	%f535, %f481, %f487, %f455;
	fma.rn.f32 	%f536, %f481, %f488, %f456;
	fma.rn.f32 	%f537, %f481, %f489, %f457;
	fma.rn.f32 	%f538, %f481, %f490, %f458;
	fma.rn.f32 	%f539, %f481, %f491, %f459;
	fma.rn.f32 	%f540, %f482, %f484, %f460;
	fma.rn.f32 	%f541, %f482, %f485, %f461;
	fma.rn.f32 	%f542, %f482, %f486, %f462;
	fma.rn.f32 	%f543, %f482, %f487, %f463;
	fma.rn.f32 	%f544, %f482, %f488, %f464;
	fma.rn.f32 	%f545, %f482, %f489, %f465;
	fma.rn.f32 	%f546, %f482, %f490, %f466;
	fma.rn.f32 	%f547, %f482, %f491, %f467;
	fma.rn.f32 	%f548, %f483, %f484, %f468;
	fma.rn.f32 	%f549, %f483, %f485, %f469;
	fma.rn.f32 	%f550, %f483, %f486, %f470;
	fma.rn.f32 	%f551, %f483, %f487, %f471;
	fma.rn.f32 	%f552, %f483, %f488, %f472;
	fma.rn.f32 	%f553, %f483, %f489, %f473;
	fma.rn.f32 	%f554, %f483, %f490, %f474;
	fma.rn.f32 	%f555, %f483, %f491, %f475;
	ld.shared.f32 	%f556, [%r94+16];
	ld.shared.f32 	%f557, [%r94+48];
	ld.shared.f32 	%f558, [%r94+80];
	ld.shared.f32 	%f559, [%r94+112];
	ld.shared.f32 	%f560, [%r94+144];
	ld.shared.f32 	%f561, [%r94+176];
	ld.shared.f32 	%f562, [%r94+208];
	ld.shared.f32 	%f563, [%r94+240];
	ld.shared.f32 	%f564, [%r97+2048];
	ld.shared.f32 	%f565, [%r97+2052];
	ld.shared.f32 	%f566, [%r97+2056];
	ld.shared.f32 	%f567, [%r97+2060];
	ld.shared.f32 	%f568, [%r97+2064];
	ld.shared.f32 	%f569, [%r97+2068];
	ld.shared.f32 	%f570, [%r97+2072];
	ld.shared.f32 	%f571, [%r97+2076];
	fma.rn.f32 	%f572, %f556, %f564, %f492;
	fma.rn.f32 	%f573, %f556, %f565, %f493;
	fma.rn.f32 	%f574, %f556, %f566, %f494;
	fma.rn.f32 	%f575, %f556, %f567, %f495;
	fma.rn.f32 	%f576, %f556, %f568, %f496;
	fma.rn.f32 	%f577, %f556, %f569, %f497;
	fma.rn.f32 	%f578, %f556, %f570, %f498;
	fma.rn.f32 	%f579, %f556, %f571, %f499;
	fma.rn.f32 	%f580, %f557, %f564, %f500;
	fma.rn.f32 	%f581, %f557, %f565, %f501;
	fma.rn.f32 	%f582, %f557, %f566, %f502;
	fma.rn.f32 	%f583, %f557, %f567, %f503;
	fma.rn.f32 	%f584, %f557, %f568, %f504;
	fma.rn.f32 	%f585, %f557, %f569, %f505;
	fma.rn.f32 	%f586, %f557, %f570, %f506;
	fma.rn.f32 	%f587, %f557, %f571, %f507;
	fma.rn.f32 	%f588, %f558, %f564, %f508;
	fma.rn.f32 	%f589, %f558, %f565, %f509;
	fma.rn.f32 	%f590, %f558, %f566, %f510;
	fma.rn.f32 	%f591, %f558, %f567, %f511;
	fma.rn.f32 	%f592, %f558, %f568, %f512;
	fma.rn.f32 	%f593, %f558, %f569, %f513;
	fma.rn.f32 	%f594, %f558, %f570, %f514;
	fma.rn.f32 	%f595, %f558, %f571, %f515;
	fma.rn.f32 	%f596, %f559, %f564, %f516;
	fma.rn.f32 	%f597, %f559, %f565, %f517;
	fma.rn.f32 	%f598, %f559, %f566, %f518;
	fma.rn.f32 	%f599, %f559, %f567, %f519;
	fma.rn.f32 	%f600, %f559, %f568, %f520;
	fma.rn.f32 	%f601, %f559, %f569, %f521;
	fma.rn.f32 	%f602, %f559, %f570, %f522;
	fma.rn.f32 	%f603, %f559, %f571, %f523;
	fma.rn.f32 	%f604, %f560, %f564, %f524;
	fma.rn.f32 	%f605, %f560, %f565, %f525;
	fma.rn.f32 	%f606, %f560, %f566, %f526;
	fma.rn.f32 	%f607, %f560, %f567, %f527;
	fma.rn.f32 	%f608, %f560, %f568, %f528;
	fma.rn.f32 	%f609, %f560, %f569, %f529;
	fma.rn.f32 	%f610, %f560, %f570, %f530;
	fma.rn.f32 	%f611, %f560, %f571, %f531;
	fma.rn.f32 	%f612, %f561, %f564, %f532;
	fma.rn.f32 	%f613, %f561, %f565, %f533;
	fma.rn.f32 	%f614, %f561, %f566, %f534;
	fma.rn.f32 	%f615, %f561, %f567, %f535;
	fma.rn.f32 	%f616, %f561, %f568, %f536;
	fma.rn.f32 	%f617, %f561, %f569, %f537;
	fma.rn.f32 	%f618, %f561, %f570, %f538;
	fma.rn.f32 	%f619, %f561, %f571, %f539;
	fma.rn.f32 	%f620, %f562, %f564, %f540;
	fma.rn.f32 	%f621, %f562, %f565, %f541;
	fma.rn.f32 	%f622, %f562, %f566, %f542;
	fma.rn.f32 	%f623, %f562, %f567, %f543;
	fma.rn.f32 	%f624, %f562, %f568, %f544;
	fma.rn.f32 	%f625, %f562, %f569, %f545;
	fma.rn.f32 	%f626, %f562, %f570, %f546;
	fma.rn.f32 	%f627, %f562, %f571, %f547;
	fma.rn.f32 	%f628, %f563, %f564, %f548;
	fma.rn.f32 	%f629, %f563, %f565, %f549;
	fma.rn.f32 	%f630, %f563, %f566, %f550;
	fma.rn.f32 	%f631, %f563, %f567, %f551;
	fma.rn.f32 	%f632, %f563, %f568, %f552;
	fma.rn.f32 	%f633, %f563, %f569, %f553;
	fma.rn.f32 	%f634, %f563, %f570, %f554;
	fma.rn.f32 	%f635, %f563, %f571, %f555;
	ld.shared.f32 	%f636, [%r94+20];
	ld.shared.f32 	%f637, [%r94+52];
	ld.shared.f32 	%f638, [%r94+84];
	ld.shared.f32 	%f639, [%r94+116];
	ld.shared.f32 	%f640, [%r94+148];
	ld.shared.f32 	%f641, [%r94+180];
	ld.shared.f32 	%f642, [%r94+212];
	ld.shared.f32 	%f643, [%r94+244];
	ld.shared.f32 	%f644, [%r97+2560];
	ld.shared.f32 	%f645, [%r97+2564];
	ld.shared.f32 	%f646, [%r97+2568];
	ld.shared.f32 	%f647, [%r97+2572];
	ld.shared.f32 	%f648, [%r97+2576];
	ld.shared.f32 	%f649, [%r97+2580];
	ld.shared.f32 	%f650, [%r97+2584];
	ld.shared.f32 	%f651, [%r97+2588];
	fma.rn.f32 	%f652, %f636, %f644, %f572;
	fma.rn.f32 	%f653, %f636, %f645, %f573;
	fma.rn.f32 	%f654, %f636, %f646, %f574;
	fma.rn.f32 	%f655, %f636, %f647, %f575;
	fma.rn.f32 	%f656, %f636, %f648, %f576;
	fma.rn.f32 	%f657, %f636, %f649, %f577;
	fma.rn.f32 	%f658, %f636, %f650, %f578;
	fma.rn.f32 	%f659, %f636, %f651, %f579;
	fma.rn.f32 	%f660, %f637, %f644, %f580;
	fma.rn.f32 	%f661, %f637, %f645, %f581;
	fma.rn.f32 	%f662, %f637, %f646, %f582;
	fma.rn.f32 	%f663, %f637, %f647, %f583;
	fma.rn.f32 	%f664, %f637, %f648, %f584;
	fma.rn.f32 	%f665, %f637, %f649, %f585;
	fma.rn.f32 	%f666, %f637, %f650, %f586;
	fma.rn.f32 	%f667, %f637, %f651, %f587;
	fma.rn.f32 	%f668, %f638, %f644, %f588;
	fma.rn.f32 	%f669, %f638, %f645, %f589;
	fma.rn.f32 	%f670, %f638, %f646, %f590;
	fma.rn.f32 	%f671, %f638, %f647, %f591;
	fma.rn.f32 	%f672, %f638, %f648, %f592;
	fma.rn.f32 	%f673, %f638, %f649, %f593;
	fma.rn.f32 	%f674, %f638, %f650, %f594;
	fma.rn.f32 	%f675, %f638, %f651, %f595;
	fma.rn.f32 	%f676, %f639, %f644, %f596;
	fma.rn.f32 	%f677, %f639, %f645, %f597;
	fma.rn.f32 	%f678, %f639, %f646, %f598;
	fma.rn.f32 	%f679, %f639, %f647, %f599;
	fma.rn.f32 	%f680, %f639, %f648, %f600;
	fma.rn.f32 	%f681, %f639, %f649, %f601;
	fma.rn.f32 	%f682, %f639, %f650, %f602;
	fma.rn.f32 	%f683, %f639, %f651, %f603;
	fma.rn.f32 	%f684, %f640, %f644, %f604;
	fma.rn.f32 	%f685, %f640, %f645, %f605;
	fma.rn.f32 	%f686, %f640, %f646, %f606;
	fma.rn.f32 	%f687, %f640, %f647, %f607;
	fma.rn.f32 	%f688, %f640, %f648, %f608;
	fma.rn.f32 	%f689, %f640, %f649, %f609;
	fma.rn.f32 	%f690, %f640, %f650, %f610;
	fma.rn.f32 	%f691, %f640, %f651, %f611;
	fma.rn.f32 	%f692, %f641, %f644, %f612;
	fma.rn.f32 	%f693, %f641, %f645, %f613;
	fma.rn.f32 	%f694, %f641, %f646, %f614;
	fma.rn.f32 	%f695, %f641, %f647, %f615;
	fma.rn.f32 	%f696, %f641, %f648, %f616;
	fma.rn.f32 	%f697, %f641, %f649, %f617;
	fma.rn.f32 	%f698, %f641, %f650, %f618;
	fma.rn.f32 	%f699, %f641, %f651, %f619;
	fma.rn.f32 	%f700, %f642, %f644, %f620;
	fma.rn.f32 	%f701, %f642, %f645, %f621;
	fma.rn.f32 	%f702, %f642, %f646, %f622;
	fma.rn.f32 	%f703, %f642, %f647, %f623;
	fma.rn.f32 	%f704, %f642, %f648, %f624;
	fma.rn.f32 	%f705, %f642, %f649, %f625;
	fma.rn.f32 	%f706, %f642, %f650, %f626;
	fma.rn.f32 	%f707, %f642, %f651, %f627;
	fma.rn.f32 	%f708, %f643, %f644, %f628;
	fma.rn.f32 	%f709, %f643, %f645, %f629;
	fma.rn.f32 	%f710, %f643, %f646, %f630;
	fma.rn.f32 	%f711, %f643, %f647, %f631;
	fma.rn.f32 	%f712, %f643, %f648, %f632;
	fma.rn.f32 	%f713, %f643, %f649, %f633;
	fma.rn.f32 	%f714, %f643, %f650, %f634;
	fma.rn.f32 	%f715, %f643, %f651, %f635;
	ld.shared.f32 	%f716, [%r94+24];
	ld.shared.f32 	%f717, [%r94+56];
	ld.shared.f32 	%f718, [%r94+88];
	ld.shared.f32 	%f719, [%r94+120];
	ld.shared.f32 	%f720, [%r94+152];
	ld.shared.f32 	%f721, [%r94+184];
	ld.shared.f32 	%f722, [%r94+216];
	ld.shared.f32 	%f723, [%r94+248];
	ld.shared.f32 	%f724, [%r97+3072];
	ld.shared.f32 	%f725, [%r97+3076];
	ld.shared.f32 	%f726, [%r97+3080];
	ld.shared.f32 	%f727, [%r97+3084];
	ld.shared.f32 	%f728, [%r97+3088];
	ld.shared.f32 	%f729, [%r97+3092];
	ld.shared.f32 	%f730, [%r97+3096];
	ld.shared.f32 	%f731, [%r97+3100];
	fma.rn.f32 	%f732, %f716, %f724, %f652;
	fma.rn.f32 	%f733, %f716, %f725, %f653;
	fma.rn.f32 	%f734, %f716, %f726, %f654;
	fma.rn.f32 	%f735, %f716, %f727, %f655;
	fma.rn.f32 	%f736, %f716, %f728, %f656;
	fma.rn.f32 	%f737, %f716, %f729, %f657;
	fma.rn.f32 	%f738, %f716, %f730, %f658;
	fma.rn.f32 	%f739, %f716, %f731, %f659;
	fma.rn.f32 	%f740, %f717, %f724, %f660;
	fma.rn.f32 	%f741, %f717, %f725, %f661;
	fma.rn.f32 	%f742, %f717, %f726, %f662;
	fma.rn.f32 	%f743, %f717, %f727, %f663;
	fma.rn.f32 	%f744, %f717, %f728, %f664;
	fma.rn.f32 	%f745, %f717, %f729, %f665;
	fma.rn.f32 	%f746, %f717, %f730, %f666;
	fma.rn.f32 	%f747, %f717, %f731, %f667;
	fma.rn.f32 	%f748, %f718, %f724, %f668;
	fma.rn.f32 	%f749, %f718, %f725, %f669;
	fma.rn.f32 	%f750, %f718, %f726, %f670;
	fma.rn.f32 	%f751, %f718, %f727, %f671;
	fma.rn.f32 	%f752, %f718, %f728, %f672;
	fma.rn.f32 	%f753, %f718, %f729, %f673;
	fma.rn.f32 	%f754, %f718, %f730, %f674;
	fma.rn.f32 	%f755, %f718, %f731, %f675;
	fma.rn.f32 	%f756, %f719, %f724, %f676;
	fma.rn.f32 	%f757, %f719, %f725, %f677;
	fma.rn.f32 	%f758, %f719, %f726, %f678;
	fma.rn.f32 	%f759, %f719, %f727, %f679;
	fma.rn.f32 	%f760, %f719, %f728, %f680;
	fma.rn.f32 	%f761, %f719, %f729, %f681;
	fma.rn.f32 	%f762, %f719, %f730, %f682;
	fma.rn.f32 	%f763, %f719, %f731, %f683;
	fma.rn.f32 	%f764, %f720, %f724, %f684;
	fma.rn.f32 	%f765, %f720, %f725, %f685;
	fma.rn.f32 	%f766, %f720, %f726, %f686;
	fma.rn.f32 	%f767, %f720, %f727, %f687;
	fma.rn.f32 	%f768, %f720, %f728, %f688;
	fma.rn.f32 	%f769, %f720, %f729, %f689;
	fma.rn.f32 	%f770, %f720, %f730, %f690;
	fma.rn.f32 	%f771, %f720, %f731, %f691;
	fma.rn.f32 	%f772, %f721, %f724, %f692;
	fma.rn.f32 	%f773, %f721, %f725, %f693;
	fma.rn.f32 	%f774, %f721, %f726, %f694;
	fma.rn.f32 	%f775, %f721, %f727, %f695;
	fma.rn.f32 	%f776, %f721, %f728, %f696;
	fma.rn.f32 	%f777, %f721, %f729, %f697;
	fma.rn.f32 	%f778, %f721, %f730, %f698;
	fma.rn.f32 	%f779, %f721, %f731, %f699;
	fma.rn.f32 	%f780, %f722, %f724, %f700;
	fma.rn.f32 	%f781, %f722, %f725, %f701;
	fma.rn.f32 	%f782, %f722, %f726, %f702;
	fma.rn.f32 	%f783, %f722, %f727, %f703;
	fma.rn.f32 	%f784, %f722, %f728, %f704;
	fma.rn.f32 	%f785, %f722, %f729, %f705;
	fma.rn.f32 	%f786, %f722, %f730, %f706;
	fma.rn.f32 	%f787, %f722, %f731, %f707;
	fma.rn.f32 	%f788, %f723, %f724, %f708;
	fma.rn.f32 	%f789, %f723, %f725, %f709;
	fma.rn.f32 	%f790, %f723, %f726, %f710;
	fma.rn.f32 	%f791, %f723, %f727, %f711;
	fma.rn.f32 	%f792, %f723, %f728, %f712;
	fma.rn.f32 	%f793, %f723, %f729, %f713;
	fma.rn.f32 	%f794, %f723, %f730, %f714;
	fma.rn.f32 	%f795, %f723, %f731, %f715;
	ld.shared.f32 	%f796, [%r94+28];
	ld.shared.f32 	%f797, [%r94+60];
	ld.shared.f32 	%f798, [%r94+92];
	ld.shared.f32 	%f799, [%r94+124];
	ld.shared.f32 	%f800, [%r94+156];
	ld.shared.f32 	%f801, [%r94+188];
	ld.shared.f32 	%f802, [%r94+220];
	ld.shared.f32 	%f803, [%r94+252];
	ld.shared.f32 	%f804, [%r97+3584];
	ld.shared.f32 	%f805, [%r97+3588];
	ld.shared.f32 	%f806, [%r97+3592];
	ld.shared.f32 	%f807, [%r97+3596];
	ld.shared.f32 	%f808, [%r97+3600];
	ld.shared.f32 	%f809, [%r97+3604];
	ld.shared.f32 	%f810, [%r97+3608];
	ld.shared.f32 	%f811, [%r97+3612];
	fma.rn.f32 	%f931, %f796, %f804, %f732;
	fma.rn.f32 	%f930, %f796, %f805, %f733;
	fma.rn.f32 	%f929, %f796, %f806, %f734;
	fma.rn.f32 	%f928, %f796, %f807, %f735;
	fma.rn.f32 	%f927, %f796, %f808, %f736;
	fma.rn.f32 	%f926, %f796, %f809, %f737;
	fma.rn.f32 	%f925, %f796, %f810, %f738;
	fma.rn.f32 	%f924, %f796, %f811, %f739;
	fma.rn.f32 	%f923, %f797, %f804, %f740;
	fma.rn.f32 	%f922, %f797, %f805, %f741;
	fma.rn.f32 	%f921, %f797, %f806, %f742;
	fma.rn.f32 	%f920, %f797, %f807, %f743;
	fma.rn.f32 	%f919, %f797, %f808, %f744;
	fma.rn.f32 	%f918, %f797, %f809, %f745;
	fma.rn.f32 	%f917, %f797, %f810, %f746;
	fma.rn.f32 	%f916, %f797, %f811, %f747;
	fma.rn.f32 	%f915, %f798, %f804, %f748;
	fma.rn.f32 	%f914, %f798, %f805, %f749;
	fma.rn.f32 	%f913, %f798, %f806, %f750;
	fma.rn.f32 	%f912, %f798, %f807, %f751;
	fma.rn.f32 	%f911, %f798, %f808, %f752;
	fma.rn.f32 	%f910, %f798, %f809, %f753;
	fma.rn.f32 	%f909, %f798, %f810, %f754;
	fma.rn.f32 	%f908, %f798, %f811, %f755;
	fma.rn.f32 	%f907, %f799, %f804, %f756;
	fma.rn.f32 	%f906, %f799, %f805, %f757;
	fma.rn.f32 	%f905, %f799, %f806, %f758;
	fma.rn.f32 	%f904, %f799, %f807, %f759;
	fma.rn.f32 	%f903, %f799, %f808, %f760;
	fma.rn.f32 	%f902, %f799, %f809, %f761;
	fma.rn.f32 	%f901, %f799, %f810, %f762;
	fma.rn.f32 	%f900, %f799, %f811, %f763;
	fma.rn.f32 	%f899, %f800, %f804, %f764;
	fma.rn.f32 	%f898, %f800, %f805, %f765;
	fma.rn.f32 	%f897, %f800, %f806, %f766;
	fma.rn.f32 	%f896, %f800, %f807, %f767;
	fma.rn.f32 	%f895, %f800, %f808, %f768;
	fma.rn.f32 	%f894, %f800, %f809, %f769;
	fma.rn.f32 	%f893, %f800, %f810, %f770;
	fma.rn.f32 	%f892, %f800, %f811, %f771;
	fma.rn.f32 	%f891, %f801, %f804, %f772;
	fma.rn.f32 	%f890, %f801, %f805, %f773;
	fma.rn.f32 	%f889, %f801, %f806, %f774;
	fma.rn.f32 	%f888, %f801, %f807, %f775;
	fma.rn.f32 	%f887, %f801, %f808, %f776;
	fma.rn.f32 	%f886, %f801, %f809, %f777;
	fma.rn.f32 	%f885, %f801, %f810, %f778;
	fma.rn.f32 	%f884, %f801, %f811, %f779;
	fma.rn.f32 	%f932, %f802, %f804, %f780;
	fma.rn.f32 	%f933, %f802, %f805, %f781;
	fma.rn.f32 	%f934, %f802, %f806, %f782;
	fma.rn.f32 	%f935, %f802, %f807, %f783;
	fma.rn.f32 	%f936, %f802, %f808, %f784;
	fma.rn.f32 	%f937, %f802, %f809, %f785;
	fma.rn.f32 	%f938, %f802, %f810, %f786;
	fma.rn.f32 	%f939, %f802, %f811, %f787;
	fma.rn.f32 	%f940, %f803, %f804, %f788;
	fma.rn.f32 	%f941, %f803, %f805, %f789;
	fma.rn.f32 	%f942, %f803, %f806, %f790;
	fma.rn.f32 	%f943, %f803, %f807, %f791;
	fma.rn.f32 	%f944, %f803, %f808, %f792;
	fma.rn.f32 	%f945, %f803, %f809, %f793;
	fma.rn.f32 	%f946, %f803, %f810, %f794;
	fma.rn.f32 	%f947, %f803, %f811, %f795;
	bar.sync 	0;
	@%p5 bra 	$L__BB2_11;
	mov.u32 	%r98, %tid.y;
	mov.u32 	%r99, %ntid.x;
	mov.u32 	%r100, %tid.x;
	mad.lo.s32 	%r101, %r98, %r99, %r100;
	setp.gt.u32 	%p6, %r101, 255;
	@%p6 bra 	$L__BB2_10;
	mov.u32 	%r102, %tid.y;
	mov.u32 	%r103, %ntid.x;
	mov.u32 	%r104, %tid.x;
	mad.lo.s32 	%r105, %r102, %r103, %r104;
	shl.b32 	%r106, %r105, 4;
	and.b32  	%r107, %r106, -32;
	mov.u32 	%r108, _ZZ21sgemm_4_double_bufferPKfS0_PfiiiE2As;
	add.s32 	%r109, %r108, %r107;
	shl.b32 	%r110, %r281, 12;
	add.s32 	%r111, %r109, %r110;
	and.b32  	%r112, %r106, 16;
	add.s32 	%r113, %r111, %r112;
	st.shared.f32 	[%r113], %f959;
	st.shared.f32 	[%r113+4], %f958;
	st.shared.f32 	[%r113+8], %f957;
	st.shared.f32 	[%r113+12], %f956;
	and.b32  	%r114, %r106, -512;
	mov.u32 	%r115, _ZZ21sgemm_4_double_bufferPKfS0_PfiiiE2Bs;
	add.s32 	%r116, %r115, %r114;
	add.s32 	%r117, %r116, %r110;
	and.b32  	%r118, %r106, 496;
	add.s32 	%r119, %r117, %r118;
	st.shared.f32 	[%r119], %f963;
	st.shared.f32 	[%r119+4], %f962;
	st.shared.f32 	[%r119+8], %f961;
	st.shared.f32 	[%r119+12], %f960;
$L__BB2_10:
	xor.b32  	%r282, %r282, 1;
	xor.b32  	%r281, %r281, 1;
$L__BB2_11:
	ld.param.u32 	%r275, [_Z21sgemm_4_double_bufferPKfS0_Pfiii_param_5];
	ld.param.u32 	%r204, [_Z21sgemm_4_double_bufferPKfS0_Pfiii_param_4];
	setp.lt.s32 	%p7, %r278, %r275;
	bar.sync 	0;
	add.s32 	%r277, %r277, 8;
	shl.b32 	%r120, %r204, 3;
	add.s32 	%r276, %r276, %r120;
	@%p7 bra 	$L__BB2_4;
$L__BB2_12:
	ld.param.u32 	%r205, [_Z21sgemm_4_double_bufferPKfS0_Pfiii_param_4];
	ld.param.u32 	%r138, [_Z21sgemm_4_double_bufferPKfS0_Pfiii_param_3];
	mov.u32 	%r121, %tid.y;
	shl.b32 	%r122, %r121, 3;
	mov.u32 	%r123, %ctaid.y;
	shl.b32 	%r124, %r123, 7;
	add.s32 	%r5, %r124, %r122;
	mov.u32 	%r125, %tid.x;
	shl.b32 	%r126, %r125, 3;
	mov.u32 	%r127, %ctaid.x;
	shl.b32 	%r128, %r127, 7;
	add.s32 	%r129, %r128, %r126;
	setp.lt.s32 	%p8, %r5, %r138;
	mul.lo.s32 	%r7, %r5, %r205;
	setp.lt.s32 	%p9, %r129, %r205;
	and.pred  	%p10, %p8, %p9;
	@%p10 bra 	$L__BB2_13;
	bra.uni 	$L__BB2_14;
$L__BB2_13:
	ld.param.u64 	%rd80, [_Z21sgemm_4_double_bufferPKfS0_Pfiii_param_2];
	add.s32 	%r130, %r129, %r7;
	cvta.to.global.u64 	%rd34, %rd80;
	mul.wide.s32 	%rd35, %r130, 4;
	add.s64 	%rd36, %rd34, %rd35;
	st.global.f32 	[%rd36], %f931;
$L__BB2_14:
	ld.param.u32 	%r206, [_Z21sgemm_4_double_bufferPKfS0_Pfiii_param_4];
	ld.param.u32 	%r139, [_Z21sgemm_4_double_bufferPKfS0_Pfiii_param_3];
	ld.param.u64 	%rd81, [_Z21sgemm_4_double_bufferPKfS0_Pfiii_param_2];
	setp.ge.s32 	%p11, %r5, %r139;
	add.s32 	%r20, %r129, 1;
	setp.ge.s32 	%p12, %r20, %r206;
	cvt.s64.s32 	%rd37, %r7;
	cvt.u64.u32 	%rd3, %r129;
	add.s64 	%rd38, %rd3, %rd37;
	cvta.to.global.u64 	%rd39, %rd81;
	shl.b64 	%rd40, %rd38, 2;
	add.s64 	%rd4, %rd39, %rd40;
	or.pred  	%p13, %p11, %p12;
	@%p13 bra 	$L__BB2_16;
	st.global.f32 	[%rd4+4], %f930;
$L__BB2_16:
	ld.param.u32 	%r207, [_Z21sgemm_4_double_bufferPKfS0_Pfiii_param_4];
	ld.param.u32 	%r140, [_Z21sgemm_4_double_bufferPKfS0_Pfiii_param_3];
	setp.ge.s32 	%p14, %r5, %r140;
	add.s32 	%r21, %r129, 2;
	setp.ge.s32 	%p15, %r21, %r207;
	or.pred  	%p16, %p14, %p15;
	@%p16 bra 	$L__BB2_18;
	st.global.f32 	[%rd4+8], %f929;
$L__BB2_18:
	ld.param.u32 	%r208, [_Z21sgemm_4_double_bufferPKfS0_Pfiii_param_4];
	ld.param.u32 	%r141, [_Z21sgemm_4_double_bufferPKfS0_Pfiii_param_3];
	setp.ge.s32 	%p17, %r5, %r141;
	add.s32 	%r22, %r129, 3;
	setp.ge.s32 	%p18, %r22, %r208;
	or.pred  	%p19, %p17, %p18;
	@%p19 bra 	$L__BB2_20;
	st.global.f32 	[%rd4+12], %f928;
$L__BB2_20:
	ld.param.u32 	%r209, [_Z21sgemm_4_double_bufferPKfS0_Pfiii_param_4];
	ld.param.u32 	%r142, [_Z21sgemm_4_double_bufferPKfS0_Pfiii_param_3];
	setp.ge.s32 	%p20, %r5, %r142;
	add.s32 	%r23, %r129, 4;
	setp.ge.s32 	%p21, %r23, %r209;
	or.pred  	%p22, %p20, %p21;
	@%p22 bra 	$L__BB2_22;
	st.global.f32 	[%rd4+16], %f927;
$L__BB2_22:
	ld.param.u32 	%r210, [_Z21sgemm_4_double_bufferPKfS0_Pfiii_param_4];
	ld.param.u32 	%r143, [_Z21sgemm_4_double_bufferPKfS0_Pfiii_param_3];
	setp.ge.s32 	%p23, %r5, %r143;
	add.s32 	%r24, %r129, 5;
	setp.ge.s32 	%p24, %r24, %r210;
	or.pred  	%p25, %p23, %p24;
	@%p25 bra 	$L__BB2_24;
	st.global.f32 	[%rd4+20], %f926;
$L__BB2_24:
	ld.param.u32 	%r211, [_Z21sgemm_4_double_bufferPKfS0_Pfiii_param_4];
	ld.param.u32 	%r144, [_Z21sgemm_4_double_bufferPKfS0_Pfiii_param_3];
	setp.ge.s32 	%p26, %r5, %r144;
	add.s32 	%r25, %r129, 6;
	setp.ge.s32 	%p27, %r25, %r211;
	or.pred  	%p28, %p26, %p27;
	@%p28 bra 	$L__BB2_26;
	st.global.f32 	[%rd4+24], %f925;
$L__BB2_26:
	ld.param.u32 	%r212, [_Z21sgemm_4_double_bufferPKfS0_Pfiii_param_4];
	ld.param.u32 	%r145, [_Z21sgemm_4_double_bufferPKfS0_Pfiii_param_3];
	setp.ge.s32 	%p29, %r5, %r145;
	add.s32 	%r26, %r129, 7;
	setp.ge.s32 	%p30, %r26, %r212;
	or.pred  	%p31, %p29, %p30;
	@%p31 bra 	$L__BB2_28;
	st.global.f32 	[%rd4+28], %f924;
$L__BB2_28:
	ld.param.u32 	%r213, [_Z21sgemm_4_double_bufferPKfS0_Pfiii_param_4];
	ld.param.u32 	%r146, [_Z21sgemm_4_double_bufferPKfS0_Pfiii_param_3];
	setp.ge.s32 	%p32, %r129, %r213;
	add.s32 	%r27, %r5, 1;
	setp.ge.s32 	%p33, %r27, %r146;
	add.s32 	%r28, %r7, %r213;
	or.pred  	%p34, %p33, %p32;
	@%p34 bra 	$L__BB2_30;
	ld.param.u64 	%rd82, [_Z21sgemm_4_double_bufferPKfS0_Pfiii_param_2];
	add.s32 	%r131, %r129, %r28;
	cvta.to.global.u64 	%rd41, %rd82;
	mul.wide.s32 	%rd42, %r131, 4;
	add.s64 	%rd43, %rd41, %rd42;
	st.global.f32 	[%rd43], %f923;
$L__BB2_30:
	ld.param.u32 	%r214, [_Z21sgemm_4_double_bufferPKfS0_Pfiii_param_4];
	ld.param.u32 	%r147, [_Z21sgemm_4_double_bufferPKfS0_Pfiii_param_3];
	ld.param.u64 	%rd83, [_Z21sgemm_4_double_bufferPKfS0_Pfiii_param_2];
	setp.ge.s32 	%p35, %r27, %r147;
	setp.ge.s32 	%p36, %r20, %r214;
	cvt.s64.s32 	%rd44, %r28;
	add.s64 	%rd45, %rd3, %rd44;
	cvta.to.global.u64 	%rd46, %rd83;
	shl.b64 	%rd47, %rd45, 2;
	add.s64 	%rd5, %rd46, %rd47;
	or.pred  	%p37, %p35, %p36;
	@%p37 bra 	$L__BB2_32;
	st.global.f32 	[%rd5+4], %f922;
$L__BB2_32:
	ld.param.u32 	%r215, [_Z21sgemm_4_double_bufferPKfS0_Pfiii_param_4];
	ld.param.u32 	%r148, [_Z21sgemm_4_double_bufferPKfS0_Pfiii_param_3];
	setp.ge.s32 	%p38, %r27, %r148;
	setp.ge.s32 	%p39, %r21, %r215;
	or.pred  	%p40, %p38, %p39;
	@%p40 bra 	$L__BB2_34;
	st.global.f32 	[%rd5+8], %f921;
$L__BB2_34:
	ld.param.u32 	%r216, [_Z21sgemm_4_double_bufferPKfS0_Pfiii_param_4];
	ld.param.u32 	%r149, [_Z21sgemm_4_double_bufferPKfS0_Pfiii_param_3];
	setp.ge.s32 	%p41, %r27, %r149;
	setp.ge.s32 	%p42, %r22, %r216;
	or.pred  	%p43, %p41, %p42;
	@%p43 bra 	$L__BB2_36;
	st.global.f32 	[%rd5+12], %f920;
$L__BB2_36:
	ld.param.u32 	%r217, [_Z21sgemm_4_double_bufferPKfS0_Pfiii_param_4];
	ld.param.u32 	%r150, [_Z21sgemm_4_double_bufferPKfS0_Pfiii_param_3];
	setp.ge.s32 	%p44, %r27, %r150;
	setp.ge.s32 	%p45, %r23, %r217;
	or.pred  	%p46, %p44, %p45;
	@%p46 bra 	$L__BB2_38;
	st.global.f32 	[%rd5+16], %f919;
$L__BB2_38:
	ld.param.u32 	%r218, [_Z21sgemm_4_double_bufferPKfS0_Pfiii_param_4];
	ld.param.u32 	%r151, [_Z21sgemm_4_double_bufferPKfS0_Pfiii_param_3];
	setp.ge.s32 	%p47, %r27, %r151;
	setp.ge.s32 	%p48, %r24, %r218;
	or.pred  	%p49, %p47, %p48;
	@%p49 bra 	$L__BB2_40;
	st.global.f32 	[%rd5+20], %f918;
$L__BB2_40:
	ld.param.u32 	%r219, [_Z21sgemm_4_double_bufferPKfS0_Pfiii_param_4];
	ld.param.u32 	%r152, [_Z21sgemm_4_double_bufferPKfS0_Pfiii_param_3];
	setp.ge.s32 	%p50, %r27, %r152;
	setp.ge.s32 	%p51, %r25, %r219;
	or.pred  	%p52, %p50, %p51;
	@%p52 bra 	$L__BB2_42;
	st.global.f32 	[%rd5+24], %f917;
$L__BB2_42:
	ld.param.u32 	%r220, [_Z21sgemm_4_double_bufferPKfS0_Pfiii_param_4];
	ld.param.u32 	%r153, [_Z21sgemm_4_double_bufferPKfS0_Pfiii_param_3];
	setp.ge.s32 	%p53, %r27, %r153;
	setp.ge.s32 	%p54, %r26, %r220;
	or.pred  	%p55, %p53, %p54;
	@%p55 bra 	$L__BB2_44;
	st.global.f32 	[%rd5+28], %f916;
$L__BB2_44:
	ld.param.u32 	%r221, [_Z21sgemm_4_double_bufferPKfS0_Pfiii_param_4];
	ld.param.u32 	%r154, [_Z21sgemm_4_double_bufferPKfS0_Pfiii_param_3];
	ld.param.u64 	%rd84, [_Z21sgemm_4_double_bufferPKfS0_Pfiii_param_2];
	cvta.to.global.u64 	%rd6, %rd84;
	setp.ge.s32 	%p56, %r129, %r221;
	add.s32 	%r29, %r5, 2;
	setp.ge.s32 	%p57, %r29, %r154;
	add.s32 	%r30, %r28, %r221;
	or.pred  	%p58, %p57, %p56;
	@%p58 bra 	$L__BB2_46;
	add.s32 	%r132, %r129, %r30;
	mul.wide.s32 	%rd48, %r132, 4;
	add.s64 	%rd49, %rd6, %rd48;
	st.global.f32 	[%rd49], %f915;
$L__BB2_46:
	ld.param.u32 	%r222, [_Z21sgemm_4_double_bufferPKfS0_Pfiii_param_4];
	ld.param.u32 	%r155, [_Z21sgemm_4_double_bufferPKfS0_Pfiii_param_3];
	setp.ge.s32 	%p59, %r29, %r155;
	setp.ge.s32 	%p60, %r20, %r222;
	cvt.s64.s32 	%rd50, %r30;
	add.s64 	%rd51, %rd3, %rd50;
	shl.b64 	%rd52, %rd51, 2;
	add.s64 	%rd7, %rd6, %rd52;
	or.pred  	%p61, %p59, %p60;
	@%p61 bra 	$L__BB2_48;
	st.global.f32 	[%rd7+4], %f914;
$L__BB2_48:
	ld.param.u32 	%r223, [_Z21sgemm_4_double_bufferPKfS0_Pfiii_param_4];
	ld.param.u32 	%r156, [_Z21sgemm_4_double_bufferPKfS0_Pfiii_param_3];
	setp.ge.s32 	%p62, %r29, %r156;
	setp.ge.s32 	%p63, %r21, %r223;
	or.pred  	%p64, %p62, %p63;
	@%p64 bra 	$L__BB2_50;
	st.global.f32 	[%rd7+8], %f913;
$L__BB2_50:
	ld.param.u32 	%r224, [_Z21sgemm_4_double_bufferPKfS0_Pfiii_param_4];
	ld.param.u32 	%r157, [_Z21sgemm_4_double_bufferPKfS0_Pfiii_param_3];
	setp.ge.s32 	%p65, %r29, %r157;
	setp.ge.s32 	%p66, %r22, %r224;
	or.pred  	%p67, %p65, %p66;
	@%p67 bra 	$L__BB2_52;
	st.global.f32 	[%rd7+12], %f912;
$L__BB2_52:
	ld.param.u32 	%r225, [_Z21sgemm_4_double_bufferPKfS0_Pfiii_param_4];
	ld.param.u32 	%r158, [_Z21sgemm_4_double_bufferPKfS0_Pfiii_param_3];
	setp.ge.s32 	%p68, %r29, %r158;
	setp.ge.s32 	%p69, %r23, %r225;
	or.pred  	%p70, %p68, %p69;
	@%p70 bra 	$L__BB2_54;
	st.global.f32 	[%rd7+16], %f911;
$L__BB2_54:
	ld.param.u32 	%r226, [_Z21sgemm_4_double_bufferPKfS0_Pfiii_param_4];
	ld.param.u32 	%r159, [_Z21sgemm_4_double_bufferPKfS0_Pfiii_param_3];
	setp.ge.s32 	%p71, %r29, %r159;
	setp.ge.s32 	%p72, %r24, %r226;
	or.pred  	%p73, %p71, %p72;
	@%p73 bra 	$L__BB2_56;
	st.global.f32 	[%rd7+20], %f910;
$L__BB2_56:
	ld.param.u32 	%r227, [_Z21sgemm_4_double_bufferPKfS0_Pfiii_param_4];
	ld.param.u32 	%r160, [_Z21sgemm_4_double_bufferPKfS0_Pfiii_param_3];
	setp.ge.s32 	%p74, %r29, %r160;
	setp.ge.s32 	%p75, %r25, %r227;
	or.pred  	%p76, %p74, %p75;
	@%p76 bra 	$L__BB2_58;
	st.global.f32 	[%rd7+24], %f909;
$L__BB2_58:
	ld.param.u32 	%r228, [_Z21sgemm_4_double_bufferPKfS0_Pfiii_param_4];
	ld.param.u32 	%r161, [_Z21sgemm_4_double_bufferPKfS0_Pfiii_param_3];
	setp.ge.s32 	%p77, %r29, %r161;
	setp.ge.s32 	%p78, %r26, %r228;
	or.pred  	%p79, %p77, %p78;
	@%p79 bra 	$L__BB2_60;
	st.global.f32 	[%rd7+28], %f908;
$L__BB2_60:
	ld.param.u32 	%r229, [_Z21sgemm_4_double_bufferPKfS0_Pfiii_param_4];
	ld.param.u32 	%r162, [_Z21sgemm_4_double_bufferPKfS0_Pfiii_param_3];
	setp.ge.s32 	%p80, %r129, %r229;
	add.s32 	%r31, %r5, 3;
	setp.ge.s32 	%p81, %r31, %r162;
	add.s32 	%r32, %r30, %r229;
	or.pred  	%p82, %p81, %p80;
	@%p82 bra 	$L__BB2_62;
	add.s32 	%r133, %r129, %r32;
	mul.wide.s32 	%rd53, %r133, 4;
	add.s64 	%rd54, %rd6, %rd53;
	st.global.f32 	[%rd54], %f907;
$L__BB2_62:
	ld.param.u32 	%r230, [_Z21sgemm_4_double_bufferPKfS0_Pfiii_param_4];
	ld.param.u32 	%r163, [_Z21sgemm_4_double_bufferPKfS0_Pfiii_param_3];
	setp.ge.s32 	%p83, %r31, %r163;
	setp.ge.s32 	%p84, %r20, %r230;
	cvt.s64.s32 	%rd55, %r32;
	add.s64 	%rd56, %rd3, %rd55;
	shl.b64 	%rd57, %rd56, 2;
	add.s64 	%rd8, %rd6, %rd57;
	or.pred  	%p85, %p83, %p84;
	@%p85 bra 	$L__BB2_64;
	st.global.f32 	[%rd8+4], %f906;
$L__BB2_64:
	ld.param.u32 	%r231, [_Z21sgemm_4_double_bufferPKfS0_Pfiii_param_4];
	ld.param.u32 	%r164, [_Z21sgemm_4_double_bufferPKfS0_Pfiii_param_3];
	setp.ge.s32 	%p86, %r31, %r164;
	setp.ge.s32 	%p87, %r21, %r231;
	or.pred  	%p88, %p86, %p87;
	@%p88 bra 	$L__BB2_66;
	st.global.f32 	[%rd8+8], %f905;
$L__BB2_66:
	ld.param.u32 	%r232, [_Z21sgemm_4_double_bufferPKfS0_Pfiii_param_4];
	ld.param.u32 	%r165, [_Z21sgemm_4_double_bufferPKfS0_Pfiii_param_3];
	setp.ge.s32 	%p89, %r31, %r165;
	setp.ge.s32 	%p90, %r22, %r232;
	or.pred  	%p91, %p89, %p90;
	@%p91 bra 	$L__BB2_68;
	st.global.f32 	[%rd8+12], %f904;
$L__BB2_68:
	ld.param.u32 	%r233, [_Z21sgemm_4_double_bufferPKfS0_Pfiii_param_4];
	ld.param.u32 	%r166, [_Z21sgemm_4_double_bufferPKfS0_Pfiii_param_3];
	setp.ge.s32 	%p92, %r31, %r166;
	setp.ge.s32 	%p93, %r23, %r233;
	or.pred  	%p94, %p92, %p93;
	@%p94 bra 	$L__BB2_70;
	st.global.f32 	[%rd8+16], %f903;
$L__BB2_70:
	ld.param.u32 	%r234, [_Z21sgemm_4_double_bufferPKfS0_Pfiii_param_4];
	ld.param.u32 	%r167, [_Z21sgemm_4_double_bufferPKfS0_Pfiii_param_3];
	setp.ge.s32 	%p95, %r31, %r167;
	setp.ge.s32 	%p96, %r24, %r234;
	or.pred  	%p97, %p95, %p96;
	@%p97 bra 	$L__BB2_72;
	st.global.f32 	[%rd8+20], %f902;
$L__BB2_72:
	ld.param.u32 	%r235, [_Z21sgemm_4_double_bufferPKfS0_Pfiii_param_4];
	ld.param.u32 	%r168, [_Z21sgemm_4_double_bufferPKfS0_Pfiii_param_3];
	setp.ge.s32 	%p98, %r31, %r168;
	setp.ge.s32 	%p99, %r25, %r235;
	or.pred  	%p100, %p98, %p99;
	@%p100 bra 	$L__BB2_74;
	st.global.f32 	[%rd8+24], %f901;
$L__BB2_74:
	ld.param.u32 	%r236, [_Z21sgemm_4_double_bufferPKfS0_Pfiii_param_4];
	ld.param.u32 	%r169, [_Z21sgemm_4_double_bufferPKfS0_Pfiii_param_3];
	setp.ge.s32 	%p101, %r31, %r169;
	setp.ge.s32 	%p102, %r26, %r236;
	or.pred  	%p103, %p101, %p102;
	@%p103 bra 	$L__BB2_76;
	st.global.f32 	[%rd8+28], %f900;
$L__BB2_76:
	ld.param.u32 	%r237, [_Z21sgemm_4_double_bufferPKfS0_Pfiii_param_4];
	ld.param.u32 	%r170, [_Z21sgemm_4_double_bufferPKfS0_Pfiii_param_3];
	setp.ge.s32 	%p104, %r129, %r237;
	add.s32 	%r33, %r5, 4;
	setp.ge.s32 	%p105, %r33, %r170;
	add.s32 	%r34, %r32, %r237;
	or.pred  	%p106, %p105, %p104;
	@%p106 bra 	$L__BB2_78;
	add.s32 	%r134, %r129, %r34;
	mul.wide.s32 	%rd58, %r134, 4;
	add.s64 	%rd59, %rd6, %rd58;
	st.global.f32 	[%rd59], %f899;
$L__BB2_78:
	ld.param.u32 	%r238, [_Z21sgemm_4_double_bufferPKfS0_Pfiii_param_4];
	ld.param.u32 	%r171, [_Z21sgemm_4_double_bufferPKfS0_Pfiii_param_3];
	setp.ge.s32 	%p107, %r33, %r171;
	setp.ge.s32 	%p108, %r20, %r238;
	cvt.s64.s32 	%rd60, %r34;
	add.s64 	%rd61, %rd3, %rd60;
	shl.b64 	%rd62, %rd61, 2;
	add.s64 	%rd9, %rd6, %rd62;
	or.pred  	%p109, %p107, %p108;
	@%p109 bra 	$L__BB2_80;
	st.global.f32 	[%rd9+4], %f898;
$L__BB2_80:
	ld.param.u32 	%r239, [_Z21sgemm_4_double_bufferPKfS0_Pfiii_param_4];
	ld.param.u32 	%r172, [_Z21sgemm_4_double_bufferPKfS0_Pfiii_param_3];
	setp.ge.s32 	%p110, %r33, %r172;
	setp.ge.s32 	%p111, %r21, %r239;
	or.pred  	%p112, %p110, %p111;
	@%p112 bra 	$L__BB2_82;
	st.global.f32 	[%rd9+8], %f897;
$L__BB2_82:
	ld.param.u32 	%r240, [_Z21sgemm_4_double_bufferPKfS0_Pfiii_param_4];
	ld.param.u32 	%r173, [_Z21sgemm_4_double_bufferPKfS0_Pfiii_param_3];
	setp.ge.s32 	%p113, %r33, %r173;
	setp.ge.s32 	%p114, %r22, %r240;
	or.pred  	%p115, %p113, %p114;
	@%p115 bra 	$L__BB2_84;
	st.global.f32 	[%rd9+12], %f896;
$L__BB2_84:
	ld.param.u32 	%r241, [_Z21sgemm_4_double_bufferPKfS0_Pfiii_param_4];
	ld.param.u32 	%r174, [_Z21sgemm_4_double_bufferPKfS0_Pfiii_param_3];
	setp.ge.s32 	%p116, %r33, %r174;
	setp.ge.s32 	%p117, %r23, %r241;
	or.pred  	%p118, %p116, %p117;
	@%p118 bra 	$L__BB2_86;
	st.global.f32 	[%rd9+16], %f895;
$L__BB2_86:
	ld.param.u32 	%r242, [_Z21sgemm_4_double_bufferPKfS0_Pfiii_param_4];
	ld.param.u32 	%r175, [_Z21sgemm_4_double_bufferPKfS0_Pfiii_param_3];
	setp.ge.s32 	%p119, %r33, %r175;
	setp.ge.s32 	%p120, %r24, %r242;
	or.pred  	%p121, %p119, %p120;
	@%p121 bra 	$L__BB2_88;
	st.global.f32 	[%rd9+20], %f894;
$L__BB2_88:
	ld.param.u32 	%r243, [_Z21sgemm_4_double_bufferPKfS0_Pfiii_param_4];
	ld.param.u32 	%r176, [_Z21sgemm_4_double_bufferPKfS0_Pfiii_param_3];
	setp.ge.s32 	%p122, %r33, %r176;
	setp.ge.s32 	%p123, %r25, %r243;
	or.pred  	%p124, %p122, %p123;
	@%p124 bra 	$L__BB2_90;
	st.global.f32 	[%rd9+24], %f893;
$L__BB2_90:
	ld.param.u32 	%r244, [_Z21sgemm_4_double_bufferPKfS0_Pfiii_param_4];
	ld.param.u32 	%r177, [_Z21sgemm_4_double_bufferPKfS0_Pfiii_param_3];
	setp.ge.s32 	%p125, %r33, %r177;
	setp.ge.s32 	%p126, %r26, %r244;
	or.pred  	%p127, %p125, %p126;
	@%p127 bra 	$L__BB2_92;
	st.global.f32 	[%rd9+28], %f892;
$L__BB2_92:
	ld.param.u32 	%r245, [_Z21sgemm_4_double_bufferPKfS0_Pfiii_param_4];
	ld.param.u32 	%r178, [_Z21sgemm_4_double_bufferPKfS0_Pfiii_param_3];
	setp.ge.s32 	%p128, %r129, %r245;
	add.s32 	%r35, %r5, 5;
	setp.ge.s32 	%p129, %r35, %r178;
	add.s32 	%r36, %r34, %r245;
	or.pred  	%p130, %p129, %p128;
	@%p130 bra 	$L__BB2_94;
	add.s32 	%r135, %r129, %r36;
	mul.wide.s32 	%rd63, %r135, 4;
	add.s64 	%rd64, %rd6, %rd63;
	st.global.f32 	[%rd64], %f891;
$L__BB2_94:
	ld.param.u32 	%r246, [_Z21sgemm_4_double_bufferPKfS0_Pfiii_param_4];
	ld.param.u32 	%r179, [_Z21sgemm_4_double_bufferPKfS0_Pfiii_param_3];
	setp.ge.s32 	%p131, %r35, %r179;
	setp.ge.s32 	%p132, %r20, %r246;
	cvt.s64.s32 	%rd65, %r36;
	add.s64 	%rd66, %rd3, %rd65;
	shl.b64 	%rd67, %rd66, 2;
	add.s64 	%rd10, %rd6, %rd67;
	or.pred  	%p133, %p131, %p132;
	@%p133 bra 	$L__BB2_96;
	st.global.f32 	[%rd10+4], %f890;
$L__BB2_96:
	ld.param.u32 	%r247, [_Z21sgemm_4_double_bufferPKfS0_Pfiii_param_4];
	ld.param.u32 	%r180, [_Z21sgemm_4_double_bufferPKfS0_Pfiii_param_3];
	setp.ge.s32 	%p134, %r35, %r180;
	setp.ge.s32 	%p135, %r21, %r247;
	or.pred  	%p136, %p134, %p135;
	@%p136 bra 	$L__BB2_98;
	st.global.f32 	[%rd10+8], %f889;
$L__BB2_98:
	ld.param.u32 	%r248, [_Z21sgemm_4_double_bufferPKfS0_Pfiii_param_4];
	ld.param.u32 	%r181, [_Z21sgemm_4_double_bufferPKfS0_Pfiii_param_3];
	setp.ge.s32 	%p137, %r35, %r181;
	setp.ge.s32 	%p138, %r22, %r248;
	or.pred  	%p139, %p137, %p138;
	@%p139 bra 	$L__BB2_100;
	st.global.f32 	[%rd10+12], %f888;
$L__BB2_100:
	ld.param.u32 	%r249, [_Z21sgemm_4_double_bufferPKfS0_Pfiii_param_4];
	ld.param.u32 	%r182, [_Z21sgemm_4_double_bufferPKfS0_Pfiii_param_3];
	setp.ge.s32 	%p140, %r35, %r182;
	setp.ge.s32 	%p141, %r23, %r249;
	or.pred  	%p142, %p140, %p141;
	@%p142 bra 	$L__BB2_102;
	st.global.f32 	[%rd10+16], %f887;
$L__BB2_102:
	ld.param.u32 	%r250, [_Z21sgemm_4_double_bufferPKfS0_Pfiii_param_4];
	ld.param.u32 	%r183, [_Z21sgemm_4_double_bufferPKfS0_Pfiii_param_3];
	setp.ge.s32 	%p143, %r35, %r183;
	setp.ge.s32 	%p144, %r24, %r250;
	or.pred  	%p145, %p143, %p144;
	@%p145 bra 	$L__BB2_104;
	st.global.f32 	[%rd10+20], %f886;
$L__BB2_104:
	ld.param.u32 	%r251, [_Z21sgemm_4_double_bufferPKfS0_Pfiii_param_4];
	ld.param.u32 	%r184, [_Z21sgemm_4_double_bufferPKfS0_Pfiii_param_3];
	setp.ge.s32 	%p146, %r35, %r184;
	setp.ge.s32 	%p147, %r25, %r251;
	or.pred  	%p148, %p146, %p147;
	@%p148 bra 	$L__BB2_106;
	st.global.f32 	[%rd10+24], %f885;
$L__BB2_106:
	ld.param.u32 	%r252, [_Z21sgemm_4_double_bufferPKfS0_Pfiii_param_4];
	ld.param.u32 	%r185, [_Z21sgemm_4_double_bufferPKfS0_Pfiii_param_3];
	setp.ge.s32 	%p149, %r35, %r185;
	setp.ge.s32 	%p150, %r26, %r252;
	or.pred  	%p151, %p149, %p150;
	@%p151 bra 	$L__BB2_108;
	st.global.f32 	[%rd10+28], %f884;
$L__BB2_108:
	ld.param.u32 	%r253, [_Z21sgemm_4_double_bufferPKfS0_Pfiii_param_4];
	ld.param.u32 	%r186, [_Z21sgemm_4_double_bufferPKfS0_Pfiii_param_3];
	setp.ge.s32 	%p152, %r129, %r253;
	add.s32 	%r37, %r5, 6;
	setp.ge.s32 	%p153, %r37, %r186;
	add.s32 	%r38, %r36, %r253;
	or.pred  	%p154, %p153, %p152;
	@%p154 bra 	$L__BB2_110;
	add.s32 	%r136, %r129, %r38;
	mul.wide.s32 	%rd68, %r136, 4;
	add.s64 	%rd69, %rd6, %rd68;
	st.global.f32 	[%rd69], %f932;
$L__BB2_110:
	ld.param.u32 	%r254, [_Z21sgemm_4_double_bufferPKfS0_Pfiii_param_4];
	ld.param.u32 	%r187, [_Z21sgemm_4_double_bufferPKfS0_Pfiii_param_3];
	setp.ge.s32 	%p155, %r37, %r187;
	setp.ge.s32 	%p156, %r20, %r254;
	cvt.s64.s32 	%rd70, %r38;
	add.s64 	%rd71, %rd3, %rd70;
	shl.b64 	%rd72, %rd71, 2;
	add.s64 	%rd11, %rd6, %rd72;
	or.pred  	%p157, %p155, %p156;
	@%p157 bra 	$L__BB2_112;
	st.global.f32 	[%rd11+4], %f933;
$L__BB2_112:
	ld.param.u32 	%r255, [_Z21sgemm_4_double_bufferPKfS0_Pfiii_param_4];
	ld.param.u32 	%r188, [_Z21sgemm_4_double_bufferPKfS0_Pfiii_param_3];
	setp.ge.s32 	%p158, %r37, %r188;
	setp.ge.s32 	%p159, %r21, %r255;
	or.pred  	%p160, %p158, %p159;
	@%p160 bra 	$L__BB2_114;
	st.global.f32 	[%rd11+8], %f934;
$L__BB2_114:
	ld.param.u32 	%r256, [_Z21sgemm_4_double_bufferPKfS0_Pfiii_param_4];
	ld.param.u32 	%r189, [_Z21sgemm_4_double_bufferPKfS0_Pfiii_param_3];
	setp.ge.s32 	%p161, %r37, %r189;
	setp.ge.s32 	%p162, %r22, %r256;
	or.pred  	%p163, %p161, %p162;
	@%p163 bra 	$L__BB2_116;
	st.global.f32 	[%rd11+12], %f935;
$L__BB2_116:
	ld.param.u32 	%r257, [_Z21sgemm_4_double_bufferPKfS0_Pfiii_param_4];
	ld.param.u32 	%r190, [_Z21sgemm_4_double_bufferPKfS0_Pfiii_param_3];
	setp.ge.s32 	%p164, %r37, %r190;
	setp.ge.s32 	%p165, %r23, %r257;
	or.pred  	%p166, %p164, %p165;
	@%p166 bra 	$L__BB2_118;
	st.global.f32 	[%rd11+16], %f936;
$L__BB2_118:
	ld.param.u32 	%r258, [_Z21sgemm_4_double_bufferPKfS0_Pfiii_param_4];
	ld.param.u32 	%r191, [_Z21sgemm_4_double_bufferPKfS0_Pfiii_param_3];
	setp.ge.s32 	%p167, %r37, %r191;
	setp.ge.s32 	%p168, %r24, %r258;
	or.pred  	%p169, %p167, %p168;
	@%p169 bra 	$L__BB2_120;
	st.global.f32 	[%rd11+20], %f937;
$L__BB2_120:
	ld.param.u32 	%r259, [_Z21sgemm_4_double_bufferPKfS0_Pfiii_param_4];
	ld.param.u32 	%r192, [_Z21sgemm_4_double_bufferPKfS0_Pfiii_param_3];
	setp.ge.s32 	%p170, %r37, %r192;
	setp.ge.s32 	%p171, %r25, %r259;
	or.pred  	%p172, %p170, %p171;
	@%p172 bra 	$L__BB2_122;
	st.global.f32 	[%rd11+24], %f938;
$L__BB2_122:
	ld.param.u32 	%r260, [_Z21sgemm_4_double_bufferPKfS0_Pfiii_param_4];
	ld.param.u32 	%r193, [_Z21sgemm_4_double_bufferPKfS0_Pfiii_param_3];
	setp.ge.s32 	%p173, %r37, %r193;
	setp.ge.s32 	%p174, %r26, %r260;
	or.pred  	%p175, %p173, %p174;
	@%p175 bra 	$L__BB2_124;
	st.global.f32 	[%rd11+28], %f939;
$L__BB2_124:
	ld.param.u32 	%r261, [_Z21sgemm_4_double_bufferPKfS0_Pfiii_param_4];
	ld.param.u32 	%r194, [_Z21sgemm_4_double_bufferPKfS0_Pfiii_param_3];
	setp.ge.s32 	%p176, %r129, %r261;
	add.s32 	%r39, %r5, 7;
	setp.ge.s32 	%p177, %r39, %r194;
	add.s32 	%r40, %r38, %r261;
	or.pred  	%p178, %p177, %p176;
	@%p178 bra 	$L__BB2_126;
	add.s32 	%r137, %r129, %r40;
	mul.wide.s32 	%rd73, %r137, 4;
	add.s64 	%rd74, %rd6, %rd73;
	st.global.f32 	[%rd74], %f940;
$L__BB2_126:
	ld.param.u32 	%r262, [_Z21sgemm_4_double_bufferPKfS0_Pfiii_param_4];
	ld.param.u32 	%r195, [_Z21sgemm_4_double_bufferPKfS0_Pfiii_param_3];
	setp.ge.s32 	%p179, %r39, %r195;
	setp.ge.s32 	%p180, %r20, %r262;
	cvt.s64.s32 	%rd75, %r40;
	add.s64 	%rd76, %rd3, %rd75;
	shl.b64 	%rd77, %rd76, 2;
	add.s64 	%rd12, %rd6, %rd77;
	or.pred  	%p181, %p179, %p180;
	@%p181 bra 	$L__BB2_128;
	st.global.f32 	[%rd12+4], %f941;
$L__BB2_128:
	ld.param.u32 	%r263, [_Z21sgemm_4_double_bufferPKfS0_Pfiii_param_4];
	ld.param.u32 	%r196, [_Z21sgemm_4_double_bufferPKfS0_Pfiii_param_3];
	setp.ge.s32 	%p182, %r39, %r196;
	setp.ge.s32 	%p183, %r21, %r263;
	or.pred  	%p184, %p182, %p183;
	@%p184 bra 	$L__BB2_130;
	st.global.f32 	[%rd12+8], %f942;
$L__BB2_130:
	ld.param.u32 	%r264, [_Z21sgemm_4_double_bufferPKfS0_Pfiii_param_4];
	ld.param.u32 	%r197, [_Z21sgemm_4_double_bufferPKfS0_Pfiii_param_3];
	setp.ge.s32 	%p185, %r39, %r197;
	setp.ge.s32 	%p186, %r22, %r264;
	or.pred  	%p187, %p185, %p186;
	@%p187 bra 	$L__BB2_132;
	st.global.f32 	[%rd12+12], %f943;
$L__BB2_132:
	ld.param.u32 	%r265, [_Z21sgemm_4_double_bufferPKfS0_Pfiii_param_4];
	ld.param.u32 	%r198, [_Z21sgemm_4_double_bufferPKfS0_Pfiii_param_3];
	setp.ge.s32 	%p188, %r39, %r198;
	setp.ge.s32 	%p189, %r23, %r265;
	or.pred  	%p190, %p188, %p189;
	@%p190 bra 	$L__BB2_134;
	st.global.f32 	[%rd12+16], %f944;
$L__BB2_134:
	ld.param.u32 	%r266, [_Z21sgemm_4_double_bufferPKfS0_Pfiii_param_4];
	ld.param.u32 	%r199, [_Z21sgemm_4_double_bufferPKfS0_Pfiii_param_3];
	setp.ge.s32 	%p191, %r39, %r199;
	setp.ge.s32 	%p192, %r24, %r266;
	or.pred  	%p193, %p191, %p192;
	@%p193 bra 	$L__BB2_136;
	st.global.f32 	[%rd12+20], %f945;
$L__BB2_136:
	ld.param.u32 	%r267, [_Z21sgemm_4_double_bufferPKfS0_Pfiii_param_4];
	ld.param.u32 	%r200, [_Z21sgemm_4_double_bufferPKfS0_Pfiii_param_3];
	setp.ge.s32 	%p194, %r39, %r200;
	setp.ge.s32 	%p195, %r25, %r267;
	or.pred  	%p196, %p194, %p195;
	@%p196 bra 	$L__BB2_138;
	st.global.f32 	[%rd12+24], %f946;
$L__BB2_138:
	ld.param.u32 	%r268, [_Z21sgemm_4_double_bufferPKfS0_Pfiii_param_4];
	ld.param.u32 	%r201, [_Z21sgemm_4_double_bufferPKfS0_Pfiii_param_3];
	setp.ge.s32 	%p197, %r39, %r201;
	setp.ge.s32 	%p198, %r26, %r268;
	or.pred  	%p199, %p197, %p198;
	@%p199 bra 	$L__BB2_140;
	st.global.f32 	[%rd12+28], %f947;
$L__BB2_140:
	ret;

}
	// .globl	_Z13sgemm_5_asyncPfS_S_iii
.visible .entry _Z13sgemm_5_asyncPfS_S_iii(
	.param .u64 .ptr .align 1 _Z13sgemm_5_asyncPfS_S_iii_param_0,
	.param .u64 .ptr .align 1 _Z13sgemm_5_asyncPfS_S_iii_param_1,
	.param .u64 .ptr .align 1 _Z13sgemm_5_asyncPfS_S_iii_param_2,
	.param .u32 _Z13sgemm_5_asyncPfS_S_iii_param_3,
	.param .u32 _Z13sgemm_5_asyncPfS_S_iii_param_4,
	.param .u32 _Z13sgemm_5_asyncPfS_S_iii_param_5
)
{
	.reg .pred 	%p<196>;
	.reg .b32 	%r<253>;
	.reg .b32 	%f<899>;
	.reg .b64 	%rd<84>;
	// demoted variable
	.shared .align 4 .b8 _ZZ13sgemm_5_asyncPfS_S_iiiE2As[8192];
	// demoted variable
	.shared .align 4 .b8 _ZZ13sgemm_5_asyncPfS_S_iiiE2Bs[8192];
	ld.param.u64 	%rd15, [_Z13sgemm_5_asyncPfS_S_iii_param_0];
	ld.param.u64 	%rd16, [_Z13sgemm_5_asyncPfS_S_iii_param_1];
	ld.param.u32 	%r37, [_Z13sgemm_5_asyncPfS_S_iii_param_4];
	ld.param.u32 	%r38, [_Z13sgemm_5_asyncPfS_S_iii_param_5];
	mov.u32 	%r41, %ctaid.y;
	mov.u32 	%r42, %ctaid.x;
	mov.u32 	%r43, %tid.y;
	mov.u32 	%r44, %tid.x;
	mov.u32 	%r45, %ntid.x;
	mad.lo.s32 	%r46, %r43, %r45, %r44;
	mul.lo.s32 	%r47, %r41, %r38;
	shl.b32 	%r48, %r47, 7;
	cvt.s64.s32 	%rd20, %r48;
	shl.b32 	%r49, %r42, 7;
	mul.wide.u32 	%rd21, %r49, 4;
	add.s64 	%rd22, %rd16, %rd21;
	shr.u32 	%r50, %r46, 1;
	shl.b32 	%r51, %r46, 2;
	and.b32  	%r52, %r51, 4;
	shr.u32 	%r1, %r46, 5;
	and.b32  	%r2, %r51, 124;
	shl.b32 	%r53, %r50, 5;
	mov.u32 	%r54, _ZZ13sgemm_5_asyncPfS_S_iiiE2As;
	add.s32 	%r55, %r54, %r53;
	shl.b32 	%r56, %r46, 4;
	and.b32  	%r57, %r56, 16;
	add.s32 	%r39, %r55, %r57;
	mad.lo.s32 	%r58, %r38, %r50, %r52;
	cvt.s64.s32 	%rd23, %r58;
	add.s64 	%rd1, %rd20, %rd23;
	shl.b64 	%rd24, %rd1, 2;
	add.s64 	%rd18, %rd15, %rd24;
	// begin inline asm
	cp.async.cg.shared.global [%r39], [%rd18], 16, 16;
	// end inline asm
	shl.b32 	%r59, %r1, 9;
	mov.u32 	%r60, _ZZ13sgemm_5_asyncPfS_S_iiiE2Bs;
	add.s32 	%r61, %r60, %r59;
	and.b32  	%r62, %r56, 496;
	add.s32 	%r40, %r61, %r62;
	mad.lo.s32 	%r63, %r37, %r1, %r2;
	mul.wide.s32 	%rd25, %r63, 4;
	add.s64 	%rd19, %rd22, %rd25;
	// begin inline asm
	cp.async.cg.shared.global [%r40], [%rd19], 16, 16;
	// end inline asm
	// begin inline asm
	cp.async.commit_group;
	// end inline asm
	// begin inline asm
	cp.async.wait_group 0;
	// end inline asm
	bar.sync 	0;
	setp.lt.s32 	%p1, %r38, 1;
	mov.f32 	%f835, 0f00000000;
	mov.f32 	%f836, %f835;
	mov.f32 	%f837, %f835;
	mov.f32 	%f838, %f835;
	mov.f32 	%f839, %f835;
	mov.f32 	%f840, %f835;
	mov.f32 	%f841, %f835;
	mov.f32 	%f842, %f835;
	mov.f32 	%f843, %f835;
	mov.f32 	%f844, %f835;
	mov.f32 	%f845, %f835;
	mov.f32 	%f846, %f835;
	mov.f32 	%f847, %f835;
	mov.f32 	%f848, %f835;
	mov.f32 	%f849, %f835;
	mov.f32 	%f850, %f835;
	mov.f32 	%f851, %f835;
	mov.f32 	%f852, %f835;
	mov.f32 	%f853, %f835;
	mov.f32 	%f854, %f835;
	mov.f32 	%f855, %f835;
	mov.f32 	%f856, %f835;
	mov.f32 	%f857, %f835;
	mov.f32 	%f858, %f835;
	mov.f32 	%f859, %f835;
	mov.f32 	%f860, %f835;
	mov.f32 	%f861, %f835;
	mov.f32 	%f862, %f835;
	mov.f32 	%f863, %f835;
	mov.f32 	%f864, %f835;
	mov.f32 	%f865, %f835;
	mov.f32 	%f866, %f835;
	mov.f32 	%f867, %f835;
	mov.f32 	%f868, %f835;
	mov.f32 	%f869, %f835;
	mov.f32 	%f870, %f835;
	mov.f32 	%f871, %f835;
	mov.f32 	%f872, %f835;
	mov.f32 	%f873, %f835;
	mov.f32 	%f874, %f835;
	mov.f32 	%f875, %f835;
	mov.f32 	%f876, %f835;
	mov.f32 	%f877, %f835;
	mov.f32 	%f878, %f835;
	mov.f32 	%f879, %f835;
	mov.f32 	%f880, %f835;
	mov.f32 	%f881, %f835;
	mov.f32 	%f882, %f835;
	mov.f32 	%f883, %f835;
	mov.f32 	%f884, %f835;
	mov.f32 	%f885, %f835;
	mov.f32 	%f886, %f835;
	mov.f32 	%f887, %f835;
	mov.f32 	%f888, %f835;
	mov.f32 	%f889, %f835;
	mov.f32 	%f890, %f835;
	mov.f32 	%f891, %f835;
	mov.f32 	%f892, %f835;
	mov.f32 	%f893, %f835;
	mov.f32 	%f894, %f835;
	mov.f32 	%f895, %f835;
	mov.f32 	%f896, %f835;
	mov.f32 	%f897, %f835;
	mov.f32 	%f898, %f835;
	@%p1 bra 	$L__BB3_5;
	ld.param.u32 	%r181, [_Z13sgemm_5_asyncPfS_S_iii_param_4];
	add.s64 	%rd27, %rd24, %rd15;
	add.s64 	%rd83, %rd27, 32;
	add.s32 	%r66, %r1, 8;
	mad.lo.s32 	%r249, %r181, %r66, %r2;
	mov.b32 	%r252, 1;
	mov.b32 	%r250, 0;
	mov.f32 	%f835, 0f00000000;
	mov.u32 	%r251, %r250;
$L__BB3_2:
	ld.param.u32 	%r247, [_Z13sgemm_5_asyncPfS_S_iii_param_5];
	add.s32 	%r250, %r250, 8;
	setp.ge.s32 	%p2, %r250, %r247;
	@%p2 bra 	$L__BB3_4;
	ld.param.u64 	%rd77, [_Z13sgemm_5_asyncPfS_S_iii_param_1];
	mov.u32 	%r69, %tid.y;
	mov.u32 	%r70, %ntid.x;
	mov.u32 	%r71, %tid.x;
	mad.lo.s32 	%r72, %r69, %r70, %r71;
	shl.b32 	%r73, %r72, 4;
	and.b32  	%r74, %r73, -32;
	mov.u32 	%r75, _ZZ13sgemm_5_asyncPfS_S_iiiE2As;
	add.s32 	%r76, %r75, %r74;
	and.b32  	%r77, %r73, 16;
	add.s32 	%r78, %r76, %r77;
	shl.b32 	%r79, %r252, 12;
	add.s32 	%r67, %r78, %r79;
	// begin inline asm
	cp.async.cg.shared.global [%r67], [%rd83], 16, 16;
	// end inline asm
	and.b32  	%r80, %r73, -512;
	mov.u32 	%r81, _ZZ13sgemm_5_asyncPfS_S_iiiE2Bs;
	add.s32 	%r82, %r81, %r80;
	and.b32  	%r83, %r73, 496;
	add.s32 	%r84, %r82, %r83;
	add.s32 	%r68, %r84, %r79;
	mov.u32 	%r85, %ctaid.x;
	shl.b32 	%r86, %r85, 7;
	mul.wide.u32 	%rd30, %r86, 4;
	add.s64 	%rd31, %rd77, %rd30;
	mul.wide.s32 	%rd32, %r249, 4;
	add.s64 	%rd29, %rd31, %rd32;
	// begin inline asm
	cp.async.cg.shared.global [%r68], [%rd29], 16, 16;
	// end inline asm
$L__BB3_4:
	ld.param.u32 	%r248, [_Z13sgemm_5_asyncPfS_S_iii_param_5];
	ld.param.u32 	%r182, [_Z13sgemm_5_asyncPfS_S_iii_param_4];
	setp.lt.s32 	%p3, %r250, %r248;
	// begin inline asm
	cp.async.commit_group;
	// end inline asm
	shl.b32 	%r87, %r251, 12;
	mov.u32 	%r88, _ZZ13sgemm_5_asyncPfS_S_iiiE2As;
	add.s32 	%r89, %r88, %r87;
	mov.u32 	%r90, _ZZ13sgemm_5_asyncPfS_S_iiiE2Bs;
	add.s32 	%r91, %r90, %r87;
	mov.u32 	%r92, %tid.y;
	shl.b32 	%r93, %r92, 8;
	add.s32 	%r94, %r89, %r93;
	ld.shared.f32 	%f195, [%r94];
	ld.shared.f32 	%f196, [%r94+32];
	ld.shared.f32 	%f197, [%r94+64];
	ld.shared.f32 	%f198, [%r94+96];
	ld.shared.f32 	%f199, [%r94+128];
	ld.shared.f32 	%f200, [%r94+160];
	ld.shared.f32 	%f201, [%r94+192];
	ld.shared.f32 	%f202, [%r94+224];
	mov.u32 	%r95, %tid.x;
	shl.b32 	%r96, %r95, 5;
	add.s32 	%r97, %r91, %r96;
	ld.shared.f32 	%f203, [%r97];
	ld.shared.f32 	%f204, [%r97+4];
	ld.shared.f32 	%f205, [%r97+8];
	ld.shared.f32 	%f206, [%r97+12];
	ld.shared.f32 	%f207, [%r97+16];
	ld.shared.f32 	%f208, [%r97+20];
	ld.shared.f32 	%f209, [%r97+24];
	ld.shared.f32 	%f210, [%r97+28];
	fma.rn.f32 	%f211, %f195, %f203, %f882;
	fma.rn.f32 	%f212, %f195, %f204, %f881;
	fma.rn.f32 	%f213, %f195, %f205, %f880;
	fma.rn.f32 	%f214, %f195, %f206, %f879;
	fma.rn.f32 	%f215, %f195, %f207, %f878;
	fma.rn.f32 	%f216, %f195, %f208, %f877;
	fma.rn.f32 	%f217, %f195, %f209, %f876;
	fma.rn.f32 	%f218, %f195, %f210, %f875;
	fma.rn.f32 	%f219, %f196, %f203, %f874;
	fma.rn.f32 	%f220, %f196, %f204, %f873;
	fma.rn.f32 	%f221, %f196, %f205, %f872;
	fma.rn.f32 	%f222, %f196, %f206, %f871;
	fma.rn.f32 	%f223, %f196, %f207, %f870;
	fma.rn.f32 	%f224, %f196, %f208, %f869;
	fma.rn.f32 	%f225, %f196, %f209, %f868;
	fma.rn.f32 	%f226, %f196, %f210, %f867;
	fma.rn.f32 	%f227, %f197, %f203, %f866;
	fma.rn.f32 	%f228, %f197, %f204, %f865;
	fma.rn.f32 	%f229, %f197, %f205, %f864;
	fma.rn.f32 	%f230, %f197, %f206, %f863;
	fma.rn.f32 	%f231, %f197, %f207, %f862;
	fma.rn.f32 	%f232, %f197, %f208, %f861;
	fma.rn.f32 	%f233, %f197, %f209, %f860;
	fma.rn.f32 	%f234, %f197, %f210, %f859;
	fma.rn.f32 	%f235, %f198, %f203, %f858;
	fma.rn.f32 	%f236, %f198, %f204, %f857;
	fma.rn.f32 	%f237, %f198, %f205, %f856;
	fma.rn.f32 	%f238, %f198, %f206, %f855;
	fma.rn.f32 	%f239, %f198, %f207, %f854;
	fma.rn.f32 	%f240, %f198, %f208, %f853;
	fma.rn.f32 	%f241, %f198, %f209, %f852;
	fma.rn.f32 	%f242, %f198, %f210, %f851;
	fma.rn.f32 	%f243, %f199, %f203, %f850;
	fma.rn.f32 	%f244, %f199, %f204, %f849;
	fma.rn.f32 	%f245, %f199, %f205, %f848;
	fma.rn.f32 	%f246, %f199, %f206, %f847;
	fma.rn.f32 	%f247, %f199, %f207, %f846;
	fma.rn.f32 	%f248, %f199, %f208, %f845;
	fma.rn.f32 	%f249, %f199, %f209, %f844;
	fma.rn.f32 	%f250, %f199, %f210, %f843;
	fma.rn.f32 	%f251, %f200, %f203, %f842;
	fma.rn.f32 	%f252, %f200, %f204, %f841;
	fma.rn.f32 	%f253, %f200, %f205, %f840;
	fma.rn.f32 	%f254, %f200, %f206, %f839;
	fma.rn.f32 	%f255, %f200, %f207, %f838;
	fma.rn.f32 	%f256, %f200, %f208, %f837;
	fma.rn.f32 	%f257, %f200, %f209, %f836;
	fma.rn.f32 	%f258, %f200, %f210, %f835;
	fma.rn.f32 	%f259, %f201, %f203, %f883;
	fma.rn.f32 	%f260, %f201, %f204, %f884;
	fma.rn.f32 	%f261, %f201, %f205, %f885;
	fma.rn.f32 	%f262, %f201, %f206, %f886;
	fma.rn.f32 	%f263, %f201, %f207, %f887;
	fma.rn.f32 	%f264, %f201, %f208, %f888;
	fma.rn.f32 	%f265, %f201, %f209, %f889;
	fma.rn.f32 	%f266, %f201, %f210, %f890;
	fma.rn.f32 	%f267, %f202, %f203, %f891;
	fma.rn.f32 	%f268, %f202, %f204, %f892;
	fma.rn.f32 	%f269, %f202, %f205, %f893;
	fma.rn.f32 	%f270, %f202, %f206, %f894;
	fma.rn.f32 	%f271, %f202, %f207, %f895;
	fma.rn.f32 	%f272, %f202, %f208, %f896;
	fma.rn.f32 	%f273, %f202, %f209, %f897;
	fma.rn.f32 	%f274, %f202, %f210, %f898;
	ld.shared.f32 	%f275, [%r94+4];
	ld.shared.f32 	%f276, [%r94+36];
	ld.shared.f32 	%f277, [%r94+68];
	ld.shared.f32 	%f278, [%r94+100];
	ld.shared.f32 	%f279, [%r94+132];
	ld.shared.f32 	%f280, [%r94+164];
	ld.shared.f32 	%f281, [%r94+196];
	ld.shared.f32 	%f282, [%r94+228];
	ld.shared.f32 	%f283, [%r97+512];
	ld.shared.f32 	%f284, [%r97+516];
	ld.shared.f32 	%f285, [%r97+520];
	ld.shared.f32 	%f286, [%r97+524];
	ld.shared.f32 	%f287, [%r97+528];
	ld.shared.f32 	%f288, [%r97+532];
	ld.shared.f32 	%f289, [%r97+536];
	ld.shared.f32 	%f290, [%r97+540];
	fma.rn.f32 	%f291, %f275, %f283, %f211;
	fma.rn.f32 	%f292, %f275, %f284, %f212;
	fma.rn.f32 	%f293, %f275, %f285, %f213;
	fma.rn.f32 	%f294, %f275, %f286, %f214;
	fma.rn.f32 	%f295, %f275, %f287, %f215;
	fma.rn.f32 	%f296, %f275, %f288, %f216;
	fma.rn.f32 	%f297, %f275, %f289, %f217;
	fma.rn.f32 	%f298, %f275, %f290, %f218;
	fma.rn.f32 	%f299, %f276, %f283, %f219;
	fma.rn.f32 	%f300, %f276, %f284, %f220;
	fma.rn.f32 	%f301, %f276, %f285, %f221;
	fma.rn.f32 	%f302, %f276, %f286, %f222;
	fma.rn.f32 	%f303, %f276, %f287, %f223;
	fma.rn.f32 	%f304, %f276, %f288, %f224;
	fma.rn.f32 	%f305, %f276, %f289, %f225;
	fma.rn.f32 	%f306, %f276, %f290, %f226;
	fma.rn.f32 	%f307, %f277, %f283, %f227;
	fma.rn.f32 	%f308, %f277, %f284, %f228;
	fma.rn.f32 	%f309, %f277, %f285, %f229;
	fma.rn.f32 	%f310, %f277, %f286, %f230;
	fma.rn.f32 	%f311, %f277, %f287, %f231;
	fma.rn.f32 	%f312, %f277, %f288, %f232;
	fma.rn.f32 	%f313, %f277, %f289, %f233;
	fma.rn.f32 	%f314, %f277, %f290, %f234;
	fma.rn.f32 	%f315, %f278, %f283, %f235;
	fma.rn.f32 	%f316, %f278, %f284, %f236;
	fma.rn.f32 	%f317, %f278, %f285, %f237;
	fma.rn.f32 	%f318, %f278, %f286, %f238;
	fma.rn.f32 	%f319, %f278, %f287, %f239;
	fma.rn.f32 	%f320, %f278, %f288, %f240;
	fma.rn.f32 	%f321, %f278, %f289, %f241;
	fma.rn.f32 	%f322, %f278, %f290, %f242;
	fma.rn.f32 	%f323, %f279, %f283, %f243;
	fma.rn.f32 	%f324, %f279, %f284, %f244;
	fma.rn.f32 	%f325, %f279, %f285, %f245;
	fma.rn.f32 	%f326, %f279, %f286, %f246;
	fma.rn.f32 	%f327, %f279, %f287, %f247;
	fma.rn.f32 	%f328, %f279, %f288, %f248;
	fma.rn.f32 	%f329, %f279, %f289, %f249;
	fma.rn.f32 	%f330, %f279, %f290, %f250;
	fma.rn.f32 	%f331, %f280, %f283, %f251;
	fma.rn.f32 	%f332, %f280, %f284, %f252;
	fma.rn.f32 	%f333, %f280, %f285, %f253;
	fma.rn.f32 	%f334, %f280, %f286, %f254;
	fma.rn.f32 	%f335, %f280, %f287, %f255;
	fma.rn.f32 	%f336, %f280, %f288, %f256;
	fma.rn.f32 	%f337, %f280, %f289, %f257;
	fma.rn.f32 	%f338, %f280, %f290, %f258;
	fma.rn.f32 	%f339, %f281, %f283, %f259;
	fma.rn.f32 	%f340, %f281, %f284, %f260;
	fma.rn.f32 	%f341, %f281, %f285, %f261;
	fma.rn.f32 	%f342, %f281, %f286, %f262;
	fma.rn.f32 	%f343, %f281, %f287, %f263;
	fma.rn.f32 	%f344, %f281, %f288, %f264;
	fma.rn.f32 	%f345, %f281, %f289, %f265;
	fma.rn.f32 	%f346, %f281, %f290, %f266;
	fma.rn.f32 	%f347, %f282, %f283, %f267;
	fma.rn.f32 	%f348, %f282, %f284, %f268;
	fma.rn.f32 	%f349, %f282, %f285, %f269;
	fma.rn.f32 	%f350, %f282, %f286, %f270;
	fma.rn.f32 	%f351, %f282, %f287, %f271;
	fma.rn.f32 	%f352, %f282, %f288, %f272;
	fma.rn.f32 	%f353, %f282, %f289, %f273;
	fma.rn.f32 	%f354, %f282, %f290, %f274;
	ld.shared.f32 	%f355, [%r94+8];
	ld.shared.f32 	%f356, [%r94+40];
	ld.shared.f32 	%f357, [%r94+72];
	ld.shared.f32 	%f358, [%r94+104];
	ld.shared.f32 	%f359, [%r94+136];
	ld.shared.f32 	%f360, [%r94+168];
	ld.shared.f32 	%f361, [%r94+200];
	ld.shared.f32 	%f362, [%r94+232];
	ld.shared.f32 	%f363, [%r97+1024];
	ld.shared.f32 	%f364, [%r97+1028];
	ld.shared.f32 	%f365, [%r97+1032];
	ld.shared.f32 	%f366, [%r97+1036];
	ld.shared.f32 	%f367, [%r97+1040];
	ld.shared.f32 	%f368, [%r97+1044];
	ld.shared.f32 	%f369, [%r97+1048];
	ld.shared.f32 	%f370, [%r97+1052];
	fma.rn.f32 	%f371, %f355, %f363, %f291;
	fma.rn.f32 	%f372, %f355, %f364, %f292;
	fma.rn.f32 	%f373, %f355, %f365, %f293;
	fma.rn.f32 	%f374, %f355, %f366, %f294;
	fma.rn.f32 	%f375, %f355, %f367, %f295;
	fma.rn.f32 	%f376, %f355, %f368, %f296;
	fma.rn.f32 	%f377, %f355, %f369, %f297;
	fma.rn.f32 	%f378, %f355, %f370, %f298;
	fma.rn.f32 	%f379, %f356, %f363, %f299;
	fma.rn.f32 	%f380, %f356, %f364, %f300;
	fma.rn.f32 	%f381, %f356, %f365, %f301;
	fma.rn.f32 	%f382, %f356, %f366, %f302;
	fma.rn.f32 	%f383, %f356, %f367, %f303;
	fma.rn.f32 	%f384, %f356, %f368, %f304;
	fma.rn.f32 	%f385, %f356, %f369, %f305;
	fma.rn.f32 	%f386, %f356, %f370, %f306;
	fma.rn.f32 	%f387, %f357, %f363, %f307;
	fma.rn.f32 	%f388, %f357, %f364, %f308;
	fma.rn.f32 	%f389, %f357, %f365, %f309;
	fma.rn.f32 	%f390, %f357, %f366, %f310;
	fma.rn.f32 	%f391, %f357, %f367, %f311;
	fma.rn.f32 	%f392, %f357, %f368, %f312;
	fma.rn.f32 	%f393, %f357, %f369, %f313;
	fma.rn.f32 	%f394, %f357, %f370, %f314;
	fma.rn.f32 	%f395, %f358, %f363, %f315;
	fma.rn.f32 	%f396, %f358, %f364, %f316;
	fma.rn.f32 	%f397, %f358, %f365, %f317;
	fma.rn.f32 	%f398, %f358, %f366, %f318;
	fma.rn.f32 	%f399, %f358, %f367, %f319;
	fma.rn.f32 	%f400, %f358, %f368, %f320;
	fma.rn.f32 	%f401, %f358, %f369, %f321;
	fma.rn.f32 	%f402, %f358, %f370, %f322;
	fma.rn.f32 	%f403, %f359, %f363, %f323;
	fma.rn.f32 	%f404, %f359, %f364, %f324;
	fma.rn.f32 	%f405, %f359, %f365, %f325;
	fma.rn.f32 	%f406, %f359, %f366, %f326;
	fma.rn.f32 	%f407, %f359, %f367, %f327;
	fma.rn.f32 	%f408, %f359, %f368, %f328;
	fma.rn.f32 	%f409, %f359, %f369, %f329;
	fma.rn.f32 	%f410, %f359, %f370, %f330;
	fma.rn.f32 	%f411, %f360, %f363, %f331;
	fma.rn.f32 	%f412, %f360, %f364, %f332;
	fma.rn.f32 	%f413, %f360, %f365, %f333;
	fma.rn.f32 	%f414, %f360, %f366, %f334;
	fma.rn.f32 	%f415, %f360, %f367, %f335;
	fma.rn.f32 	%f416, %f360, %f368, %f336;
	fma.rn.f32 	%f417, %f360, %f369, %f337;
	fma.rn.f32 	%f418, %f360, %f370, %f338;
	fma.rn.f32 	%f419, %f361, %f363, %f339;
	fma.rn.f32 	%f420, %f361, %f364, %f340;
	fma.rn.f32 	%f421, %f361, %f365, %f341;
	fma.rn.f32 	%f422, %f361, %f366, %f342;
	fma.rn.f32 	%f423, %f361, %f367, %f343;
	fma.rn.f32 	%f424, %f361, %f368, %f344;
	fma.rn.f32 	%f425, %f361, %f369, %f345;
	fma.rn.f32 	%f426, %f361, %f370, %f346;
	fma.rn.f32 	%f427, %f362, %f363, %f347;
	fma.rn.f32 	%f428, %f362, %f364, %f348;
	fma.rn.f32 	%f429, %f362, %f365, %f349;
	fma.rn.f32 	%f430, %f362, %f366, %f350;
	fma.rn.f32 	%f431, %f362, %f367, %f351;
	fma.rn.f32 	%f432, %f362, %f368, %f352;
	fma.rn.f32 	%f433, %f362, %f369, %f353;
	fma.rn.f32 	%f434, %f362, %f370, %f354;
	ld.shared.f32 	%f435, [%r94+12];
	ld.shared.f32 	%f436, [%r94+44];
	ld.shared.f32 	%f437, [%r94+76];
	ld.shared.f32 	%f438, [%r94+108];
	ld.shared.f32 	%f439, [%r94+140];
	ld.shared.f32 	%f440, [%r94+172];
	ld.shared.f32 	%f441, [%r94+204];
	ld.shared.f32 	%f442, [%r94+236];
	ld.shared.f32 	%f443, [%r97+1536];
	ld.shared.f32 	%f444, [%r97+1540];
	ld.shared.f32 	%f445, [%r97+1544];
	ld.shared.f32 	%f446, [%r97+1548];
	ld.shared.f32 	%f447, [%r97+1552];
	ld.shared.f32 	%f448, [%r97+1556];
	ld.shared.f32 	%f449, [%r97+1560];
	ld.shared.f32 	%f450, [%r97+1564];
	fma.rn.f32 	%f451, %f435, %f443, %f371;
	fma.rn.f32 	%f452, %f435, %f444, %f372;
	fma.rn.f32 	%f453, %f435, %f445, %f373;
	fma.rn.f32 	%f454, %f435, %f446, %f374;
	fma.rn.f32 	%f455, %f435, %f447, %f375;
	fma.rn.f32 	%f456, %f435, %f448, %f376;
	fma.rn.f32 	%f457, %f435, %f449, %f377;
	fma.rn.f32 	%f458, %f435, %f450, %f378;
	fma.rn.f32 	%f459, %f436, %f443, %f379;
	fma.rn.f32 	%f460, %f436, %f444, %f380;
	fma.rn.f32 	%f461, %f436, %f445, %f381;
	fma.rn.f32 	%f462, %f436, %f446, %f382;
	fma.rn.f32 	%f463, %f436, %f447, %f383;
	fma.rn.f32 	%f464, %f436, %f448, %f384;
	fma.rn.f32 	%f465, %f436, %f449, %f385;
	fma.rn.f32 	%f466, %f436, %f450, %f386;
	fma.rn.f32 	%f467, %f437, %f443, %f387;
	fma.rn.f32 	%f468, %f437, %f444, %f388;
	fma.rn.f32 	%f469, %f437, %f445, %f389;
	fma.rn.f32 	%f470, %f437, %f446, %f390;
	fma.rn.f32 	%f471, %f437, %f447, %f391;
	fma.rn.f32 	%f472, %f437, %f448, %f392;
	fma.rn.f32 	%f473, %f437, %f449, %f393;
	fma.rn.f32 	%f474, %f437, %f450, %f394;
	fma.rn.f32 	%f475, %f438, %f443, %f395;
	fma.rn.f32 	%f476, %f438, %f444, %f396;
	fma.rn.f32 	%f477, %f438, %f445, %f397;
	fma.rn.f32 	%f478, %f438, %f446, %f398;
	fma.rn.f32 	%f479, %f438, %f447, %f399;
	fma.rn.f32 	%f480, %f438, %f448, %f400;
	fma.rn.f32 	%f481, %f438, %f449, %f401;
	fma.rn.f32 	%f482, %f438, %f450, %f402;
	fma.rn.f32 	%f483, %f439, %f443, %f403;
	fma.rn.f32 	%f484, %f439, %f444, %f404;
	fma.rn.f32 	%f485, %f439, %f445, %f405;
	fma.rn.f32 	%f486, %f439, %f446, %f406;
	fma.rn.f32 	%f487, %f439, %f447, %f407;
	fma.rn.f32 	%f488, %f439, %f448, %f408;
	fma.rn.f32 	%f489, %f439, %f449, %f409;
	fma.rn.f32 	%f490, %f439, %f450, %f410;
	fma.rn.f32 	%f491, %f440, %f443, %f411;
	fma.rn.f32 	%f492, %f440, %f444, %f412;
	fma.rn.f32 	%f493, %f440, %f445, %f413;
	fma.rn.f32 	%f494, %f440, %f446, %f414;
	fma.rn.f32 	%f495, %f440, %f447, %f415;
	fma.rn.f32 	%f496, %f440, %f448, %f416;
	fma.rn.f32 	%f497, %f440, %f449, %f417;
	fma.rn.f32 	%f498, %f440, %f450, %f418;
	fma.rn.f32 	%f499, %f441, %f443, %f419;
	fma.rn.f32 	%f500, %f441, %f444, %f420;
	fma.rn.f32 	%f501, %f441, %f445, %f421;
	fma.rn.f32 	%f502, %f441, %f446, %f422;
	fma.rn.f32 	%f503, %f441, %f447, %f423;
	fma.rn.f32 	%f504, %f441, %f448, %f424;
	fma.rn.f32 	%f505, %f441, %f449, %f425;
	fma.rn.f32 	%f506, %f441, %f450, %f426;
	fma.rn.f32 	%f507, %f442, %f443, %f427;
	fma.rn.f32 	%f508, %f442, %f444, %f428;
	fma.rn.f32 	%f509, %f442, %f445, %f429;
	fma.rn.f32 	%f510, %f442, %f446, %f430;
	fma.rn.f32 	%f511, %f442, %f447, %f431;
	fma.rn.f32 	%f512, %f442, %f448, %f432;
	fma.rn.f32 	%f513, %f442, %f449, %f433;
	fma.rn.f32 	%f514, %f442, %f450, %f434;
	ld.shared.f32 	%f515, [%r94+16];
	ld.shared.f32 	%f516, [%r94+48];
	ld.shared.f32 	%f517, [%r94+80];
	ld.shared.f32 	%f518, [%r94+112];
	ld.shared.f32 	%f519, [%r94+144];
	ld.shared.f32 	%f520, [%r94+176];
	ld.shared.f32 	%f521, [%r94+208];
	ld.shared.f32 	%f522, [%r94+240];
	ld.shared.f32 	%f523, [%r97+2048];
	ld.shared.f32 	%f524, [%r97+2052];
	ld.shared.f32 	%f525, [%r97+2056];
	ld.shared.f32 	%f526, [%r97+2060];
	ld.shared.f32 	%f527, [%r97+2064];
	ld.shared.f32 	%f528, [%r97+2068];
	ld.shared.f32 	%f529, [%r97+2072];
	ld.shared.f32 	%f530, [%r97+2076];
	fma.rn.f32 	%f531, %f515, %f523, %f451;
	fma.rn.f32 	%f532, %f515, %f524, %f452;
	fma.rn.f32 	%f533, %f515, %f525, %f453;
	fma.rn.f32 	%f534, %f515, %f526, %f454;
	fma.rn.f32 	%f535, %f515, %f527, %f455;
	fma.rn.f32 	%f536, %f515, %f528, %f456;
	fma.rn.f32 	%f537, %f515, %f529, %f457;
	fma.rn.f32 	%f538, %f515, %f530, %f458;
	fma.rn.f32 	%f539, %f516, %f523, %f459;
	fma.rn.f32 	%f540, %f516, %f524, %f460;
	fma.rn.f32 	%f541, %f516, %f525, %f461;
	fma.rn.f32 	%f542, %f516, %f526, %f462;
	fma.rn.f32 	%f543, %f516, %f527, %f463;
	fma.rn.f32 	%f544, %f516, %f528, %f464;
	fma.rn.f32 	%f545, %f516, %f529, %f465;
	fma.rn.f32 	%f546, %f516, %f530, %f466;
	fma.rn.f32 	%f547, %f517, %f523, %f467;
	fma.rn.f32 	%f548, %f517, %f524, %f468;
	fma.rn.f32 	%f549, %f517, %f525, %f469;
	fma.rn.f32 	%f550, %f517, %f526, %f470;
	fma.rn.f32 	%f551, %f517, %f527, %f471;
	fma.rn.f32 	%f552, %f517, %f528, %f472;
	fma.rn.f32 	%f553, %f517, %f529, %f473;
	fma.rn.f32 	%f554, %f517, %f530, %f474;
	fma.rn.f32 	%f555, %f518, %f523, %f475;
	fma.rn.f32 	%f556, %f518, %f524, %f476;
	fma.rn.f32 	%f557, %f518, %f525, %f477;
	fma.rn.f32 	%f558, %f518, %f526, %f478;
	fma.rn.f32 	%f559, %f518, %f527, %f479;
	fma.rn.f32 	%f560, %f518, %f528, %f480;
	fma.rn.f32 	%f561, %f518, %f529, %f481;
	fma.rn.f32 	%f562, %f518, %f530, %f482;
	fma.rn.f32 	%f563, %f519, %f523, %f483;
	fma.rn.f32 	%f564, %f519, %f524, %f484;
	fma.rn.f32 	%f565, %f519, %f525, %f485;
	fma.rn.f32 	%f566, %f519, %f526, %f486;
	fma.rn.f32 	%f567, %f519, %f527, %f487;
	fma.rn.f32 	%f568, %f519, %f528, %f488;
	fma.rn.f32 	%f569, %f519, %f529, %f489;
	fma.rn.f32 	%f570, %f519, %f530, %f490;
	fma.rn.f32 	%f571, %f520, %f523, %f491;
	fma.rn.f32 	%f572, %f520, %f524, %f492;
	fma.rn.f32 	%f573, %f520, %f525, %f493;
	fma.rn.f32 	%f574, %f520, %f526, %f494;
	fma.rn.f32 	%f575, %f520, %f527, %f495;
	fma.rn.f32 	%f576, %f520, %f528, %f496;
	fma.rn.f32 	%f577, %f520, %f529, %f497;
	fma.rn.f32 	%f578, %f520, %f530, %f498;
	fma.rn.f32 	%f579, %f521, %f523, %f499;
	fma.rn.f32 	%f580, %f521, %f524, %f500;
	fma.rn.f32 	%f581, %f521, %f525, %f501;
	fma.rn.f32 	%f582, %f521, %f526, %f502;
	fma.rn.f32 	%f583, %f521, %f527, %f503;
	fma.rn.f32 	%f584, %f521, %f528, %f504;
	fma.rn.f32 	%f585, %f521, %f529, %f505;
	fma.rn.f32 	%f586, %f521, %f530, %f506;
	fma.rn.f32 	%f587, %f522, %f523, %f507;
	fma.rn.f32 	%f588, %f522, %f524, %f508;
	fma.rn.f32 	%f589, %f522, %f525, %f509;
	fma.rn.f32 	%f590, %f522, %f526, %f510;
	fma.rn.f32 	%f591, %f522, %f527, %f511;
	fma.rn.f32 	%f592, %f522, %f528, %f512;
	fma.rn.f32 	%f593, %f522, %f529, %f513;
	fma.rn.f32 	%f594, %f522, %f530, %f514;
	ld.shared.f32 	%f595, [%r94+20];
	ld.shared.f32 	%f596, [%r94+52];
	ld.shared.f32 	%f597, [%r94+84];
	ld.shared.f32 	%f598, [%r94+116];
	ld.shared.f32 	%f599, [%r94+148];
	ld.shared.f32 	%f600, [%r94+180];
	ld.shared.f32 	%f601, [%r94+212];
	ld.shared.f32 	%f602, [%r94+244];
	ld.shared.f32 	%f603, [%r97+2560];
	ld.shared.f32 	%f604, [%r97+2564];
	ld.shared.f32 	%f605, [%r97+2568];
	ld.shared.f32 	%f606, [%r97+2572];
	ld.shared.f32 	%f607, [%r97+2576];
	ld.shared.f32 	%f608, [%r97+2580];
	ld.shared.f32 	%f609, [%r97+2584];
	ld.shared.f32 	%f610, [%r97+2588];
	fma.rn.f32 	%f611, %f595, %f603, %f531;
	fma.rn.f32 	%f612, %f595, %f604, %f532;
	fma.rn.f32 	%f613, %f595, %f605, %f533;
	fma.rn.f32 	%f614, %f595, %f606, %f534;
	fma.rn.f32 	%f615, %f595, %f607, %f535;
	fma.rn.f32 	%f616, %f595, %f608, %f536;
	fma.rn.f32 	%f617, %f595, %f609, %f537;
	fma.rn.f32 	%f618, %f595, %f610, %f538;
	fma.rn.f32 	%f619, %f596, %f603, %f539;
	fma.rn.f32 	%f620, %f596, %f604, %f540;
	fma.rn.f32 	%f621, %f596, %f605, %f541;
	fma.rn.f32 	%f622, %f596, %f606, %f542;
	fma.rn.f32 	%f623, %f596, %f607, %f543;
	fma.rn.f32 	%f624, %f596, %f608, %f544;
	fma.rn.f32 	%f625, %f596, %f609, %f545;
	fma.rn.f32 	%f626, %f596, %f610, %f546;
	fma.rn.f32 	%f627, %f597, %f603, %f547;
	fma.rn.f32 	%f628, %f597, %f604, %f548;
	fma.rn.f32 	%f629, %f597, %f605, %f549;
	fma.rn.f32 	%f630, %f597, %f606, %f550;
	fma.rn.f32 	%f631, %f597, %f607, %f551;
	fma.rn.f32 	%f632, %f597, %f608, %f552;
	fma.rn.f32 	%f633, %f597, %f609, %f553;
	fma.rn.f32 	%f634, %f597, %f610, %f554;
	fma.rn.f32 	%f635, %f598, %f603, %f555;
	fma.rn.f32 	%f636, %f598, %f604, %f556;
	fma.rn.f32 	%f637, %f598, %f605, %f557;
	fma.rn.f32 	%f638, %f598, %f606, %f558;
	fma.rn.f32 	%f639, %f598, %f607, %f559;
	fma.rn.f32 	%f640, %f598, %f608, %f560;
	fma.rn.f32 	%f641, %f598, %f609, %f561;
	fma.rn.f32 	%f642, %f598, %f610, %f562;
	fma.rn.f32 	%f643, %f599, %f603, %f563;
	fma.rn.f32 	%f644, %f599, %f604, %f564;
	fma.rn.f32 	%f645, %f599, %f605, %f565;
	fma.rn.f32 	%f646, %f599, %f606, %f566;
	fma.rn.f32 	%f647, %f599, %f607, %f567;
	fma.rn.f32 	%f648, %f599, %f608, %f568;
	fma.rn.f32 	%f649, %f599, %f609, %f569;
	fma.rn.f32 	%f650, %f599, %f610, %f570;
	fma.rn.f32 	%f651, %f600, %f603, %f571;
	fma.rn.f32 	%f652, %f600, %f604, %f572;
	fma.rn.f32 	%f653, %f600, %f605, %f573;
	fma.rn.f32 	%f654, %f600, %f606, %f574;
	fma.rn.f32 	%f655, %f600, %f607, %f575;
	fma.rn.f32 	%f656, %f600, %f608, %f576;
	fma.rn.f32 	%f657, %f600, %f609, %f577;
	fma.rn.f32 	%f658, %f600, %f610, %f578;
	fma.rn.f32 	%f659, %f601, %f603, %f579;
	fma.rn.f32 	%f660, %f601, %f604, %f580;
	fma.rn.f32 	%f661, %f601, %f605, %f581;
	fma.rn.f32 	%f662, %f601, %f606, %f582;
	fma.rn.f32 	%f663, %f601, %f607, %f583;
	fma.rn.f32 	%f664, %f601, %f608, %f584;
	fma.rn.f32 	%f665, %f601, %f609, %f585;
	fma.rn.f32 	%f666, %f601, %f610, %f586;
	fma.rn.f32 	%f667, %f602, %f603, %f587;
	fma.rn.f32 	%f668, %f602, %f604, %f588;
	fma.rn.f32 	%f669, %f602, %f605, %f589;
	fma.rn.f32 	%f670, %f602, %f606, %f590;
	fma.rn.f32 	%f671, %f602, %f607, %f591;
	fma.rn.f32 	%f672, %f602, %f608, %f592;
	fma.rn.f32 	%f673, %f602, %f609, %f593;
	fma.rn.f32 	%f674, %f602, %f610, %f594;
	ld.shared.f32 	%f675, [%r94+24];
	ld.shared.f32 	%f676, [%r94+56];
	ld.shared.f32 	%f677, [%r94+88];
	ld.shared.f32 	%f678, [%r94+120];
	ld.shared.f32 	%f679, [%r94+152];
	ld.shared.f32 	%f680, [%r94+184];
	ld.shared.f32 	%f681, [%r94+216];
	ld.shared.f32 	%f682, [%r94+248];
	ld.shared.f32 	%f683, [%r97+3072];
	ld.shared.f32 	%f684, [%r97+3076];
	ld.shared.f32 	%f685, [%r97+3080];
	ld.shared.f32 	%f686, [%r97+3084];
	ld.shared.f32 	%f687, [%r97+3088];
	ld.shared.f32 	%f688, [%r97+3092];
	ld.shared.f32 	%f689, [%r97+3096];
	ld.shared.f32 	%f690, [%r97+3100];
	fma.rn.f32 	%f691, %f675, %f683, %f611;
	fma.rn.f32 	%f692, %f675, %f684, %f612;
	fma.rn.f32 	%f693, %f675, %f685, %f613;
	fma.rn.f32 	%f694, %f675, %f686, %f614;
	fma.rn.f32 	%f695, %f675, %f687, %f615;
	fma.rn.f32 	%f696, %f675, %f688, %f616;
	fma.rn.f32 	%f697, %f675, %f689, %f617;
	fma.rn.f32 	%f698, %f675, %f690, %f618;
	fma.rn.f32 	%f699, %f676, %f683, %f619;
	fma.rn.f32 	%f700, %f676, %f684, %f620;
	fma.rn.f32 	%f701, %f676, %f685, %f621;
	fma.rn.f32 	%f702, %f676, %f686, %f622;
	fma.rn.f32 	%f703, %f676, %f687, %f623;
	fma.rn.f32 	%f704, %f676, %f688, %f624;
	fma.rn.f32 	%f705, %f676, %f689, %f625;
	fma.rn.f32 	%f706, %f676, %f690, %f626;
	fma.rn.f32 	%f707, %f677, %f683, %f627;
	fma.rn.f32 	%f708, %f677, %f684, %f628;
	fma.rn.f32 	%f709, %f677, %f685, %f629;
	fma.rn.f32 	%f710, %f677, %f686, %f630;
	fma.rn.f32 	%f711, %f677, %f687, %f631;
	fma.rn.f32 	%f712, %f677, %f688, %f632;
	fma.rn.f32 	%f713, %f677, %f689, %f633;
	fma.rn.f32 	%f714, %f677, %f690, %f634;
	fma.rn.f32 	%f715, %f678, %f683, %f635;
	fma.rn.f32 	%f716, %f678, %f684, %f636;
	fma.rn.f32 	%f717, %f678, %f685, %f637;
	fma.rn.f32 	%f718, %f678, %f686, %f638;
	fma.rn.f32 	%f719, %f678, %f687, %f639;
	fma.rn.f32 	%f720, %f678, %f688, %f640;
	fma.rn.f32 	%f721, %f678, %f689, %f641;
	fma.rn.f32 	%f722, %f678, %f690, %f642;
	fma.rn.f32 	%f723, %f679, %f683, %f643;
	fma.rn.f32 	%f724, %f679, %f684, %f644;
	fma.rn.f32 	%f725, %f679, %f685, %f645;
	fma.rn.f32 	%f726, %f679, %f686, %f646;
	fma.rn.f32 	%f727, %f679, %f687, %f647;
	fma.rn.f32 	%f728, %f679, %f688, %f648;
	fma.rn.f32 	%f729, %f679, %f689, %f649;
	fma.rn.f32 	%f730, %f679, %f690, %f650;
	fma.rn.f32 	%f731, %f680, %f683, %f651;
	fma.rn.f32 	%f732, %f680, %f684, %f652;
	fma.rn.f32 	%f733, %f680, %f685, %f653;
	fma.rn.f32 	%f734, %f680, %f686, %f654;
	fma.rn.f32 	%f735, %f680, %f687, %f655;
	fma.rn.f32 	%f736, %f680, %f688, %f656;
	fma.rn.f32 	%f737, %f680, %f689, %f657;
	fma.rn.f32 	%f738, %f680, %f690, %f658;
	fma.rn.f32 	%f739, %f681, %f683, %f659;
	fma.rn.f32 	%f740, %f681, %f684, %f660;
	fma.rn.f32 	%f741, %f681, %f685, %f661;
	fma.rn.f32 	%f742, %f681, %f686, %f662;
	fma.rn.f32 	%f743, %f681, %f687, %f663;
	fma.rn.f32 	%f744, %f681, %f688, %f664;
	fma.rn.f32 	%f745, %f681, %f689, %f665;
	fma.rn.f32 	%f746, %f681, %f690, %f666;
	fma.rn.f32 	%f747, %f682, %f683, %f667;
	fma.rn.f32 	%f748, %f682, %f684, %f668;
	fma.rn.f32 	%f749, %f682, %f685, %f669;
	fma.rn.f32 	%f750, %f682, %f686, %f670;
	fma.rn.f32 	%f751, %f682, %f687, %f671;
	fma.rn.f32 	%f752, %f682, %f688, %f672;
	fma.rn.f32 	%f753, %f682, %f689, %f673;
	fma.rn.f32 	%f754, %f682, %f690, %f674;
	ld.shared.f32 	%f755, [%r94+28];
	ld.shared.f32 	%f756, [%r94+60];
	ld.shared.f32 	%f757, [%r94+92];
	ld.shared.f32 	%f758, [%r94+124];
	ld.shared.f32 	%f759, [%r94+156];
	ld.shared.f32 	%f760, [%r94+188];
	ld.shared.f32 	%f761, [%r94+220];
	ld.shared.f32 	%f762, [%r94+252];
	ld.shared.f32 	%f763, [%r97+3584];
	ld.shared.f32 	%f764, [%r97+3588];
	ld.shared.f32 	%f765, [%r97+3592];
	ld.shared.f32 	%f766, [%r97+3596];
	ld.shared.f32 	%f767, [%r97+3600];
	ld.shared.f32 	%f768, [%r97+3604];
	ld.shared.f32 	%f769, [%r97+3608];
	ld.shared.f32 	%f770, [%r97+3612];
	fma.rn.f32 	%f882, %f755, %f763, %f691;
	fma.rn.f32 	%f881, %f755, %f764, %f692;
	fma.rn.f32 	%f880, %f755, %f765, %f693;
	fma.rn.f32 	%f879, %f755, %f766, %f694;
	fma.rn.f32 	%f878, %f755, %f767, %f695;
	fma.rn.f32 	%f877, %f755, %f768, %f696;
	fma.rn.f32 	%f876, %f755, %f769, %f697;
	fma.rn.f32 	%f875, %f755, %f770, %f698;
	fma.rn.f32 	%f874, %f756, %f763, %f699;
	fma.rn.f32 	%f873, %f756, %f764, %f700;
	fma.rn.f32 	%f872, %f756, %f765, %f701;
	fma.rn.f32 	%f871, %f756, %f766, %f702;
	fma.rn.f32 	%f870, %f756, %f767, %f703;
	fma.rn.f32 	%f869, %f756, %f768, %f704;
	fma.rn.f32 	%f868, %f756, %f769, %f705;
	fma.rn.f32 	%f867, %f756, %f770, %f706;
	fma.rn.f32 	%f866, %f757, %f763, %f707;
	fma.rn.f32 	%f865, %f757, %f764, %f708;
	fma.rn.f32 	%f864, %f757, %f765, %f709;
	fma.rn.f32 	%f863, %f757, %f766, %f710;
	fma.rn.f32 	%f862, %f757, %f767, %f711;
	fma.rn.f32 	%f861, %f757, %f768, %f712;
	fma.rn.f32 	%f860, %f757, %f769, %f713;
	fma.rn.f32 	%f859, %f757, %f770, %f714;
	fma.rn.f32 	%f858, %f758, %f763, %f715;
	fma.rn.f32 	%f857, %f758, %f764, %f716;
	fma.rn.f32 	%f856, %f758, %f765, %f717;
	fma.rn.f32 	%f855, %f758, %f766, %f718;
	fma.rn.f32 	%f854, %f758, %f767, %f719;
	fma.rn.f32 	%f853, %f758, %f768, %f720;
	fma.rn.f32 	%f852, %f758, %f769, %f721;
	fma.rn.f32 	%f851, %f758, %f770, %f722;
	fma.rn.f32 	%f850, %f759, %f763, %f723;
	fma.rn.f32 	%f849, %f759, %f764, %f724;
	fma.rn.f32 	%f848, %f759, %f765, %f725;
	fma.rn.f32 	%f847, %f759, %f766, %f726;
	fma.rn.f32 	%f846, %f759, %f767, %f727;
	fma.rn.f32 	%f845, %f759, %f768, %f728;
	fma.rn.f32 	%f844, %f759, %f769, %f729;
	fma.rn.f32 	%f843, %f759, %f770, %f730;
	fma.rn.f32 	%f842, %f760, %f763, %f731;
	fma.rn.f32 	%f841, %f760, %f764, %f732;
	fma.rn.f32 	%f840, %f760, %f765, %f733;
	fma.rn.f32 	%f839, %f760, %f766, %f734;
	fma.rn.f32 	%f838, %f760, %f767, %f735;
	fma.rn.f32 	%f837, %f760, %f768, %f736;
	fma.rn.f32 	%f836, %f760, %f769, %f737;
	fma.rn.f32 	%f835, %f760, %f770, %f738;
	fma.rn.f32 	%f883, %f761, %f763, %f739;
	fma.rn.f32 	%f884, %f761, %f764, %f740;
	fma.rn.f32 	%f885, %f761, %f765, %f741;
	fma.rn.f32 	%f886, %f761, %f766, %f742;
	fma.rn.f32 	%f887, %f761, %f767, %f743;
	fma.rn.f32 	%f888, %f761, %f768, %f744;
	fma.rn.f32 	%f889, %f761, %f769, %f745;
	fma.rn.f32 	%f890, %f761, %f770, %f746;
	fma.rn.f32 	%f891, %f762, %f763, %f747;
	fma.rn.f32 	%f892, %f762, %f764, %f748;
	fma.rn.f32 	%f893, %f762, %f765, %f749;
	fma.rn.f32 	%f894, %f762, %f766, %f750;
	fma.rn.f32 	%f895, %f762, %f767, %f751;
	fma.rn.f32 	%f896, %f762, %f768, %f752;
	fma.rn.f32 	%f897, %f762, %f769, %f753;
	fma.rn.f32 	%f898, %f762, %f770, %f754;
	// begin inline asm
	cp.async.wait_group 0;
	// end inline asm
	bar.sync 	0;
	selp.u32 	%r98, 1, 0, %p3;
	xor.b32  	%r252, %r252, %r98;
	xor.b32  	%r251, %r251, %r98;
	add.s64 	%rd83, %rd83, 32;
	shl.b32 	%r99, %r182, 3;
	add.s32 	%r249, %r249, %r99;
	@%p3 bra 	$L__BB3_2;
$L__BB3_5:
	ld.param.u32 	%r183, [_Z13sgemm_5_asyncPfS_S_iii_param_4];
	ld.param.u32 	%r117, [_Z13sgemm_5_asyncPfS_S_iii_param_3];
	mov.u32 	%r100, %tid.y;
	shl.b32 	%r101, %r100, 3;
	mov.u32 	%r102, %ctaid.y;
	shl.b32 	%r103, %r102, 7;
	add.s32 	%r4, %r103, %r101;
	mov.u32 	%r104, %tid.x;
	shl.b32 	%r105, %r104, 3;
	mov.u32 	%r106, %ctaid.x;
	shl.b32 	%r107, %r106, 7;
	add.s32 	%r108, %r107, %r105;
	setp.lt.s32 	%p4, %r4, %r117;
	mul.lo.s32 	%r6, %r4, %r183;
	setp.lt.s32 	%p5, %r108, %r183;
	and.pred  	%p6, %p4, %p5;
	@%p6 bra 	$L__BB3_6;
	bra.uni 	$L__BB3_7;
$L__BB3_6:
	ld.param.u64 	%rd78, [_Z13sgemm_5_asyncPfS_S_iii_param_2];
	add.s32 	%r109, %r108, %r6;
	cvta.to.global.u64 	%rd33, %rd78;
	mul.wide.s32 	%rd34, %r109, 4;
	add.s64 	%rd35, %rd33, %rd34;
	st.global.f32 	[%rd35], %f882;
$L__BB3_7:
	ld.param.u32 	%r184, [_Z13sgemm_5_asyncPfS_S_iii_param_4];
	ld.param.u32 	%r118, [_Z13sgemm_5_asyncPfS_S_iii_param_3];
	ld.param.u64 	%rd79, [_Z13sgemm_5_asyncPfS_S_iii_param_2];
	setp.ge.s32 	%p7, %r4, %r118;
	add.s32 	%r15, %r108, 1;
	setp.ge.s32 	%p8, %r15, %r184;
	cvt.s64.s32 	%rd36, %r6;
	cvt.u64.u32 	%rd5, %r108;
	add.s64 	%rd37, %rd5, %rd36;
	cvta.to.global.u64 	%rd38, %rd79;
	shl.b64 	%rd39, %rd37, 2;
	add.s64 	%rd6, %rd38, %rd39;
	or.pred  	%p9, %p7, %p8;
	@%p9 bra 	$L__BB3_9;
	st.global.f32 	[%rd6+4], %f881;
$L__BB3_9:
	ld.param.u32 	%r185, [_Z13sgemm_5_asyncPfS_S_iii_param_4];
	ld.param.u32 	%r119, [_Z13sgemm_5_asyncPfS_S_iii_param_3];
	setp.ge.s32 	%p10, %r4, %r119;
	add.s32 	%r16, %r108, 2;
	setp.ge.s32 	%p11, %r16, %r185;
	or.pred  	%p12, %p10, %p11;
	@%p12 bra 	$L__BB3_11;
	st.global.f32 	[%rd6+8], %f880;
$L__BB3_11:
	ld.param.u32 	%r186, [_Z13sgemm_5_asyncPfS_S_iii_param_4];
	ld.param.u32 	%r120, [_Z13sgemm_5_asyncPfS_S_iii_param_3];
	setp.ge.s32 	%p13, %r4, %r120;
	add.s32 	%r17, %r108, 3;
	setp.ge.s32 	%p14, %r17, %r186;
	or.pred  	%p15, %p13, %p14;
	@%p15 bra 	$L__BB3_13;
	st.global.f32 	[%rd6+12], %f879;
$L__BB3_13:
	ld.param.u32 	%r187, [_Z13sgemm_5_asyncPfS_S_iii_param_4];
	ld.param.u32 	%r121, [_Z13sgemm_5_asyncPfS_S_iii_param_3];
	setp.ge.s32 	%p16, %r4, %r121;
	add.s32 	%r18, %r108, 4;
	setp.ge.s32 	%p17, %r18, %r187;
	or.pred  	%p18, %p16, %p17;
	@%p18 bra 	$L__BB3_15;
	st.global.f32 	[%rd6+16], %f878;
$L__BB3_15:
	ld.param.u32 	%r188, [_Z13sgemm_5_asyncPfS_S_iii_param_4];
	ld.param.u32 	%r122, [_Z13sgemm_5_asyncPfS_S_iii_param_3];
	setp.ge.s32 	%p19, %r4, %r122;
	add.s32 	%r19, %r108, 5;
	setp.ge.s32 	%p20, %r19, %r188;
	or.pred  	%p21, %p19, %p20;
	@%p21 bra 	$L__BB3_17;
	st.global.f32 	[%rd6+20], %f877;
$L__BB3_17:
	ld.param.u32 	%r189, [_Z13sgemm_5_asyncPfS_S_iii_param_4];
	ld.param.u32 	%r123, [_Z13sgemm_5_asyncPfS_S_iii_param_3];
	setp.ge.s32 	%p22, %r4, %r123;
	add.s32 	%r20, %r108, 6;
	setp.ge.s32 	%p23, %r20, %r189;
	or.pred  	%p24, %p22, %p23;
	@%p24 bra 	$L__BB3_19;
	st.global.f32 	[%rd6+24], %f876;
$L__BB3_19:
	ld.param.u32 	%r190, [_Z13sgemm_5_asyncPfS_S_iii_param_4];
	ld.param.u32 	%r124, [_Z13sgemm_5_asyncPfS_S_iii_param_3];
	setp.ge.s32 	%p25, %r4, %r124;
	add.s32 	%r21, %r108, 7;
	setp.ge.s32 	%p26, %r21, %r190;
	or.pred  	%p27, %p25, %p26;
	@%p27 bra 	$L__BB3_21;
	st.global.f32 	[%rd6+28], %f875;
$L__BB3_21:
	ld.param.u32 	%r191, [_Z13sgemm_5_asyncPfS_S_iii_param_4];
	ld.param.u32 	%r125, [_Z13sgemm_5_asyncPfS_S_iii_param_3];
	setp.ge.s32 	%p28, %r108, %r191;
	add.s32 	%r22, %r4, 1;
	setp.ge.s32 	%p29, %r22, %r125;
	add.s32 	%r23, %r6, %r191;
	or.pred  	%p30, %p29, %p28;
	@%p30 bra 	$L__BB3_23;
	ld.param.u64 	%rd80, [_Z13sgemm_5_asyncPfS_S_iii_param_2];
	add.s32 	%r110, %r108, %r23;
	cvta.to.global.u64 	%rd40, %rd80;
	mul.wide.s32 	%rd41, %r110, 4;
	add.s64 	%rd42, %rd40, %rd41;
	st.global.f32 	[%rd42], %f874;
$L__BB3_23:
	ld.param.u32 	%r192, [_Z13sgemm_5_asyncPfS_S_iii_param_4];
	ld.param.u32 	%r126, [_Z13sgemm_5_asyncPfS_S_iii_param_3];
	ld.param.u64 	%rd81, [_Z13sgemm_5_asyncPfS_S_iii_param_2];
	setp.ge.s32 	%p31, %r22, %r126;
	setp.ge.s32 	%p32, %r15, %r192;
	cvt.s64.s32 	%rd43, %r23;
	add.s64 	%rd44, %rd5, %rd43;
	cvta.to.global.u64 	%rd45, %rd81;
	shl.b64 	%rd46, %rd44, 2;
	add.s64 	%rd7, %rd45, %rd46;
	or.pred  	%p33, %p31, %p32;
	@%p33 bra 	$L__BB3_25;
	st.global.f32 	[%rd7+4], %f873;
$L__BB3_25:
	ld.param.u32 	%r193, [_Z13sgemm_5_asyncPfS_S_iii_param_4];
	ld.param.u32 	%r127, [_Z13sgemm_5_asyncPfS_S_iii_param_3];
	setp.ge.s32 	%p34, %r22, %r127;
	setp.ge.s32 	%p35, %r16, %r193;
	or.pred  	%p36, %p34, %p35;
	@%p36 bra 	$L__BB3_27;
	st.global.f32 	[%rd7+8], %f872;
$L__BB3_27:
	ld.param.u32 	%r194, [_Z13sgemm_5_asyncPfS_S_iii_param_4];
	ld.param.u32 	%r128, [_Z13sgemm_5_asyncPfS_S_iii_param_3];
	setp.ge.s32 	%p37, %r22, %r128;
	setp.ge.s32 	%p38, %r17, %r194;
	or.pred  	%p39, %p37, %p38;
	@%p39 bra 	$L__BB3_29;
	st.global.f32 	[%rd7+12], %f871;
$L__BB3_29:
	ld.param.u32 	%r195, [_Z13sgemm_5_asyncPfS_S_iii_param_4];
	ld.param.u32 	%r129, [_Z13sgemm_5_asyncPfS_S_iii_param_3];
	setp.ge.s32 	%p40, %r22, %r129;
	setp.ge.s32 	%p41, %r18, %r195;
	or.pred  	%p42, %p40, %p41;
	@%p42 bra 	$L__BB3_31;
	st.global.f32 	[%rd7+16], %f870;
$L__BB3_31:
	ld.param.u32 	%r196, [_Z13sgemm_5_asyncPfS_S_iii_param_4];
	ld.param.u32 	%r130, [_Z13sgemm_5_asyncPfS_S_iii_param_3];
	setp.ge.s32 	%p43, %r22, %r130;
	setp.ge.s32 	%p44, %r19, %r196;
	or.pred  	%p45, %p43, %p44;
	@%p45 bra 	$L__BB3_33;
	st.global.f32 	[%rd7+20], %f869;
$L__BB3_33:
	ld.param.u32 	%r197, [_Z13sgemm_5_asyncPfS_S_iii_param_4];
	ld.param.u32 	%r131, [_Z13sgemm_5_asyncPfS_S_iii_param_3];
	setp.ge.s32 	%p46, %r22, %r131;
	setp.ge.s32 	%p47, %r20, %r197;
	or.pred  	%p48, %p46, %p47;
	@%p48 bra 	$L__BB3_35;
	st.global.f32 	[%rd7+24], %f868;
$L__BB3_35:
	ld.param.u32 	%r198, [_Z13sgemm_5_asyncPfS_S_iii_param_4];
	ld.param.u32 	%r132, [_Z13sgemm_5_asyncPfS_S_iii_param_3];
	setp.ge.s32 	%p49, %r22, %r132;
	setp.ge.s32 	%p50, %r21, %r198;
	or.pred  	%p51, %p49, %p50;
	@%p51 bra 	$L__BB3_37;
	st.global.f32 	[%rd7+28], %f867;
$L__BB3_37:
	ld.param.u32 	%r199, [_Z13sgemm_5_asyncPfS_S_iii_param_4];
	ld.param.u32 	%r133, [_Z13sgemm_5_asyncPfS_S_iii_param_3];
	ld.param.u64 	%rd82, [_Z13sgemm_5_asyncPfS_S_iii_param_2];
	cvta.to.global.u64 	%rd8, %rd82;
	setp.ge.s32 	%p52, %r108, %r199;
	add.s32 	%r24, %r4, 2;
	setp.ge.s32 	%p53, %r24, %r133;
	add.s32 	%r25, %r23, %r199;
	or.pred  	%p54, %p53, %p52;
	@%p54 bra 	$L__BB3_39;
	add.s32 	%r111, %r108, %r25;
	mul.wide.s32 	%rd47, %r111, 4;
	add.s64 	%rd48, %rd8, %rd47;
	st.global.f32 	[%rd48], %f866;
$L__BB3_39:
	ld.param.u32 	%r200, [_Z13sgemm_5_asyncPfS_S_iii_param_4];
	ld.param.u32 	%r134, [_Z13sgemm_5_asyncPfS_S_iii_param_3];
	setp.ge.s32 	%p55, %r24, %r134;
	setp.ge.s32 	%p56, %r15, %r200;
	cvt.s64.s32 	%rd49, %r25;
	add.s64 	%rd50, %rd5, %rd49;
	shl.b64 	%rd51, %rd50, 2;
	add.s64 	%rd9, %rd8, %rd51;
	or.pred  	%p57, %p55, %p56;
	@%p57 bra 	$L__BB3_41;
	st.global.f32 	[%rd9+4], %f865;
$L__BB3_41:
	ld.param.u32 	%r201, [_Z13sgemm_5_asyncPfS_S_iii_param_4];
	ld.param.u32 	%r135, [_Z13sgemm_5_asyncPfS_S_iii_param_3];
	setp.ge.s32 	%p58, %r24, %r135;
	setp.ge.s32 	%p59, %r16, %r201;
	or.pred  	%p60, %p58, %p59;
	@%p60 bra 	$L__BB3_43;
	st.global.f32 	[%rd9+8], %f864;
$L__BB3_43:
	ld.param.u32 	%r202, [_Z13sgemm_5_asyncPfS_S_iii_param_4];
	ld.param.u32 	%r136, [_Z13sgemm_5_asyncPfS_S_iii_param_3];
	setp.ge.s32 	%p61, %r24, %r136;
	setp.ge.s32 	%p62, %r17, %r202;
	or.pred  	%p63, %p61, %p62;
	@%p63 bra 	$L__BB3_45;
	st.global.f32 	[%rd9+12], %f863;
$L__BB3_45:
	ld.param.u32 	%r203, [_Z13sgemm_5_asyncPfS_S_iii_param_4];
	ld.param.u32 	%r137, [_Z13sgemm_5_asyncPfS_S_iii_param_3];
	setp.ge.s32 	%p64, %r24, %r137;
	setp.ge.s32 	%p65, %r18, %r203;
	or.pred  	%p66, %p64, %p65;
	@%p66 bra 	$L__BB3_47;
	st.global.f32 	[%rd9+16], %f862;
$L__BB3_47:
	ld.param.u32 	%r204, [_Z13sgemm_5_asyncPfS_S_iii_param_4];
	ld.param.u32 	%r138, [_Z13sgemm_5_asyncPfS_S_iii_param_3];
	setp.ge.s32 	%p67, %r24, %r138;
	setp.ge.s32 	%p68, %r19, %r204;
	or.pred  	%p69, %p67, %p68;
	@%p69 bra 	$L__BB3_49;
	st.global.f32 	[%rd9+20], %f861;
$L__BB3_49:
	ld.param.u32 	%r205, [_Z13sgemm_5_asyncPfS_S_iii_param_4];
	ld.param.u32 	%r139, [_Z13sgemm_5_asyncPfS_S_iii_param_3];
	setp.ge.s32 	%p70, %r24, %r139;
	setp.ge.s32 	%p71, %r20, %r205;
	or.pred  	%p72, %p70, %p71;
	@%p72 bra 	$L__BB3_51;
	st.global.f32 	[%rd9+24], %f860;
$L__BB3_51:
	ld.param.u32 	%r206, [_Z13sgemm_5_asyncPfS_S_iii_param_4];
	ld.param.u32 	%r140, [_Z13sgemm_5_asyncPfS_S_iii_param_3];
	setp.ge.s32 	%p73, %r24, %r140;
	setp.ge.s32 	%p74, %r21, %r206;
	or.pred  	%p75, %p73, %p74;
	@%p75 bra 	$L__BB3_53;
	st.global.f32 	[%rd9+28], %f859;
$L__BB3_53:
	ld.param.u32 	%r207, [_Z13sgemm_5_asyncPfS_S_iii_param_4];
	ld.param.u32 	%r141, [_Z13sgemm_5_asyncPfS_S_iii_param_3];
	setp.ge.s32 	%p76, %r108, %r207;
	add.s32 	%r26, %r4, 3;
	setp.ge.s32 	%p77, %r26, %r141;
	add.s32 	%r27, %r25, %r207;
	or.pred  	%p78, %p77, %p76;
	@%p78 bra 	$L__BB3_55;
	add.s32 	%r112, %r108, %r27;
	mul.wide.s32 	%rd52, %r112, 4;
	add.s64 	%rd53, %rd8, %rd52;
	st.global.f32 	[%rd53], %f858;
$L__BB3_55:
	ld.param.u32 	%r208, [_Z13sgemm_5_asyncPfS_S_iii_param_4];
	ld.param.u32 	%r142, [_Z13sgemm_5_asyncPfS_S_iii_param_3];
	setp.ge.s32 	%p79, %r26, %r142;
	setp.ge.s32 	%p80, %r15, %r208;
	cvt.s64.s32 	%rd54, %r27;
	add.s64 	%rd55, %rd5, %rd54;
	shl.b64 	%rd56, %rd55, 2;
	add.s64 	%rd10, %rd8, %rd56;
	or.pred  	%p81, %p79, %p80;
	@%p81 bra 	$L__BB3_57;
	st.global.f32 	[%rd10+4], %f857;
$L__BB3_57:
	ld.param.u32 	%r209, [_Z13sgemm_5_asyncPfS_S_iii_param_4];
	ld.param.u32 	%r143, [_Z13sgemm_5_asyncPfS_S_iii_param_3];
	setp.ge.s32 	%p82, %r26, %r143;
	setp.ge.s32 	%p83, %r16, %r209;
	or.pred  	%p84, %p82, %p83;
	@%p84 bra 	$L__BB3_59;
	st.global.f32 	[%rd10+8], %f856;
$L__BB3_59:
	ld.param.u32 	%r210, [_Z13sgemm_5_asyncPfS_S_iii_param_4];
	ld.param.u32 	%r144, [_Z13sgemm_5_asyncPfS_S_iii_param_3];
	setp.ge.s32 	%p85, %r26, %r144;
	setp.ge.s32 	%p86, %r17, %r210;
	or.pred  	%p87, %p85, %p86;
	@%p87 bra 	$L__BB3_61;
	st.global.f32 	[%rd10+12], %f855;
$L__BB3_61:
	ld.param.u32 	%r211, [_Z13sgemm_5_asyncPfS_S_iii_param_4];
	ld.param.u32 	%r145, [_Z13sgemm_5_asyncPfS_S_iii_param_3];
	setp.ge.s32 	%p88, %r26, %r145;
	setp.ge.s32 	%p89, %r18, %r211;
	or.pred  	%p90, %p88, %p89;
	@%p90 bra 	$L__BB3_63;
	st.global.f32 	[%rd10+16], %f854;
$L__BB3_63:
	ld.param.u32 	%r212, [_Z13sgemm_5_asyncPfS_S_iii_param_4];
	ld.param.u32 	%r146, [_Z13sgemm_5_asyncPfS_S_iii_param_3];
	setp.ge.s32 	%p91, %r26, %r146;
	setp.ge.s32 	%p92, %r19, %r212;
	or.pred  	%p93, %p91, %p92;
	@%p93 bra 	$L__BB3_65;
	st.global.f32 	[%rd10+20], %f853;
$L__BB3_65:
	ld.param.u32 	%r213, [_Z13sgemm_5_asyncPfS_S_iii_param_4];
	ld.param.u32 	%r147, [_Z13sgemm_5_asyncPfS_S_iii_param_3];
	setp.ge.s32 	%p94, %r26, %r147;
	setp.ge.s32 	%p95, %r20, %r213;
	or.pred  	%p96, %p94, %p95;
	@%p96 bra 	$L__BB3_67;
	st.global.f32 	[%rd10+24], %f852;
$L__BB3_67:
	ld.param.u32 	%r214, [_Z13sgemm_5_asyncPfS_S_iii_param_4];
	ld.param.u32 	%r148, [_Z13sgemm_5_asyncPfS_S_iii_param_3];
	setp.ge.s32 	%p97, %r26, %r148;
	setp.ge.s32 	%p98, %r21, %r214;
	or.pred  	%p99, %p97, %p98;
	@%p99 bra 	$L__BB3_69;
	st.global.f32 	[%rd10+28], %f851;
$L__BB3_69:
	ld.param.u32 	%r215, [_Z13sgemm_5_asyncPfS_S_iii_param_4];
	ld.param.u32 	%r149, [_Z13sgemm_5_asyncPfS_S_iii_param_3];
	setp.ge.s32 	%p100, %r108, %r215;
	add.s32 	%r28, %r4, 4;
	setp.ge.s32 	%p101, %r28, %r149;
	add.s32 	%r29, %r27, %r215;
	or.pred  	%p102, %p101, %p100;
	@%p102 bra 	$L__BB3_71;
	add.s32 	%r113, %r108, %r29;
	mul.wide.s32 	%rd57, %r113, 4;
	add.s64 	%rd58, %rd8, %rd57;
	st.global.f32 	[%rd58], %f850;
$L__BB3_71:
	ld.param.u32 	%r216, [_Z13sgemm_5_asyncPfS_S_iii_param_4];
	ld.param.u32 	%r150, [_Z13sgemm_5_asyncPfS_S_iii_param_3];
	setp.ge.s32 	%p103, %r28, %r150;
	setp.ge.s32 	%p104, %r15, %r216;
	cvt.s64.s32 	%rd59, %r29;
	add.s64 	%rd60, %rd5, %rd59;
	shl.b64 	%rd61, %rd60, 2;
	add.s64 	%rd11, %rd8, %rd61;
	or.pred  	%p105, %p103, %p104;
	@%p105 bra 	$L__BB3_73;
	st.global.f32 	[%rd11+4], %f849;
$L__BB3_73:
	ld.param.u32 	%r217, [_Z13sgemm_5_asyncPfS_S_iii_param_4];
	ld.param.u32 	%r151, [_Z13sgemm_5_asyncPfS_S_iii_param_3];
	setp.ge.s32 	%p106, %r28, %r151;
	setp.ge.s32 	%p107, %r16, %r217;
	or.pred  	%p108, %p106, %p107;
	@%p108 bra 	$L__BB3_75;
	st.global.f32 	[%rd11+8], %f848;
$L__BB3_75:
	ld.param.u32 	%r218, [_Z13sgemm_5_asyncPfS_S_iii_param_4];
	ld.param.u32 	%r152, [_Z13sgemm_5_asyncPfS_S_iii_param_3];
	setp.ge.s32 	%p109, %r28, %r152;
	setp.ge.s32 	%p110, %r17, %r218;
	or.pred  	%p111, %p109, %p110;
	@%p111 bra 	$L__BB3_77;
	st.global.f32 	[%rd11+12], %f847;
$L__BB3_77:
	ld.param.u32 	%r219, [_Z13sgemm_5_asyncPfS_S_iii_param_4];
	ld.param.u32 	%r153, [_Z13sgemm_5_asyncPfS_S_iii_param_3];
	setp.ge.s32 	%p112, %r28, %r153;
	setp.ge.s32 	%p113, %r18, %r219;
	or.pred  	%p114, %p112, %p113;
	@%p114 bra 	$L__BB3_79;
	st.global.f32 	[%rd11+16], %f846;
$L__BB3_79:
	ld.param.u32 	%r220, [_Z13sgemm_5_asyncPfS_S_iii_param_4];
	ld.param.u32 	%r154, [_Z13sgemm_5_asyncPfS_S_iii_param_3];
	setp.ge.s32 	%p115, %r28, %r154;
	setp.ge.s32 	%p116, %r19, %r220;
	or.pred  	%p117, %p115, %p116;
	@%p117 bra 	$L__BB3_81;
	st.global.f32 	[%rd11+20], %f845;
$L__BB3_81:
	ld.param.u32 	%r221, [_Z13sgemm_5_asyncPfS_S_iii_param_4];
	ld.param.u32 	%r155, [_Z13sgemm_5_asyncPfS_S_iii_param_3];
	setp.ge.s32 	%p118, %r28, %r155;
	setp.ge.s32 	%p119, %r20, %r221;
	or.pred  	%p120, %p118, %p119;
	@%p120 bra 	$L__BB3_83;
	st.global.f32 	[%rd11+24], %f844;
$L__BB3_83:
	ld.param.u32 	%r222, [_Z13sgemm_5_asyncPfS_S_iii_param_4];
	ld.param.u32 	%r156, [_Z13sgemm_5_asyncPfS_S_iii_param_3];
	setp.ge.s32 	%p121, %r28, %r156;
	setp.ge.s32 	%p122, %r21, %r222;
	or.pred  	%p123, %p121, %p122;
	@%p123 bra 	$L__BB3_85;
	st.global.f32 	[%rd11+28], %f843;
$L__BB3_85:
	ld.param.u32 	%r223, [_Z13sgemm_5_asyncPfS_S_iii_param_4];
	ld.param.u32 	%r157, [_Z13sgemm_5_asyncPfS_S_iii_param_3];
	setp.ge.s32 	%p124, %r108, %r223;
	add.s32 	%r30, %r4, 5;
	setp.ge.s32 	%p125, %r30, %r157;
	add.s32 	%r31, %r29, %r223;
	or.pred  	%p126, %p125, %p124;
	@%p126 bra 	$L__BB3_87;
	add.s32 	%r114, %r108, %r31;
	mul.wide.s32 	%rd62, %r114, 4;
	add.s64 	%rd63, %rd8, %rd62;
	st.global.f32 	[%rd63], %f842;
$L__BB3_87:
	ld.param.u32 	%r224, [_Z13sgemm_5_asyncPfS_S_iii_param_4];
	ld.param.u32 	%r158, [_Z13sgemm_5_asyncPfS_S_iii_param_3];
	setp.ge.s32 	%p127, %r30, %r158;
	setp.ge.s32 	%p128, %r15, %r224;
	cvt.s64.s32 	%rd64, %r31;
	add.s64 	%rd65, %rd5, %rd64;
	shl.b64 	%rd66, %rd65, 2;
	add.s64 	%rd12, %rd8, %rd66;
	or.pred  	%p129, %p127, %p128;
	@%p129 bra 	$L__BB3_89;
	st.global.f32 	[%rd12+4], %f841;
$L__BB3_89:
	ld.param.u32 	%r225, [_Z13sgemm_5_asyncPfS_S_iii_param_4];
	ld.param.u32 	%r159, [_Z13sgemm_5_asyncPfS_S_iii_param_3];
	setp.ge.s32 	%p130, %r30, %r159;
	setp.ge.s32 	%p131, %r16, %r225;
	or.pred  	%p132, %p130, %p131;
	@%p132 bra 	$L__BB3_91;
	st.global.f32 	[%rd12+8], %f840;
$L__BB3_91:
	ld.param.u32 	%r226, [_Z13sgemm_5_asyncPfS_S_iii_param_4];
	ld.param.u32 	%r160, [_Z13sgemm_5_asyncPfS_S_iii_param_3];
	setp.ge.s32 	%p133, %r30, %r160;
	setp.ge.s32 	%p134, %r17, %r226;
	or.pred  	%p135, %p133, %p134;
	@%p135 bra 	$L__BB3_93;
	st.global.f32 	[%rd12+12], %f839;
$L__BB3_93:
	ld.param.u32 	%r227, [_Z13sgemm_5_asyncPfS_S_iii_param_4];
	ld.param.u32 	%r161, [_Z13sgemm_5_asyncPfS_S_iii_param_3];
	setp.ge.s32 	%p136, %r30, %r161;
	setp.ge.s32 	%p137, %r18, %r227;
	or.pred  	%p138, %p136, %p137;
	@%p138 bra 	$L__BB3_95;
	st.global.f32 	[%rd12+16], %f838;
$L__BB3_95:
	ld.param.u32 	%r228, [_Z13sgemm_5_asyncPfS_S_iii_param_4];
	ld.param.u32 	%r162, [_Z13sgemm_5_asyncPfS_S_iii_param_3];
	setp.ge.s32 	%p139, %r30, %r162;
	setp.ge.s32 	%p140, %r19, %r228;
	or.pred  	%p141, %p139, %p140;
	@%p141 bra 	$L__BB3_97;
	st.global.f32 	[%rd12+20], %f837;
$L__BB3_97:
	ld.param.u32 	%r229, [_Z13sgemm_5_asyncPfS_S_iii_param_4];
	ld.param.u32 	%r163, [_Z13sgemm_5_asyncPfS_S_iii_param_3];
	setp.ge.s32 	%p142, %r30, %r163;
	setp.ge.s32 	%p143, %r20, %r229;
	or.pred  	%p144, %p142, %p143;
	@%p144 bra 	$L__BB3_99;
	st.global.f32 	[%rd12+24], %f836;
$L__BB3_99:
	ld.param.u32 	%r230, [_Z13sgemm_5_asyncPfS_S_iii_param_4];
	ld.param.u32 	%r164, [_Z13sgemm_5_asyncPfS_S_iii_param_3];
	setp.ge.s32 	%p145, %r30, %r164;
	setp.ge.s32 	%p146, %r21, %r230;
	or.pred  	%p147, %p145, %p146;
	@%p147 bra 	$L__BB3_101;
	st.global.f32 	[%rd12+28], %f835;
$L__BB3_101:
	ld.param.u32 	%r231, [_Z13sgemm_5_asyncPfS_S_iii_param_4];
	ld.param.u32 	%r165, [_Z13sgemm_5_asyncPfS_S_iii_param_3];
	setp.ge.s32 	%p148, %r108, %r231;
	add.s32 	%r32, %r4, 6;
	setp.ge.s32 	%p149, %r32, %r165;
	add.s32 	%r33, %r31, %r231;
	or.pred  	%p150, %p149, %p148;
	@%p150 bra 	$L__BB3_103;
	add.s32 	%r115, %r108, %r33;
	mul.wide.s32 	%rd67, %r115, 4;
	add.s64 	%rd68, %rd8, %rd67;
	st.global.f32 	[%rd68], %f883;
$L__BB3_103:
	ld.param.u32 	%r232, [_Z13sgemm_5_asyncPfS_S_iii_param_4];
	ld.param.u32 	%r166, [_Z13sgemm_5_asyncPfS_S_iii_param_3];
	setp.ge.s32 	%p151, %r32, %r166;
	setp.ge.s32 	%p152, %r15, %r232;
	cvt.s64.s32 	%rd69, %r33;
	add.s64 	%rd70, %rd5, %rd69;
	shl.b64 	%rd71, %rd70, 2;
	add.s64 	%rd13, %rd8, %rd71;
	or.pred  	%p153, %p151, %p152;
	@%p153 bra 	$L__BB3_105;
	st.global.f32 	[%rd13+4], %f884;
$L__BB3_105:
	ld.param.u32 	%r233, [_Z13sgemm_5_asyncPfS_S_iii_param_4];
	ld.param.u32 	%r167, [_Z13sgemm_5_asyncPfS_S_iii_param_3];
	setp.ge.s32 	%p154, %r32, %r167;
	setp.ge.s32 	%p155, %r16, %r233;
	or.pred  	%p156, %p154, %p155;
	@%p156 bra 	$L__BB3_107;
	st.global.f32 	[%rd13+8], %f885;
$L__BB3_107:
	ld.param.u32 	%r234, [_Z13sgemm_5_asyncPfS_S_iii_param_4];
	ld.param.u32 	%r168, [_Z13sgemm_5_asyncPfS_S_iii_param_3];
	setp.ge.s32 	%p157, %r32, %r168;
	setp.ge.s32 	%p158, %r17, %r234;
	or.pred  	%p159, %p157, %p158;
	@%p159 bra 	$L__BB3_109;
	st.global.f32 	[%rd13+12], %f886;
$L__BB3_109:
	ld.param.u32 	%r235, [_Z13sgemm_5_asyncPfS_S_iii_param_4];
	ld.param.u32 	%r169, [_Z13sgemm_5_asyncPfS_S_iii_param_3];
	setp.ge.s32 	%p160, %r32, %r169;
	setp.ge.s32 	%p161, %r18, %r235;
	or.pred  	%p162, %p160, %p161;
	@%p162 bra 	$L__BB3_111;
	st.global.f32 	[%rd13+16], %f887;
$L__BB3_111:
	ld.param.u32 	%r236, [_Z13sgemm_5_asyncPfS_S_iii_param_4];
	ld.param.u32 	%r170, [_Z13sgemm_5_asyncPfS_S_iii_param_3];
	setp.ge.s32 	%p163, %r32, %r170;
	setp.ge.s32 	%p164, %r19, %r236;
	or.pred  	%p165, %p163, %p164;
	@%p165 bra 	$L__BB3_113;
	st.global.f32 	[%rd13+20], %f888;
$L__BB3_113:
	ld.param.u32 	%r237, [_Z13sgemm_5_asyncPfS_S_iii_param_4];
	ld.param.u32 	%r171, [_Z13sgemm_5_asyncPfS_S_iii_param_3];
	setp.ge.s32 	%p166, %r32, %r171;
	setp.ge.s32 	%p167, %r20, %r237;
	or.pred  	%p168, %p166, %p167;
	@%p168 bra 	$L__BB3_115;
	st.global.f32 	[%rd13+24], %f889;
$L__BB3_115:
	ld.param.u32 	%r238, [_Z13sgemm_5_asyncPfS_S_iii_param_4];
	ld.param.u32 	%r172, [_Z13sgemm_5_asyncPfS_S_iii_param_3];
	setp.ge.s32 	%p169, %r32, %r172;
	setp.ge.s32 	%p170, %r21, %r238;
	or.pred  	%p171, %p169, %p170;
	@%p171 bra 	$L__BB3_117;
	st.global.f32 	[%rd13+28], %f890;
$L__BB3_117:
	ld.param.u32 	%r239, [_Z13sgemm_5_asyncPfS_S_iii_param_4];
	ld.param.u32 	%r173, [_Z13sgemm_5_asyncPfS_S_iii_param_3];
	setp.ge.s32 	%p172, %r108, %r239;
	add.s32 	%r34, %r4, 7;
	setp.ge.s32 	%p173, %r34, %r173;
	add.s32 	%r35, %r33, %r239;
	or.pred  	%p174, %p173, %p172;
	@%p174 bra 	$L__BB3_119;
	add.s32 	%r116, %r108, %r35;
	mul.wide.s32 	%rd72, %r116, 4;
	add.s64 	%rd73, %rd8, %rd72;
	st.global.f32 	[%rd73], %f891;
$L__BB3_119:
	ld.param.u32 	%r240, [_Z13sgemm_5_asyncPfS_S_iii_param_4];
	ld.param.u32 	%r174, [_Z13sgemm_5_asyncPfS_S_iii_param_3];
	setp.ge.s32 	%p175, %r34, %r174;
	setp.ge.s32 	%p176, %r15, %r240;
	cvt.s64.s32 	%rd74, %r35;
	add.s64 	%rd75, %rd5, %rd74;
	shl.b64 	%rd76, %rd75, 2;
	add.s64 	%rd14, %rd8, %rd76;
	or.pred  	%p177, %p175, %p176;
	@%p177 bra 	$L__BB3_121;
	st.global.f32 	[%rd14+4], %f892;
$L__BB3_121:
	ld.param.u32 	%r241, [_Z13sgemm_5_asyncPfS_S_iii_param_4];
	ld.param.u32 	%r175, [_Z13sgemm_5_asyncPfS_S_iii_param_3];
	setp.ge.s32 	%p178, %r34, %r175;
	setp.ge.s32 	%p179, %r16, %r241;
	or.pred  	%p180, %p178, %p179;
	@%p180 bra 	$L__BB3_123;
	st.global.f32 	[%rd14+8], %f893;
$L__BB3_123:
	ld.param.u32 	%r242, [_Z13sgemm_5_asyncPfS_S_iii_param_4];
	ld.param.u32 	%r176, [_Z13sgemm_5_asyncPfS_S_iii_param_3];
	setp.ge.s32 	%p181, %r34, %r176;
	setp.ge.s32 	%p182, %r17, %r242;
	or.pred  	%p183, %p181, %p182;
	@%p183 bra 	$L__BB3_125;
	st.global.f32 	[%rd14+12], %f894;
$L__BB3_125:
	ld.param.u32 	%r243, [_Z13sgemm_5_asyncPfS_S_iii_param_4];
	ld.param.u32 	%r177, [_Z13sgemm_5_asyncPfS_S_iii_param_3];
	setp.ge.s32 	%p184, %r34, %r177;
	setp.ge.s32 	%p185, %r18, %r243;
	or.pred  	%p186, %p184, %p185;
	@%p186 bra 	$L__BB3_127;
	st.global.f32 	[%rd14+16], %f895;
$L__BB3_127:
	ld.param.u32 	%r244, [_Z13sgemm_5_asyncPfS_S_iii_param_4];
	ld.param.u32 	%r178, [_Z13sgemm_5_asyncPfS_S_iii_param_3];
	setp.ge.s32 	%p187, %r34, %r178;
	setp.ge.s32 	%p188, %r19, %r244;
	or.pred  	%p189, %p187, %p188;
	@%p189 bra 	$L__BB3_129;
	st.global.f32 	[%rd14+20], %f896;
$L__BB3_129:
	ld.param.u32 	%r245, [_Z13sgemm_5_asyncPfS_S_iii_param_4];
	ld.param.u32 	%r179, [_Z13sgemm_5_asyncPfS_S_iii_param_3];
	setp.ge.s32 	%p190, %r34, %r179;
	setp.ge.s32 	%p191, %r20, %r245;
	or.pred  	%p192, %p190, %p191;
	@%p192 bra 	$L__BB3_131;
	st.global.f32 	[%rd14+24], %f897;
$L__BB3_131:
	ld.param.u32 	%r246, [_Z13sgemm_5_asyncPfS_S_iii_param_4];
	ld.param.u32 	%r180, [_Z13sgemm_5_asyncPfS_S_iii_param_3];
	setp.ge.s32 	%p193, %r34, %r180;
	setp.ge.s32 	%p194, %r21, %r246;
	or.pred  	%p195, %p193, %p194;
	@%p195 bra 	$L__BB3_133;
	st.global.f32 	[%rd14+28], %f898;
$L__BB3_133:
	ret;

}
	// .globl	_Z14sgemm_1_sharedILi32EEvPKfS1_Pfiii
.visible .entry _Z14sgemm_1_sharedILi32EEvPKfS1_Pfiii(
	.param .u64 .ptr .align 1 _Z14sgemm_1_sharedILi32EEvPKfS1_Pfiii_param_0,
	.param .u64 .ptr .align 1 _Z14sgemm_1_sharedILi32EEvPKfS1_Pfiii_param_1,
	.param .u64 .ptr .align 1 _Z14sgemm_1_sharedILi32EEvPKfS1_Pfiii_param_2,
	.param .u32 _Z14sgemm_1_sharedILi32EEvPKfS1_Pfiii_param_3,
	.param .u32 _Z14sgemm_1_sharedILi32EEvPKfS1_Pfiii_param_4,
	.param .u32 _Z14sgemm_1_sharedILi32EEvPKfS1_Pfiii_param_5
)
{
	.reg .pred 	%p<12>;
	.reg .b32 	%r<41>;
	.reg .b32 	%f<111>;
	.reg .b64 	%rd<13>;
	// demoted variable
	.shared .align 4 .b8 _ZZ14sgemm_1_sharedILi32EEvPKfS1_PfiiiE2As[4096];
	// demoted variable
	.shared .align 4 .b8 _ZZ14sgemm_1_sharedILi32EEvPKfS1_PfiiiE2Bs[4096];
	ld.param.u64 	%rd3, [_Z14sgemm_1_sharedILi32EEvPKfS1_Pfiii_param_0];
	ld.param.u64 	%rd4, [_Z14sgemm_1_sharedILi32EEvPKfS1_Pfiii_param_1];
	ld.param.u64 	%rd5, [_Z14sgemm_1_sharedILi32EEvPKfS1_Pfiii_param_2];
	ld.param.u32 	%r23, [_Z14sgemm_1_sharedILi32EEvPKfS1_Pfiii_param_3];
	ld.param.u32 	%r24, [_Z14sgemm_1_sharedILi32EEvPKfS1_Pfiii_param_4];
	ld.param.u32 	%r25, [_Z14sgemm_1_sharedILi32EEvPKfS1_Pfiii_param_5];
	mov.u32 	%r26, %ctaid.y;
	shl.b32 	%r27, %r26, 5;
	mov.u32 	%r38, %tid.y;
	add.s32 	%r2, %r27, %r38;
	mov.u32 	%r28, %ctaid.x;
	shl.b32 	%r3, %r28, 5;
	mov.u32 	%r36, %tid.x;
	add.s32 	%r5, %r3, %r36;
	setp.lt.s32 	%p1, %r25, 1;
	mov.f32 	%f110, 0f00000000;
	@%p1 bra 	$L__BB4_7;
	shl.b32 	%r30, %r38, 7;
	mov.u32 	%r31, _ZZ14sgemm_1_sharedILi32EEvPKfS1_PfiiiE2As;
	add.s32 	%r6, %r31, %r30;
	shl.b32 	%r32, %r36, 2;
	add.s32 	%r7, %r6, %r32;
	mov.u32 	%r33, _ZZ14sgemm_1_sharedILi32EEvPKfS1_PfiiiE2Bs;
	add.s32 	%r9, %r33, %r32;
	add.s32 	%r8, %r9, %r30;
	mad.lo.s32 	%r34, %r38, %r24, %r36;
	add.s32 	%r39, %r34, %r3;
	shl.b32 	%r11, %r24, 5;
	mad.lo.s32 	%r37, %r25, %r2, %r36;
	cvta.to.global.u64 	%rd1, %rd3;
	cvta.to.global.u64 	%rd2, %rd4;
	mov.f32 	%f110, 0f00000000;
	mov.b32 	%r40, 0;
$L__BB4_2:
	setp.ge.s32 	%p2, %r2, %r23;
	setp.ge.u32 	%p3, %r36, %r25;
	mov.f32 	%f108, 0f00000000;
	or.pred  	%p4, %p2, %p3;
	@%p4 bra 	$L__BB4_4;
	mul.wide.u32 	%rd6, %r37, 4;
	add.s64 	%rd7, %rd1, %rd6;
	ld.global.f32 	%f108, [%rd7];
$L__BB4_4:
	setp.ge.s32 	%p5, %r5, %r24;
	st.shared.f32 	[%r7], %f108;
	setp.ge.u32 	%p6, %r38, %r25;
	mov.f32 	%f109, 0f00000000;
	or.pred  	%p7, %p5, %p6;
	@%p7 bra 	$L__BB4_6;
	mul.wide.u32 	%rd8, %r39, 4;
	add.s64 	%rd9, %rd2, %rd8;
	ld.global.f32 	%f109, [%rd9];
$L__BB4_6:
	st.shared.f32 	[%r8], %f109;
	bar.sync 	0;
	ld.shared.f32 	%f12, [%r6];
	ld.shared.f32 	%f13, [%r9];
	fma.rn.f32 	%f14, %f12, %f13, %f110;
	ld.shared.f32 	%f15, [%r6+4];
	ld.shared.f32 	%f16, [%r9+128];
	fma.rn.f32 	%f17, %f15, %f16, %f14;
	ld.shared.f32 	%f18, [%r6+8];
	ld.shared.f32 	%f19, [%r9+256];
	fma.rn.f32 	%f20, %f18, %f19, %f17;
	ld.shared.f32 	%f21, [%r6+12];
	ld.shared.f32 	%f22, [%r9+384];
	fma.rn.f32 	%f23, %f21, %f22, %f20;
	ld.shared.f32 	%f24, [%r6+16];
	ld.shared.f32 	%f25, [%r9+512];
	fma.rn.f32 	%f26, %f24, %f25, %f23;
	ld.shared.f32 	%f27, [%r6+20];
	ld.shared.f32 	%f28, [%r9+640];
	fma.rn.f32 	%f29, %f27, %f28, %f26;
	ld.shared.f32 	%f30, [%r6+24];
	ld.shared.f32 	%f31, [%r9+768];
	fma.rn.f32 	%f32, %f30, %f31, %f29;
	ld.shared.f32 	%f33, [%r6+28];
	ld.shared.f32 	%f34, [%r9+896];
	fma.rn.f32 	%f35, %f33, %f34, %f32;
	ld.shared.f32 	%f36, [%r6+32];
	ld.shared.f32 	%f37, [%r9+1024];
	fma.rn.f32 	%f38, %f36, %f37, %f35;
	ld.shared.f32 	%f39, [%r6+36];
	ld.shared.f32 	%f40, [%r9+1152];
	fma.rn.f32 	%f41, %f39, %f40, %f38;
	ld.shared.f32 	%f42, [%r6+40];
	ld.shared.f32 	%f43, [%r9+1280];
	fma.rn.f32 	%f44, %f42, %f43, %f41;
	ld.shared.f32 	%f45, [%r6+44];
	ld.shared.f32 	%f46, [%r9+1408];
	fma.rn.f32 	%f47, %f45, %f46, %f44;
	ld.shared.f32 	%f48, [%r6+48];
	ld.shared.f32 	%f49, [%r9+1536];
	fma.rn.f32 	%f50, %f48, %f49, %f47;
	ld.shared.f32 	%f51, [%r6+52];
	ld.shared.f32 	%f52, [%r9+1664];
	fma.rn.f32 	%f53, %f51, %f52, %f50;
	ld.shared.f32 	%f54, [%r6+56];
	ld.shared.f32 	%f55, [%r9+1792];
	fma.rn.f32 	%f56, %f54, %f55, %f53;
	ld.shared.f32 	%f57, [%r6+60];
	ld.shared.f32 	%f58, [%r9+1920];
	fma.rn.f32 	%f59, %f57, %f58, %f56;
	ld.shared.f32 	%f60, [%r6+64];
	ld.shared.f32 	%f61, [%r9+2048];
	fma.rn.f32 	%f62, %f60, %f61, %f59;
	ld.shared.f32 	%f63, [%r6+68];
	ld.shared.f32 	%f64, [%r9+2176];
	fma.rn.f32 	%f65, %f63, %f64, %f62;
	ld.shared.f32 	%f66, [%r6+72];
	ld.shared.f32 	%f67, [%r9+2304];
	fma.rn.f32 	%f68, %f66, %f67, %f65;
	ld.shared.f32 	%f69, [%r6+76];
	ld.shared.f32 	%f70, [%r9+2432];
	fma.rn.f32 	%f71, %f69, %f70, %f68;
	ld.shared.f32 	%f72, [%r6+80];
	ld.shared.f32 	%f73, [%r9+2560];
	fma.rn.f32 	%f74, %f72, %f73, %f71;
	ld.shared.f32 	%f75, [%r6+84];
	ld.shared.f32 	%f76, [%r9+2688];
	fma.rn.f32 	%f77, %f75, %f76, %f74;
	ld.shared.f32 	%f78, [%r6+88];
	ld.shared.f32 	%f79, [%r9+2816];
	fma.rn.f32 	%f80, %f78, %f79, %f77;
	ld.shared.f32 	%f81, [%r6+92];
	ld.shared.f32 	%f82, [%r9+2944];
	fma.rn.f32 	%f83, %f81, %f82, %f80;
	ld.shared.f32 	%f84, [%r6+96];
	ld.shared.f32 	%f85, [%r9+3072];
	fma.rn.f32 	%f86, %f84, %f85, %f83;
	ld.shared.f32 	%f87, [%r6+100];
	ld.shared.f32 	%f88, [%r9+3200];
	fma.rn.f32 	%f89, %f87, %f88, %f86;
	ld.shared.f32 	%f90, [%r6+104];
	ld.shared.f32 	%f91, [%r9+3328];
	fma.rn.f32 	%f92, %f90, %f91, %f89;
	ld.shared.f32 	%f93, [%r6+108];
	ld.shared.f32 	%f94, [%r9+3456];
	fma.rn.f32 	%f95, %f93, %f94, %f92;
	ld.shared.f32 	%f96, [%r6+112];
	ld.shared.f32 	%f97, [%r9+3584];
	fma.rn.f32 	%f98, %f96, %f97, %f95;
	ld.shared.f32 	%f99, [%r6+116];
	ld.shared.f32 	%f100, [%r9+3712];
	fma.rn.f32 	%f101, %f99, %f100, %f98;
	ld.shared.f32 	%f102, [%r6+120];
	ld.shared.f32 	%f103, [%r9+3840];
	fma.rn.f32 	%f104, %f102, %f103, %f101;
	ld.shared.f32 	%f105, [%r6+124];
	ld.shared.f32 	%f106, [%r9+3968];
	fma.rn.f32 	%f110, %f105, %f106, %f104;
	bar.sync 	0;
	add.s32 	%r40, %r40, 32;
	add.s32 	%r39, %r39, %r11;
	add.s32 	%r38, %r38, 32;
	add.s32 	%r37, %r37, 32;
	add.s32 	%r36, %r36, 32;
	setp.lt.s32 	%p8, %r40, %r25;
	@%p8 bra 	$L__BB4_2;
$L__BB4_7:
	setp.ge.s32 	%p9, %r2, %r23;
	setp.ge.s32 	%p10, %r5, %r24;
	or.pred  	%p11, %p9, %p10;
	@%p11 bra 	$L__BB4_9;
	mad.lo.s32 	%r35, %r24, %r2, %r5;
	cvta.to.global.u64 	%rd10, %rd5;
	mul.wide.s32 	%rd11, %r35, 4;
	add.s64 	%rd12, %rd10, %rd11;
	st.global.f32 	[%rd12], %f110;
$L__BB4_9:
	ret;

}
	// .globl	_Z18sgemm_2_vectorizedILi32EEvPKfS1_Pfiii
.visible .entry _Z18sgemm_2_vectorizedILi32EEvPKfS1_Pfiii(
	.param .u64 .ptr .align 1 _Z18sgemm_2_vectorizedILi32EEvPKfS1_Pfiii_param_0,
	.param .u64 .ptr .align 1 _Z18sgemm_2_vectorizedILi32EEvPKfS1_Pfiii_param_1,
	.param .u64 .ptr .align 1 _Z18sgemm_2_vectorizedILi32EEvPKfS1_Pfiii_param_2,
	.param .u32 _Z18sgemm_2_vectorizedILi32EEvPKfS1_Pfiii_param_3,
	.param .u32 _Z18sgemm_2_vectorizedILi32EEvPKfS1_Pfiii_param_4,
	.param .u32 _Z18sgemm_2_vectorizedILi32EEvPKfS1_Pfiii_param_5
)
{
	.reg .pred 	%p<7>;
	.reg .b32 	%r<46>;
	.reg .b32 	%f<111>;
	.reg .b64 	%rd<13>;
	// demoted variable
	.shared .align 4 .b8 _ZZ18sgemm_2_vectorizedILi32EEvPKfS1_PfiiiE2As[4096];
	// demoted variable
	.shared .align 4 .b8 _ZZ18sgemm_2_vectorizedILi32EEvPKfS1_PfiiiE2Bs[4096];
	ld.param.u64 	%rd3, [_Z18sgemm_2_vectorizedILi32EEvPKfS1_Pfiii_param_0];
	ld.param.u64 	%rd4, [_Z18sgemm_2_vectorizedILi32EEvPKfS1_Pfiii_param_1];
	ld.param.u64 	%rd5, [_Z18sgemm_2_vectorizedILi32EEvPKfS1_Pfiii_param_2];
	ld.param.u32 	%r21, [_Z18sgemm_2_vectorizedILi32EEvPKfS1_Pfiii_param_3];
	ld.param.u32 	%r22, [_Z18sgemm_2_vectorizedILi32EEvPKfS1_Pfiii_param_4];
	ld.param.u32 	%r23, [_Z18sgemm_2_vectorizedILi32EEvPKfS1_Pfiii_param_5];
	mov.u32 	%r1, %tid.y;
	mov.u32 	%r24, %ntid.x;
	mov.u32 	%r2, %tid.x;
	mad.lo.s32 	%r3, %r1, %r24, %r2;
	mov.u32 	%r25, %ctaid.y;
	shl.b32 	%r4, %r25, 5;
	add.s32 	%r5, %r4, %r1;
	mov.u32 	%r26, %ctaid.x;
	shl.b32 	%r6, %r26, 5;
	add.s32 	%r7, %r6, %r2;
	setp.lt.s32 	%p1, %r23, 1;
	mov.f32 	%f110, 0f00000000;
	@%p1 bra 	$L__BB5_5;
	shr.u32 	%r28, %r3, 3;
	shl.b32 	%r29, %r3, 2;
	and.b32  	%r30, %r29, 28;
	add.s32 	%r31, %r4, %r28;
	shl.b32 	%r32, %r28, 7;
	mov.u32 	%r33, _ZZ18sgemm_2_vectorizedILi32EEvPKfS1_PfiiiE2As;
	add.s32 	%r34, %r33, %r32;
	shl.b32 	%r35, %r3, 4;
	and.b32  	%r36, %r35, 112;
	add.s32 	%r8, %r34, %r36;
	mov.u32 	%r37, _ZZ18sgemm_2_vectorizedILi32EEvPKfS1_PfiiiE2Bs;
	add.s32 	%r38, %r37, %r32;
	add.s32 	%r9, %r38, %r36;
	shl.b32 	%r39, %r1, 7;
	add.s32 	%r10, %r33, %r39;
	shl.b32 	%r40, %r2, 2;
	add.s32 	%r11, %r37, %r40;
	mad.lo.s32 	%r41, %r22, %r28, %r6;
	add.s32 	%r44, %r41, %r30;
	shl.b32 	%r13, %r22, 5;
	mad.lo.s32 	%r43, %r23, %r31, %r30;
	cvta.to.global.u64 	%rd1, %rd3;
	cvta.to.global.u64 	%rd2, %rd4;
	mov.f32 	%f110, 0f00000000;
	mov.b32 	%r45, 0;
$L__BB5_2:
	setp.gt.u32 	%p2, %r3, 255;
	@%p2 bra 	$L__BB5_4;
	mul.wide.u32 	%rd6, %r43, 4;
	add.s64 	%rd7, %rd1, %rd6;
	ld.global.v4.f32 	{%f6, %f7, %f8, %f9}, [%rd7];
	st.shared.f32 	[%r8], %f6;
	st.shared.f32 	[%r8+4], %f7;
	st.shared.f32 	[%r8+8], %f8;
	st.shared.f32 	[%r8+12], %f9;
	mul.wide.u32 	%rd8, %r44, 4;
	add.s64 	%rd9, %rd2, %rd8;
	ld.global.v4.f32 	{%f10, %f11, %f12, %f13}, [%rd9];
	st.shared.f32 	[%r9], %f10;
	st.shared.f32 	[%r9+4], %f11;
	st.shared.f32 	[%r9+8], %f12;
	st.shared.f32 	[%r9+12], %f13;
$L__BB5_4:
	bar.sync 	0;
	ld.shared.f32 	%f14, [%r10];
	ld.shared.f32 	%f15, [%r11];
	fma.rn.f32 	%f16, %f14, %f15, %f110;
	ld.shared.f32 	%f17, [%r10+4];
	ld.shared.f32 	%f18, [%r11+128];
	fma.rn.f32 	%f19, %f17, %f18, %f16;
	ld.shared.f32 	%f20, [%r10+8];
	ld.shared.f32 	%f21, [%r11+256];
	fma.rn.f32 	%f22, %f20, %f21, %f19;
	ld.shared.f32 	%f23, [%r10+12];
	ld.shared.f32 	%f24, [%r11+384];
	fma.rn.f32 	%f25, %f23, %f24, %f22;
	ld.shared.f32 	%f26, [%r10+16];
	ld.shared.f32 	%f27, [%r11+512];
	fma.rn.f32 	%f28, %f26, %f27, %f25;
	ld.shared.f32 	%f29, [%r10+20];
	ld.shared.f32 	%f30, [%r11+640];
	fma.rn.f32 	%f31, %f29, %f30, %f28;
	ld.shared.f32 	%f32, [%r10+24];
	ld.shared.f32 	%f33, [%r11+768];
	fma.rn.f32 	%f34, %f32, %f33, %f31;
	ld.shared.f32 	%f35, [%r10+28];
	ld.shared.f32 	%f36, [%r11+896];
	fma.rn.f32 	%f37, %f35, %f36, %f34;
	ld.shared.f32 	%f38, [%r10+32];
	ld.shared.f32 	%f39, [%r11+1024];
	fma.rn.f32 	%f40, %f38, %f39, %f37;
	ld.shared.f32 	%f41, [%r10+36];
	ld.shared.f32 	%f42, [%r11+1152];
	fma.rn.f32 	%f43, %f41, %f42, %f40;
	ld.shared.f32 	%f44, [%r10+40];
	ld.shared.f32 	%f45, [%r11+1280];
	fma.rn.f32 	%f46, %f44, %f45, %f43;
	ld.shared.f32 	%f47, [%r10+44];
	ld.shared.f32 	%f48, [%r11+1408];
	fma.rn.f32 	%f49, %f47, %f48, %f46;
	ld.shared.f32 	%f50, [%r10+48];
	ld.shared.f32 	%f51, [%r11+1536];
	fma.rn.f32 	%f52, %f50, %f51, %f49;
	ld.shared.f32 	%f53, [%r10+52];
	ld.shared.f32 	%f54, [%r11+1664];
	fma.rn.f32 	%f55, %f53, %f54, %f52;
	ld.shared.f32 	%f56, [%r10+56];
	ld.shared.f32 	%f57, [%r11+1792];
	fma.rn.f32 	%f58, %f56, %f57, %f55;
	ld.shared.f32 	%f59, [%r10+60];
	ld.shared.f32 	%f60, [%r11+1920];
	fma.rn.f32 	%f61, %f59, %f60, %f58;
	ld.shared.f32 	%f62, [%r10+64];
	ld.shared.f32 	%f63, [%r11+2048];
	fma.rn.f32 	%f64, %f62, %f63, %f61;
	ld.shared.f32 	%f65, [%r10+68];
	ld.shared.f32 	%f66, [%r11+2176];
	fma.rn.f32 	%f67, %f65, %f66, %f64;
	ld.shared.f32 	%f68, [%r10+72];
	ld.shared.f32 	%f69, [%r11+2304];
	fma.rn.f32 	%f70, %f68, %f69, %f67;
	ld.shared.f32 	%f71, [%r10+76];
	ld.shared.f32 	%f72, [%r11+2432];
	fma.rn.f32 	%f73, %f71, %f72, %f70;
	ld.shared.f32 	%f74, [%r10+80];
	ld.shared.f32 	%f75, [%r11+2560];
	fma.rn.f32 	%f76, %f74, %f75, %f73;
	ld.shared.f32 	%f77, [%r10+84];
	ld.shared.f32 	%f78, [%r11+2688];
	fma.rn.f32 	%f79, %f77, %f78, %f76;
	ld.shared.f32 	%f80, [%r10+88];
	ld.shared.f32 	%f81, [%r11+2816];
	fma.rn.f32 	%f82, %f80, %f81, %f79;
	ld.shared.f32 	%f83, [%r10+92];
	ld.shared.f32 	%f84, [%r11+2944];
	fma.rn.f32 	%f85, %f83, %f84, %f82;
	ld.shared.f32 	%f86, [%r10+96];
	ld.shared.f32 	%f87, [%r11+3072];
	fma.rn.f32 	%f88, %f86, %f87, %f85;
	ld.shared.f32 	%f89, [%r10+100];
	ld.shared.f32 	%f90, [%r11+3200];
	fma.rn.f32 	%f91, %f89, %f90, %f88;
	ld.shared.f32 	%f92, [%r10+104];
	ld.shared.f32 	%f93, [%r11+3328];
	fma.rn.f32 	%f94, %f92, %f93, %f91;
	ld.shared.f32 	%f95, [%r10+108];
	ld.shared.f32 	%f96, [%r11+3456];
	fma.rn.f32 	%f97, %f95, %f96, %f94;
	ld.shared.f32 	%f98, [%r10+112];
	ld.shared.f32 	%f99, [%r11+3584];
	fma.rn.f32 	%f100, %f98, %f99, %f97;
	ld.shared.f32 	%f101, [%r10+116];
	ld.shared.f32 	%f102, [%r11+3712];
	fma.rn.f32 	%f103, %f101, %f102, %f100;
	ld.shared.f32 	%f104, [%r10+120];
	ld.shared.f32 	%f105, [%r11+3840];
	fma.rn.f32 	%f106, %f104, %f105, %f103;
	ld.shared.f32 	%f107, [%r10+124];
	ld.shared.f32 	%f108, [%r11+3968];
	fma.rn.f32 	%f110, %f107, %f108, %f106;
	bar.sync 	0;
	add.s32 	%r45, %r45, 32;
	add.s32 	%r44, %r44, %r13;
	add.s32 	%r43, %r43, 32;
	setp.lt.s32 	%p3, %r45, %r23;
	@%p3 bra 	$L__BB5_2;
$L__BB5_5:
	setp.ge.s32 	%p4, %r5, %r21;
	setp.ge.s32 	%p5, %r7, %r22;
	or.pred  	%p6, %p4, %p5;
	@%p6 bra 	$L__BB5_7;
	mad.lo.s32 	%r42, %r22, %r5, %r7;
	cvta.to.global.u64 	%rd10, %rd5;
	mul.wide.s32 	%rd11, %r42, 4;
	add.s64 	%rd12, %rd10, %rd11;
	st.global.f32 	[%rd12], %f110;
$L__BB5_7:
	ret;

}


// ===== COMPILED SASS (sm_100) =====

	.target	sm_100

	.elftype	@"ET_EXEC"


//--------------------- .note.nv.tkinfo           --------------------------
	.section	.note.nv.tkinfo,"",@"SHT_NOTE"
	.sectionflags	@"SHF_NOTE_NV_TKINFO"
	.tkinfo
        /*0018*/ 	.word	0x00000002
        /*0030*/ 	.string	""
        /*0030*/ 	.string	"ptxas"
        /*0030*/ 	.string	"Cuda compilation tools, release 13.0, V13.0.88"
        /*0030*/ 	.string	"Build cuda_13.0.r13.0/compiler.36424714_0"
        /*0030*/ 	.string	"-arch sm_100 -m 64 "



//--------------------- .note.nv.cuinfo           --------------------------
	.section	.note.nv.cuinfo,"",@"SHT_NOTE"
	.sectionflags	@"SHF_NOTE_NV_CUINFO"
        /*0018*/ 	.short	0x0002
        /*001a*/ 	.short	0x0064
        /*001c*/ 	.short	0x0082
	.zero		2


//--------------------- .nv.info                  --------------------------
	.section	.nv.info,"",@"SHT_CUDA_INFO"
	.align	4


	//----- nvinfo : EIATTR_REGCOUNT
	.align		4
        /*0000*/ 	.byte	0x04, 0x2f
        /*0002*/ 	.short	(.L_1 - .L_0)
	.align		4
.L_0:
        /*0004*/ 	.word	index@(_Z13sgemm_0_naivePKfS0_Pfiii)
        /*0008*/ 	.word	0x00000020


	//----- nvinfo : EIATTR_FRAME_SIZE
	.align		4
.L_1:
        /*000c*/ 	.byte	0x04, 0x11
        /*000e*/ 	.short	(.L_3 - .L_2)
	.align		4
.L_2:
        /*0010*/ 	.word	index@(_Z13sgemm_0_naivePKfS0_Pfiii)
        /*0014*/ 	.word	0x00000000


	//----- nvinfo : EIATTR_REGCOUNT
	.align		4
.L_3:
        /*0018*/ 	.byte	0x04, 0x2f
        /*001a*/ 	.short	(.L_5 - .L_4)
	.align		4
.L_4:
        /*001c*/ 	.word	index@(_Z22sgemm_3_reg_tiled_1bufPKfS0_Pfiii)
        /*0020*/ 	.word	0x00000080


	//----- nvinfo : EIATTR_FRAME_SIZE
	.align		4
.L_5:
        /*0024*/ 	.byte	0x04, 0x11
        /*0026*/ 	.short	(.L_7 - .L_6)
	.align		4
.L_6:
        /*0028*/ 	.word	index@(_Z22sgemm_3_reg_tiled_1bufPKfS0_Pfiii)
        /*002c*/ 	.word	0x00000000


	//----- nvinfo : EIATTR_REGCOUNT
	.align		4
.L_7:
        /*0030*/ 	.byte	0x04, 0x2f
        /*0032*/ 	.short	(.L_9 - .L_8)
	.align		4
.L_8:
        /*0034*/ 	.word	index@(_Z21sgemm_4_double_bufferPKfS0_Pfiii)
        /*0038*/ 	.word	0x00000092


	//----- nvinfo : EIATTR_FRAME_SIZE
	.align		4
.L_9:
        /*003c*/ 	.byte	0x04, 0x11
        /*003e*/ 	.short	(.L_11 - .L_10)
	.align		4
.L_10:
        /*0040*/ 	.word	index@(_Z21sgemm_4_double_bufferPKfS0_Pfiii)
        /*0044*/ 	.word	0x00000000


	//----- nvinfo : EIATTR_REGCOUNT
	.align		4
.L_11:
        /*0048*/ 	.byte	0x04, 0x2f
        /*004a*/ 	.short	(.L_13 - .L_12)
	.align		4
.L_12:
        /*004c*/ 	.word	index@(_Z13sgemm_5_asyncPfS_S_iii)
        /*0050*/ 	.word	0x00000080


	//----- nvinfo : EIATTR_FRAME_SIZE
	.align		4
.L_13:
        /*0054*/ 	.byte	0x04, 0x11
        /*0056*/ 	.short	(.L_15 - .L_14)
	.align		4
.L_14:
        /*0058*/ 	.word	index@(_Z13sgemm_5_asyncPfS_S_iii)
        /*005c*/ 	.word	0x00000000


	//----- nvinfo : EIATTR_REGCOUNT
	.align		4
.L_15:
        /*0060*/ 	.byte	0x04, 0x2f
        /*0062*/ 	.short	(.L_17 - .L_16)
	.align		4
.L_16:
        /*0064*/ 	.word	index@(_Z14sgemm_1_sharedILi32EEvPKfS1_Pfiii)
        /*0068*/ 	.word	0x00000020


	//----- nvinfo : EIATTR_FRAME_SIZE
	.align		4
.L_17:
        /*006c*/ 	.byte	0x04, 0x11
        /*006e*/ 	.short	(.L_19 - .L_18)
	.align		4
.L_18:
        /*0070*/ 	.word	index@(_Z14sgemm_1_sharedILi32EEvPKfS1_Pfiii)
        /*0074*/ 	.word	0x00000000


	//----- nvinfo : EIATTR_REGCOUNT
	.align		4
.L_19:
        /*0078*/ 	.byte	0x04, 0x2f
        /*007a*/ 	.short	(.L_21 - .L_20)
	.align		4
.L_20:
        /*007c*/ 	.word	index@(_Z18sgemm_2_vectorizedILi32EEvPKfS1_Pfiii)
        /*0080*/ 	.word	0x00000020


	//----- nvinfo : EIATTR_FRAME_SIZE
	.align		4
.L_21:
        /*0084*/ 	.byte	0x04, 0x11
        /*0086*/ 	.short	(.L_23 - .L_22)
	.align		4
.L_22:
        /*0088*/ 	.word	index@(_Z18sgemm_2_vectorizedILi32EEvPKfS1_Pfiii)
        /*008c*/ 	.word	0x00000000


	//----- nvinfo : EIATTR_MIN_STACK_SIZE
	.align		4
.L_23:
        /*0090*/ 	.byte	0x04, 0x12
        /*0092*/ 	.short	(.L_25 - .L_24)
	.align		4
.L_24:
        /*0094*/ 	.word	index@(_Z18sgemm_2_vectorizedILi32EEvPKfS1_Pfiii)
        /*0098*/ 	.word	0x00000000


	//----- nvinfo : EIATTR_MIN_STACK_SIZE
	.align		4
.L_25:
        /*009c*/ 	.byte	0x04, 0x12
        /*009e*/ 	.short	(.L_27 - .L_26)
	.align		4
.L_26:
        /*00a0*/ 	.word	index@(_Z14sgemm_1_sharedILi32EEvPKfS1_Pfiii)
        /*00a4*/ 	.word	0x00000000


	//----- nvinfo : EIATTR_MIN_STACK_SIZE
	.align		4
.L_27:
        /*00a8*/ 	.byte	0x04, 0x12
        /*00aa*/ 	.short	(.L_29 - .L_28)
	.align		4
.L_28:
        /*00ac*/ 	.word	index@(_Z13sgemm_5_asyncPfS_S_iii)
        /*00b0*/ 	.word	0x00000000


	//----- nvinfo : EIATTR_MIN_STACK_SIZE
	.align		4
.L_29:
        /*00b4*/ 	.byte	0x04, 0x12
        /*00b6*/ 	.short	(.L_31 - .L_30)
	.align		4
.L_30:
        /*00b8*/ 	.word	index@(_Z21sgemm_4_double_bufferPKfS0_Pfiii)
        /*00bc*/ 	.word	0x00000000


	//----- nvinfo : EIATTR_MIN_STACK_SIZE
	.align		4
.L_31:
        /*00c0*/ 	.byte	0x04, 0x12
        /*00c2*/ 	.short	(.L_33 - .L_32)
	.align		4
.L_32:
        /*00c4*/ 	.word	index@(_Z22sgemm_3_reg_tiled_1bufPKfS0_Pfiii)
        /*00c8*/ 	.word	0x00000000


	//----- nvinfo : EIATTR_MIN_STACK_SIZE
	.align		4
.L_33:
        /*00cc*/ 	.byte	0x04, 0x12
        /*00ce*/ 	.short	(.L_35 - .L_34)
	.align		4
.L_34:
        /*00d0*/ 	.word	index@(_Z13sgemm_0_naivePKfS0_Pfiii)
        /*00d4*/ 	.word	0x00000000
.L_35:


//--------------------- .nv.compat                --------------------------
	.section	.nv.compat,"",@"SHT_CUDA_COMPAT_INFO"
	.align	4
        /*0000*/ 	.byte	0x02, 0x09, 0x00, 0x00, 0x02, 0x02, 0x01, 0x00, 0x02, 0x05, 0x05, 0x00, 0x03, 0x07, 0x01, 0x01
        /*0010*/ 	.byte	0x02, 0x03, 0x00, 0x00, 0x02, 0x06, 0x01, 0x00, 0x04, 0x0b, 0x08, 0x00, 0x09, 0x00, 0x00, 0x00
        /*0020*/ 	.byte	0x00, 0x00, 0x00, 0x00


//--------------------- .nv.info._Z18sgemm_2_vectorizedILi32EEvPKfS1_Pfiii --------------------------
	.section	.nv.info._Z18sgemm_2_vectorizedILi32EEvPKfS1_Pfiii,"",@"SHT_CUDA_INFO"
	.sectionflags	@""
	.align	4


	//----- nvinfo : EIATTR_CUDA_API_VERSION
	.align		4
        /*0000*/ 	.byte	0x04, 0x37
        /*0002*/ 	.short	(.L_37 - .L_36)
.L_36:
        /*0004*/ 	.word	0x00000082


	//----- nvinfo : EIATTR_KPARAM_INFO
	.align		4
.L_37:
        /*0008*/ 	.byte	0x04, 0x17
        /*000a*/ 	.short	(.L_39 - .L_38)
.L_38:
        /*000c*/ 	.word	0x00000000
        /*0010*/ 	.short	0x0005
        /*0012*/ 	.short	0x0020
        /*0014*/ 	.byte	0x00, 0xf0, 0x11, 0x00


	//----- nvinfo : EIATTR_KPARAM_INFO
	.align		4
.L_39:
        /*0018*/ 	.byte	0x04, 0x17
        /*001a*/ 	.short	(.L_41 - .L_40)
.L_40:
        /*001c*/ 	.word	0x00000000
        /*0020*/ 	.short	0x0004
        /*0022*/ 	.short	0x001c
        /*0024*/ 	.byte	0x00, 0xf0, 0x11, 0x00


	//----- nvinfo : EIATTR_KPARAM_INFO
	.align		4
.L_41:
        /*0028*/ 	.byte	0x04, 0x17
        /*002a*/ 	.short	(.L_43 - .L_42)
.L_42:
        /*002c*/ 	.word	0x00000000
        /*0030*/ 	.short	0x0003
        /*0032*/ 	.short	0x0018
        /*0034*/ 	.byte	0x00, 0xf0, 0x11, 0x00


	//----- nvinfo : EIATTR_KPARAM_INFO
	.align		4
.L_43:
        /*0038*/ 	.byte	0x04, 0x17
        /*003a*/ 	.short	(.L_45 - .L_44)
.L_44:
        /*003c*/ 	.word	0x00000000
        /*0040*/ 	.short	0x0002
        /*0042*/ 	.short	0x0010
        /*0044*/ 	.byte	0x00, 0xf5, 0x21, 0x00


	//----- nvinfo : EIATTR_KPARAM_INFO
	.align		4
.L_45:
        /*0048*/ 	.byte	0x04, 0x17
        /*004a*/ 	.short	(.L_47 - .L_46)
.L_46:
        /*004c*/ 	.word	0x00000000
        /*0050*/ 	.short	0x0001
        /*0052*/ 	.short	0x0008
        /*0054*/ 	.byte	0x00, 0xf5, 0x21, 0x00


	//----- nvinfo : EIATTR_KPARAM_INFO
	.align		4
.L_47:
        /*0058*/ 	.byte	0x04, 0x17
        /*005a*/ 	.short	(.L_49 - .L_48)
.L_48:
        /*005c*/ 	.word	0x00000000
        /*0060*/ 	.short	0x0000
        /*0062*/ 	.short	0x0000
        /*0064*/ 	.byte	0x00, 0xf5, 0x21, 0x00


	//----- nvinfo : EIATTR_SPARSE_MMA_MASK
	.align		4
.L_49:
        /*0068*/ 	.byte	0x03, 0x50
        /*006a*/ 	.short	0x0000


	//----- nvinfo : EIATTR_MAXREG_COUNT
	.align		4
        /*006c*/ 	.byte	0x03, 0x1b
        /*006e*/ 	.short	0x00ff


	//----- nvinfo : EIATTR_NUM_BARRIERS
	.align		4
        /*0070*/ 	.byte	0x02, 0x4c
        /*0072*/ 	.byte	0x01
	.zero		1


	//----- nvinfo : EIATTR_MERCURY_ISA_VERSION
	.align		4
        /*0074*/ 	.byte	0x03, 0x5f
        /*0076*/ 	.short	0x0101


	//----- nvinfo : EIATTR_VRC_CTA_INIT_COUNT
	.align		4
        /*0078*/ 	.byte	0x02, 0x4a
	.zero		1
	.zero		1


	//----- nvinfo : EIATTR_EXIT_INSTR_OFFSETS
	.align		4
        /*007c*/ 	.byte	0x04, 0x1c
        /*007e*/ 	.short	(.L_51 - .L_50)


	//   ....[0]....
.L_50:
        /*0080*/ 	.word	0x00000830


	//   ....[1]....
        /*0084*/ 	.word	0x00000880


	//----- nvinfo : EIATTR_CBANK_PARAM_SIZE
	.align		4
.L_51:
        /*0088*/ 	.byte	0x03, 0x19
        /*008a*/ 	.short	0x0024


	//----- nvinfo : EIATTR_PARAM_CBANK
	.align		4
        /*008c*/ 	.byte	0x04, 0x0a
        /*008e*/ 	.short	(.L_53 - .L_52)
	.align		4
.L_52:
        /*0090*/ 	.word	index@(.nv.constant0._Z18sgemm_2_vectorizedILi32EEvPKfS1_Pfiii)
        /*0094*/ 	.short	0x0380
        /*0096*/ 	.short	0x0024


	//----- nvinfo : EIATTR_SW_WAR
	.align		4
.L_53:
        /*0098*/ 	.byte	0x04, 0x36
        /*009a*/ 	.short	(.L_55 - .L_54)
.L_54:
        /*009c*/ 	.word	0x00000008
.L_55:


//--------------------- .nv.info._Z14sgemm_1_sharedILi32EEvPKfS1_Pfiii --------------------------
	.section	.nv.info._Z14sgemm_1_sharedILi32EEvPKfS1_Pfiii,"",@"SHT_CUDA_INFO"
	.sectionflags	@""
	.align	4


	//----- nvinfo : EIATTR_CUDA_API_VERSION
	.align		4
        /*0000*/ 	.byte	0x04, 0x37
        /*0002*/ 	.short	(.L_57 - .L_56)
.L_56:
        /*0004*/ 	.word	0x00000082


	//----- nvinfo : EIATTR_KPARAM_INFO
	.align		4
.L_57:
        /*0008*/ 	.byte	0x04, 0x17
        /*000a*/ 	.short	(.L_59 - .L_58)
.L_58:
        /*000c*/ 	.word	0x00000000
        /*0010*/ 	.short	0x0005
        /*0012*/ 	.short	0x0020
        /*0014*/ 	.byte	0x00, 0xf0, 0x11, 0x00


	//----- nvinfo : EIATTR_KPARAM_INFO
	.align		4
.L_59:
        /*0018*/ 	.byte	0x04, 0x17
        /*001a*/ 	.short	(.L_61 - .L_60)
.L_60:
        /*001c*/ 	.word	0x00000000
        /*0020*/ 	.short	0x0004
        /*0022*/ 	.short	0x001c
        /*0024*/ 	.byte	0x00, 0xf0, 0x11, 0x00


	//----- nvinfo : EIATTR_KPARAM_INFO
	.align		4
.L_61:
        /*0028*/ 	.byte	0x04, 0x17
        /*002a*/ 	.short	(.L_63 - .L_62)
.L_62:
        /*002c*/ 	.word	0x00000000
        /*0030*/ 	.short	0x0003
        /*0032*/ 	.short	0x0018
        /*0034*/ 	.byte	0x00, 0xf0, 0x11, 0x00


	//----- nvinfo : EIATTR_KPARAM_INFO
	.align		4
.L_63:
        /*0038*/ 	.byte	0x04, 0x17
        /*003a*/ 	.short	(.L_65 - .L_64)
.L_64:
        /*003c*/ 	.word	0x00000000
        /*0040*/ 	.short	0x0002
        /*0042*/ 	.short	0x0010
        /*0044*/ 	.byte	0x00, 0xf5, 0x21, 0x00


	//----- nvinfo : EIATTR_KPARAM_INFO
	.align		4
.L_65:
        /*0048*/ 	.byte	0x04, 0x17
        /*004a*/ 	.short	(.L_67 - .L_66)
.L_66:
        /*004c*/ 	.word	0x00000000
        /*0050*/ 	.short	0x0001
        /*0052*/ 	.short	0x0008
        /*0054*/ 	.byte	0x00, 0xf5, 0x21, 0x00


	//----- nvinfo : EIATTR_KPARAM_INFO
	.align		4
.L_67:
        /*0058*/ 	.byte	0x04, 0x17
        /*005a*/ 	.short	(.L_69 - .L_68)
.L_68:
        /*005c*/ 	.word	0x00000000
        /*0060*/ 	.short	0x0000
        /*0062*/ 	.short	0x0000
        /*0064*/ 	.byte	0x00, 0xf5, 0x21, 0x00


	//----- nvinfo : EIATTR_SPARSE_MMA_MASK
	.align		4
.L_69:
        /*0068*/ 	.byte	0x03, 0x50
        /*006a*/ 	.short	0x0000


	//----- nvinfo : EIATTR_MAXREG_COUNT
	.align		4
        /*006c*/ 	.byte	0x03, 0x1b
        /*006e*/ 	.short	0x00ff


	//----- nvinfo : EIATTR_NUM_BARRIERS
	.align		4
        /*0070*/ 	.byte	0x02, 0x4c
        /*0072*/ 	.byte	0x01
	.zero		1


	//----- nvinfo : EIATTR_MERCURY_ISA_VERSION
	.align		4
        /*0074*/ 	.byte	0x03, 0x5f
        /*0076*/ 	.short	0x0101


	//----- nvinfo : EIATTR_VRC_CTA_INIT_COUNT
	.align		4
        /*0078*/ 	.byte	0x02, 0x4a
	.zero		1
	.zero		1


	//----- nvinfo : EIATTR_EXIT_INSTR_OFFSETS
	.align		4
        /*007c*/ 	.byte	0x04, 0x1c
        /*007e*/ 	.short	(.L_71 - .L_70)


	//   ....[0]....
.L_70:
        /*0080*/ 	.word	0x00000800


	//   ....[1]....
        /*0084*/ 	.word	0x00000850


	//----- nvinfo : EIATTR_CBANK_PARAM_SIZE
	.align		4
.L_71:
        /*0088*/ 	.byte	0x03, 0x19
        /*008a*/ 	.short	0x0024


	//----- nvinfo : EIATTR_PARAM_CBANK
	.align		4
        /*008c*/ 	.byte	0x04, 0x0a
        /*008e*/ 	.short	(.L_73 - .L_72)
	.align		4
.L_72:
        /*0090*/ 	.word	index@(.nv.constant0._Z14sgemm_1_sharedILi32EEvPKfS1_Pfiii)
        /*0094*/ 	.short	0x0380
        /*0096*/ 	.short	0x0024


	//----- nvinfo : EIATTR_SW_WAR
	.align		4
.L_73:
        /*0098*/ 	.byte	0x04, 0x36
        /*009a*/ 	.short	(.L_75 - .L_74)
.L_74:
        /*009c*/ 	.word	0x00000008
.L_75:


//--------------------- .nv.info._Z13sgemm_5_asyncPfS_S_iii --------------------------
	.section	.nv.info._Z13sgemm_5_asyncPfS_S_iii,"",@"SHT_CUDA_INFO"
	.sectionflags	@""
	.align	4


	//----- nvinfo : EIATTR_CUDA_API_VERSION
	.align		4
        /*0000*/ 	.byte	0x04, 0x37
        /*0002*/ 	.short	(.L_77 - .L_76)
.L_76:
        /*0004*/ 	.word	0x00000082


	//----- nvinfo : EIATTR_KPARAM_INFO
	.align		4
.L_77:
        /*0008*/ 	.byte	0x04, 0x17
        /*000a*/ 	.short	(.L_79 - .L_78)
.L_78:
        /*000c*/ 	.word	0x00000000
        /*0010*/ 	.short	0x0005
        /*0012*/ 	.short	0x0020
        /*0014*/ 	.byte	0x00, 0xf0, 0x11, 0x00


	//----- nvinfo : EIATTR_KPARAM_INFO
	.align		4
.L_79:
        /*0018*/ 	.byte	0x04, 0x17
        /*001a*/ 	.short	(.L_81 - .L_80)
.L_80:
        /*001c*/ 	.word	0x00000000
        /*0020*/ 	.short	0x0004
        /*0022*/ 	.short	0x001c
        /*0024*/ 	.byte	0x00, 0xf0, 0x11, 0x00


	//----- nvinfo : EIATTR_KPARAM_INFO
	.align		4
.L_81:
        /*0028*/ 	.byte	0x04, 0x17
        /*002a*/ 	.short	(.L_83 - .L_82)
.L_82:
        /*002c*/ 	.word	0x00000000
        /*0030*/ 	.short	0x0003
        /*0032*/ 	.short	0x0018
        /*0034*/ 	.byte	0x00, 0xf0, 0x11, 0x00


	//----- nvinfo : EIATTR_KPARAM_INFO
	.align		4
.L_83:
        /*0038*/ 	.byte	0x04, 0x17
        /*003a*/ 	.short	(.L_85 - .L_84)
.L_84:
        /*003c*/ 	.word	0x00000000
        /*0040*/ 	.short	0x0002
        /*0042*/ 	.short	0x0010
        /*0044*/ 	.byte	0x00, 0xf5, 0x21, 0x00


	//----- nvinfo : EIATTR_KPARAM_INFO
	.align		4
.L_85:
        /*0048*/ 	.byte	0x04, 0x17
        /*004a*/ 	.short	(.L_87 - .L_86)
.L_86:
        /*004c*/ 	.word	0x00000000
        /*0050*/ 	.short	0x0001
        /*0052*/ 	.short	0x0008
        /*0054*/ 	.byte	0x00, 0xf5, 0x21, 0x00


	//----- nvinfo : EIATTR_KPARAM_INFO
	.align		4
.L_87:
        /*0058*/ 	.byte	0x04, 0x17
        /*005a*/ 	.short	(.L_89 - .L_88)
.L_88:
        /*005c*/ 	.word	0x00000000
        /*0060*/ 	.short	0x0000
        /*0062*/ 	.short	0x0000
        /*0064*/ 	.byte	0x00, 0xf5, 0x21, 0x00


	//----- nvinfo : EIATTR_SPARSE_MMA_MASK
	.align		4
.L_89:
        /*0068*/ 	.byte	0x03, 0x50
        /*006a*/ 	.short	0x0000


	//----- nvinfo : EIATTR_MAXREG_COUNT
	.align		4
        /*006c*/ 	.byte	0x03, 0x1b
        /*006e*/ 	.short	0x00ff


	//----- nvinfo : EIATTR_NUM_BARRIERS
	.align		4
        /*0070*/ 	.byte	0x02, 0x4c
        /*0072*/ 	.byte	0x01
	.zero		1


	//----- nvinfo : EIATTR_MERCURY_ISA_VERSION
	.align		4
        /*0074*/ 	.byte	0x03, 0x5f
        /*0076*/ 	.short	0x0101


	//----- nvinfo : EIATTR_VRC_CTA_INIT_COUNT
	.align		4
        /*0078*/ 	.byte	0x02, 0x4a
	.zero		1
	.zero		1


	//----- nvinfo : EIATTR_EXIT_INSTR_OFFSETS
	.align		4
        /*007c*/ 	.byte	0x04, 0x1c
        /*007e*/ 	.short	(.L_91 - .L_90)


	//   ....[0]....
.L_90:
        /*0080*/ 	.word	0x00003aa0


	//   ....[1]....
        /*0084*/ 	.word	0x00003ac0


	//----- nvinfo : EIATTR_CBANK_PARAM_SIZE
	.align		4
.L_91:
        /*0088*/ 	.byte	0x03, 0x19
        /*008a*/ 	.short	0x0024


	//----- nvinfo : EIATTR_PARAM_CBANK
	.align		4
        /*008c*/ 	.byte	0x04, 0x0a
        /*008e*/ 	.short	(.L_93 - .L_92)
	.align		4
.L_92:
        /*0090*/ 	.word	index@(.nv.constant0._Z13sgemm_5_asyncPfS_S_iii)
        /*0094*/ 	.short	0x0380
        /*0096*/ 	.short	0x0024


	//----- nvinfo : EIATTR_SW_WAR
	.align		4
.L_93:
        /*0098*/ 	.byte	0x04, 0x36
        /*009a*/ 	.short	(.L_95 - .L_94)
.L_94:
        /*009c*/ 	.word	0x00000008
.L_95:


//--------------------- .nv.info._Z21sgemm_4_double_bufferPKfS0_Pfiii --------------------------
	.section	.nv.info._Z21sgemm_4_double_bufferPKfS0_Pfiii,"",@"SHT_CUDA_INFO"
	.sectionflags	@""
	.align	4


	//----- nvinfo : EIATTR_CUDA_API_VERSION
	.align		4
        /*0000*/ 	.byte	0x04, 0x37
        /*0002*/ 	.short	(.L_97 - .L_96)
.L_96:
        /*0004*/ 	.word	0x00000082


	//----- nvinfo : EIATTR_KPARAM_INFO
	.align		4
.L_97:
        /*0008*/ 	.byte	0x04, 0x17
        /*000a*/ 	.short	(.L_99 - .L_98)
.L_98:
        /*000c*/ 	.word	0x00000000
        /*0010*/ 	.short	0x0005
        /*0012*/ 	.short	0x0020
        /*0014*/ 	.byte	0x00, 0xf0, 0x11, 0x00


	//----- nvinfo : EIATTR_KPARAM_INFO
	.align		4
.L_99:
        /*0018*/ 	.byte	0x04, 0x17
        /*001a*/ 	.short	(.L_101 - .L_100)
.L_100:
        /*001c*/ 	.word	0x00000000
        /*0020*/ 	.short	0x0004
        /*0022*/ 	.short	0x001c
        /*0024*/ 	.byte	0x00, 0xf0, 0x11, 0x00


	//----- nvinfo : EIATTR_KPARAM_INFO
	.align		4
.L_101:
        /*0028*/ 	.byte	0x04, 0x17
        /*002a*/ 	.short	(.L_103 - .L_102)
.L_102:
        /*002c*/ 	.word	0x00000000
        /*0030*/ 	.short	0x0003
        /*0032*/ 	.short	0x0018
        /*0034*/ 	.byte	0x00, 0xf0, 0x11, 0x00


	//----- nvinfo : EIATTR_KPARAM_INFO
	.align		4
.L_103:
        /*0038*/ 	.byte	0x04, 0x17
        /*003a*/ 	.short	(.L_105 - .L_104)
.L_104:
        /*003c*/ 	.word	0x00000000
        /*0040*/ 	.short	0x0002
        /*0042*/ 	.short	0x0010
        /*0044*/ 	.byte	0x00, 0xf5, 0x21, 0x00


	//----- nvinfo : EIATTR_KPARAM_INFO
	.align		4
.L_105:
        /*0048*/ 	.byte	0x04, 0x17
        /*004a*/ 	.short	(.L_107 - .L_106)
.L_106:
        /*004c*/ 	.word	0x00000000
        /*0050*/ 	.short	0x0001
        /*0052*/ 	.short	0x0008
        /*0054*/ 	.byte	0x00, 0xf5, 0x21, 0x00


	//----- nvinfo : EIATTR_KPARAM_INFO
	.align		4
.L_107:
        /*0058*/ 	.byte	0x04, 0x17
        /*005a*/ 	.short	(.L_109 - .L_108)
.L_108:
        /*005c*/ 	.word	0x00000000
        /*0060*/ 	.short	0x0000
        /*0062*/ 	.short	0x0000
        /*0064*/ 	.byte	0x00, 0xf5, 0x21, 0x00


	//----- nvinfo : EIATTR_SPARSE_MMA_MASK
	.align		4
.L_109:
        /*0068*/ 	.byte	0x03, 0x50
        /*006a*/ 	.short	0x0000


	//----- nvinfo : EIATTR_MAXREG_COUNT
	.align		4
        /*006c*/ 	.byte	0x03, 0x1b
        /*006e*/ 	.short	0x00ff


	//----- nvinfo : EIATTR_NUM_BARRIERS
	.align		4
        /*0070*/ 	.byte	0x02, 0x4c
        /*0072*/ 	.byte	0x01
	.zero		1


	//----- nvinfo : EIATTR_MERCURY_ISA_VERSION
	.align		4
        /*0074*/ 	.byte	0x03, 0x5f
        /*0076*/ 	.short	0x0101


	//----- nvinfo : EIATTR_VRC_CTA_INIT_COUNT
	.align		4
        /*0078*/ 	.byte	0x02, 0x4a
	.zero		1
	.zero		1


	//----- nvinfo : EIATTR_EXIT_INSTR_OFFSETS
	.align		4
        /*007c*/ 	.byte	0x04, 0x1c
        /*007e*/ 	.short	(.L_111 - .L_110)


	//   ....[0]....
.L_110:
        /*0080*/ 	.word	0x00003b20


	//   ....[1]....
        /*0084*/ 	.word	0x00003b40


	//----- nvinfo : EIATTR_CRS_STACK_SIZE
	.align		4
.L_111:
        /*0088*/ 	.byte	0x04, 0x1e
        /*008a*/ 	.short	(.L_113 - .L_112)
.L_112:
        /*008c*/ 	.word	0x00000000


	//----- nvinfo : EIATTR_CBANK_PARAM_SIZE
	.align		4
.L_113:
        /*0090*/ 	.byte	0x03, 0x19
        /*0092*/ 	.short	0x0024


	//----- nvinfo : EIATTR_PARAM_CBANK
	.align		4
        /*0094*/ 	.byte	0x04, 0x0a
        /*0096*/ 	.short	(.L_115 - .L_114)
	.align		4
.L_114:
        /*0098*/ 	.word	index@(.nv.constant0._Z21sgemm_4_double_bufferPKfS0_Pfiii)
        /*009c*/ 	.short	0x0380
        /*009e*/ 	.short	0x0024


	//----- nvinfo : EIATTR_SW_WAR
	.align		4
.L_115:
        /*00a0*/ 	.byte	0x04, 0x36
        /*00a2*/ 	.short	(.L_117 - .L_116)
.L_116:
        /*00a4*/ 	.word	0x00000008
.L_117:


//--------------------- .nv.info._Z22sgemm_3_reg_tiled_1bufPKfS0_Pfiii --------------------------
	.section	.nv.info._Z22sgemm_3_reg_tiled_1bufPKfS0_Pfiii,"",@"SHT_CUDA_INFO"
	.sectionflags	@""
	.align	4


	//----- nvinfo : EIATTR_CUDA_API_VERSION
	.align		4
        /*0000*/ 	.byte	0x04, 0x37
        /*0002*/ 	.short	(.L_119 - .L_118)
.L_118:
        /*0004*/ 	.word	0x00000082


	//----- nvinfo : EIATTR_KPARAM_INFO
	.align		4
.L_119:
        /*0008*/ 	.byte	0x04, 0x17
        /*000a*/ 	.short	(.L_121 - .L_120)
.L_120:
        /*000c*/ 	.word	0x00000000
        /*0010*/ 	.short	0x0005
        /*0012*/ 	.short	0x0020
        /*0014*/ 	.byte	0x00, 0xf0, 0x11, 0x00


	//----- nvinfo : EIATTR_KPARAM_INFO
	.align		4
.L_121:
        /*0018*/ 	.byte	0x04, 0x17
        /*001a*/ 	.short	(.L_123 - .L_122)
.L_122:
        /*001c*/ 	.word	0x00000000
        /*0020*/ 	.short	0x0004
        /*0022*/ 	.short	0x001c
        /*0024*/ 	.byte	0x00, 0xf0, 0x11, 0x00


	//----- nvinfo : EIATTR_KPARAM_INFO
	.align		4
.L_123:
        /*0028*/ 	.byte	0x04, 0x17
        /*002a*/ 	.short	(.L_125 - .L_124)
.L_124:
        /*002c*/ 	.word	0x00000000
        /*0030*/ 	.short	0x0003
        /*0032*/ 	.short	0x0018
        /*0034*/ 	.byte	0x00, 0xf0, 0x11, 0x00


	//----- nvinfo : EIATTR_KPARAM_INFO
	.align		4
.L_125:
        /*0038*/ 	.byte	0x04, 0x17
        /*003a*/ 	.short	(.L_127 - .L_126)
.L_126:
        /*003c*/ 	.word	0x00000000
        /*0040*/ 	.short	0x0002
        /*0042*/ 	.short	0x0010
        /*0044*/ 	.byte	0x00, 0xf5, 0x21, 0x00


	//----- nvinfo : EIATTR_KPARAM_INFO
	.align		4
.L_127:
        /*0048*/ 	.byte	0x04, 0x17
        /*004a*/ 	.short	(.L_129 - .L_128)
.L_128:
        /*004c*/ 	.word	0x00000000
        /*0050*/ 	.short	0x0001
        /*0052*/ 	.short	0x0008
        /*0054*/ 	.byte	0x00, 0xf5, 0x21, 0x00


	//----- nvinfo : EIATTR_KPARAM_INFO
	.align		4
.L_129:
        /*0058*/ 	.byte	0x04, 0x17
        /*005a*/ 	.short	(.L_131 - .L_130)
.L_130:
        /*005c*/ 	.word	0x00000000
        /*0060*/ 	.short	0x0000
        /*0062*/ 	.short	0x0000
        /*0064*/ 	.byte	0x00, 0xf5, 0x21, 0x00


	//----- nvinfo : EIATTR_SPARSE_MMA_MASK
	.align		4
.L_131:
        /*0068*/ 	.byte	0x03, 0x50
        /*006a*/ 	.short	0x0000


	//----- nvinfo : EIATTR_MAXREG_COUNT
	.align		4
        /*006c*/ 	.byte	0x03, 0x1b
        /*006e*/ 	.short	0x00ff


	//----- nvinfo : EIATTR_NUM_BARRIERS
	.align		4
        /*0070*/ 	.byte	0x02, 0x4c
        /*0072*/ 	.byte	0x01
	.zero		1


	//----- nvinfo : EIATTR_MERCURY_ISA_VERSION
	.align		4
        /*0074*/ 	.byte	0x03, 0x5f
        /*0076*/ 	.short	0x0101


	//----- nvinfo : EIATTR_VRC_CTA_INIT_COUNT
	.align		4
        /*0078*/ 	.byte	0x02, 0x4a
	.zero		1
	.zero		1


	//----- nvinfo : EIATTR_EXIT_INSTR_OFFSETS
	.align		4
        /*007c*/ 	.byte	0x04, 0x1c
        /*007e*/ 	.short	(.L_133 - .L_132)


	//   ....[0]....
.L_132:
        /*0080*/ 	.word	0x00003770


	//   ....[1]....
        /*0084*/ 	.word	0x00003790


	//----- nvinfo : EIATTR_CRS_STACK_SIZE
	.align		4
.L_133:
        /*0088*/ 	.byte	0x04, 0x1e
        /*008a*/ 	.short	(.L_135 - .L_134)
.L_134:
        /*008c*/ 	.word	0x00000000


	//----- nvinfo : EIATTR_CBANK_PARAM_SIZE
	.align		4
.L_135:
        /*0090*/ 	.byte	0x03, 0x19
        /*0092*/ 	.short	0x0024


	//----- nvinfo : EIATTR_PARAM_CBANK
	.align		4
        /*0094*/ 	.byte	0x04, 0x0a
        /*0096*/ 	.short	(.L_137 - .L_136)
	.align		4
.L_136:
        /*0098*/ 	.word	index@(.nv.constant0._Z22sgemm_3_reg_tiled_1bufPKfS0_Pfiii)
        /*009c*/ 	.short	0x0380
        /*009e*/ 	.short	0x0024


	//----- nvinfo : EIATTR_SW_WAR
	.align		4
.L_137:
        /*00a0*/ 	.byte	0x04, 0x36
        /*00a2*/ 	.short	(.L_139 - .L_138)
.L_138:
        /*00a4*/ 	.word	0x00000008
.L_139:


//--------------------- .nv.info._Z13sgemm_0_naivePKfS0_Pfiii --------------------------
	.section	.nv.info._Z13sgemm_0_naivePKfS0_Pfiii,"",@"SHT_CUDA_INFO"
	.sectionflags	@""
	.align	4


	//----- nvinfo : EIATTR_CUDA_API_VERSION
	.align		4
        /*0000*/ 	.byte	0x04, 0x37
        /*0002*/ 	.short	(.L_141 - .L_140)
.L_140:
        /*0004*/ 	.word	0x00000082


	//----- nvinfo : EIATTR_KPARAM_INFO
	.align		4
.L_141:
        /*0008*/ 	.byte	0x04, 0x17
        /*000a*/ 	.short	(.L_143 - .L_142)
.L_142:
        /*000c*/ 	.word	0x00000000
        /*0010*/ 	.short	0x0005
        /*0012*/ 	.short	0x0020
        /*0014*/ 	.byte	0x00, 0xf0, 0x11, 0x00


	//----- nvinfo : EIATTR_KPARAM_INFO
	.align		4
.L_143:
        /*0018*/ 	.byte	0x04, 0x17
        /*001a*/ 	.short	(.L_145 - .L_144)
.L_144:
        /*001c*/ 	.word	0x00000000
        /*0020*/ 	.short	0x0004
        /*0022*/ 	.short	0x001c
        /*0024*/ 	.byte	0x00, 0xf0, 0x11, 0x00


	//----- nvinfo : EIATTR_KPARAM_INFO
	.align		4
.L_145:
        /*0028*/ 	.byte	0x04, 0x17
        /*002a*/ 	.short	(.L_147 - .L_146)
.L_146:
        /*002c*/ 	.word	0x00000000
        /*0030*/ 	.short	0x0003
        /*0032*/ 	.short	0x0018
        /*0034*/ 	.byte	0x00, 0xf0, 0x11, 0x00


	//----- nvinfo : EIATTR_KPARAM_INFO
	.align		4
.L_147:
        /*0038*/ 	.byte	0x04, 0x17
        /*003a*/ 	.short	(.L_149 - .L_148)
.L_148:
        /*003c*/ 	.word	0x00000000
        /*0040*/ 	.short	0x0002
        /*0042*/ 	.short	0x0010
        /*0044*/ 	.byte	0x00, 0xf5, 0x21, 0x00


	//----- nvinfo : EIATTR_KPARAM_INFO
	.align		4
.L_149:
        /*0048*/ 	.byte	0x04, 0x17
        /*004a*/ 	.short	(.L_151 - .L_150)
.L_150:
        /*004c*/ 	.word	0x00000000
        /*0050*/ 	.short	0x0001
        /*0052*/ 	.short	0x0008
        /*0054*/ 	.byte	0x00, 0xf5, 0x21, 0x00


	//----- nvinfo : EIATTR_KPARAM_INFO
	.align		4
.L_151:
        /*0058*/ 	.byte	0x04, 0x17
        /*005a*/ 	.short	(.L_153 - .L_152)
.L_152:
        /*005c*/ 	.word	0x00000000
        /*0060*/ 	.short	0x0000
        /*0062*/ 	.short	0x0000
        /*0064*/ 	.byte	0x00, 0xf5, 0x21, 0x00


	//----- nvinfo : EIATTR_SPARSE_MMA_MASK
	.align		4
.L_153:
        /*0068*/ 	.byte	0x03, 0x50
        /*006a*/ 	.short	0x0000


	//----- nvinfo : EIATTR_MAXREG_COUNT
	.align		4
        /*006c*/ 	.byte	0x03, 0x1b
        /*006e*/ 	.short	0x00ff


	//----- nvinfo : EIATTR_MERCURY_ISA_VERSION
	.align		4
        /*0070*/ 	.byte	0x03, 0x5f
        /*0072*/ 	.short	0x0101


	//----- nvinfo : EIATTR_VRC_CTA_INIT_COUNT
	.align		4
        /*0074*/ 	.byte	0x02, 0x4a
	.zero		1
	.zero		1


	//----- nvinfo : EIATTR_EXIT_INSTR_OFFSETS
	.align		4
        /*0078*/ 	.byte	0x04, 0x1c
        /*007a*/ 	.short	(.L_155 - .L_154)


	//   ....[0]....
.L_154:
        /*007c*/ 	.word	0x000000c0


	//   ....[1]....
        /*0080*/ 	.word	0x000008e0


	//----- nvinfo : EIATTR_CBANK_PARAM_SIZE
	.align		4
.L_155:
        /*0084*/ 	.byte	0x03, 0x19
        /*0086*/ 	.short	0x0024


	//----- nvinfo : EIATTR_PARAM_CBANK
	.align		4
        /*0088*/ 	.byte	0x04, 0x0a
        /*008a*/ 	.short	(.L_157 - .L_156)
	.align		4
.L_156:
        /*008c*/ 	.word	index@(.nv.constant0._Z13sgemm_0_naivePKfS0_Pfiii)
        /*0090*/ 	.short	0x0380
        /*0092*/ 	.short	0x0024


	//----- nvinfo : EIATTR_SW_WAR
	.align		4
.L_157:
        /*0094*/ 	.byte	0x04, 0x36
        /*0096*/ 	.short	(.L_159 - .L_158)
.L_158:
        /*0098*/ 	.word	0x00000008
.L_159:


//--------------------- .nv.callgraph             --------------------------
	.section	.nv.callgraph,"",@"SHT_CUDA_CALLGRAPH"
	.align	4
	.sectionentsize	8
	.align		4
        /*0000*/ 	.word	0x00000000
	.align		4
        /*0004*/ 	.word	0xffffffff
	.align		4
        /*0008*/ 	.word	0x00000000
	.align		4
        /*000c*/ 	.word	0xfffffffe
	.align		4
        /*0010*/ 	.word	0x00000000
	.align		4
        /*0014*/ 	.word	0xfffffffd
	.align		4
        /*0018*/ 	.word	0x00000000
	.align		4
        /*001c*/ 	.word	0xfffffffc


//--------------------- .text._Z18sgemm_2_vectorizedILi32EEvPKfS1_Pfiii --------------------------
	.section	.text._Z18sgemm_2_vectorizedILi32EEvPKfS1_Pfiii,"ax",@progbits
	.align	128
        .global         _Z18sgemm_2_vectorizedILi32EEvPKfS1_Pfiii
        .type           _Z18sgemm_2_vectorizedILi32EEvPKfS1_Pfiii,@function
        .size           _Z18sgemm_2_vectorizedILi32EEvPKfS1_Pfiii,(.L_x_28 - _Z18sgemm_2_vectorizedILi32EEvPKfS1_Pfiii)
        .other          _Z18sgemm_2_vectorizedILi32EEvPKfS1_Pfiii,@"STO_CUDA_ENTRY STV_DEFAULT"
_Z18sgemm_2_vectorizedILi32EEvPKfS1_Pfiii:
.text._Z18sgemm_2_vectorizedILi32EEvPKfS1_Pfiii:
[----:B------:R-:W-:Y:S01]  /*0000*/  LDC R1, c[0x0][0x37c] ;  /* 0x0000df00ff017b82 */ /* 0x000fe20000000800 */
[----:B------:R-:W0:Y:S07]  /*0010*/  S2R R9, SR_TID.X ;  /* 0x0000000000097919 */ /* 0x000e2e0000002100 */
[----:B------:R-:W1:Y:S01]  /*0020*/  S2UR UR4, SR_CTAID.X ;  /* 0x00000000000479c3 */ /* 0x000e620000002500 */
[----:B------:R-:W2:Y:S01]  /*0030*/  LDCU UR10, c[0x0][0x3a0] ;  /* 0x00007400ff0a77ac */ /* 0x000ea20008000800 */
[----:B------:R-:W-:Y:S01]  /*0040*/  HFMA2 R27, -RZ, RZ, 0, 0 ;  /* 0x00000000ff1b7431 */ /* 0x000fe200000001ff */
[----:B------:R-:W3:Y:S01]  /*0050*/  S2R R0, SR_TID.Y ;  /* 0x0000000000007919 */ /* 0x000ee20000002200 */
[----:B------:R-:W4:Y:S01]  /*0060*/  LDCU.64 UR8, c[0x0][0x358] ;  /* 0x00006b00ff0877ac */ /* 0x000f220008000a00 */
[----:B------:R-:W3:Y:S01]  /*0070*/  S2R R3, SR_CTAID.Y ;  /* 0x0000000000037919 */ /* 0x000ee20000002600 */
[----:B------:R-:W0:Y:S01]  /*0080*/  LDCU UR6, c[0x0][0x360] ;  /* 0x00006c00ff0677ac */ /* 0x000e220008000800 */
[----:B--2---:R-:W-:-:S02]  /*0090*/  UISETP.GE.AND UP0, UPT, UR10, 0x1, UPT ;  /* 0x000000010a00788c */ /* 0x004fc4000bf06270 */
[----:B-1----:R-:W-:-:S06]  /*00a0*/  USHF.L.U32 UR4, UR4, 0x5, URZ ;  /* 0x0000000504047899 */ /* 0x002fcc00080006ff */
[----:B0-----:R-:W-:Y:S01]  /*00b0*/  IADD3 R26, PT, PT, R9, UR4, RZ ;  /* 0x00000004091a7c10 */ /* 0x001fe2000fffe0ff */
[----:B----4-:R-:W-:Y:S06]  /*00c0*/  BRA.U !UP0, `(.L_x_0) ;  /* 0x0000000508c87547 */ /* 0x010fec000b800000 */
[----:B------:R-:W0:Y:S01]  /*00d0*/  S2UR UR7, SR_CgaCtaId ;  /* 0x00000000000779c3 */ /* 0x000e220000008800 */
[----:B------:R-:W-:Y:S01]  /*00e0*/  UMOV UR5, 0x400 ;  /* 0x0000040000057882 */ /* 0x000fe20000000000 */
[----:B---3--:R-:W-:Y:S01]  /*00f0*/  IMAD R8, R0, UR6, R9 ;  /* 0x0000000600087c24 */ /* 0x008fe2000f8e0209 */
[----:B------:R-:W-:Y:S01]  /*0100*/  UIADD3 UR6, UPT, UPT, UR5, 0x1000, URZ ;  /* 0x0000100005067890 */ /* 0x000fe2000fffe0ff */
[----:B------:R-:W-:-:S03]  /*0110*/  MOV R27, RZ ;  /* 0x000000ff001b7202 */ /* 0x000fc60000000f00 */
[----:B------:R-:W-:Y:S01]  /*0120*/  SHF.R.U32.HI R4, RZ, 0x3, R8 ;  /* 0x00000003ff047819 */ /* 0x000fe20000011608 */
[----:B------:R-:W1:Y:S01]  /*0130*/  LDC R11, c[0x0][0x39c] ;  /* 0x0000e700ff0b7b82 */ /* 0x000e620000000800 */
[C---:B------:R-:W-:Y:S02]  /*0140*/  SHF.L.U32 R5, R8.reuse, 0x2, RZ ;  /* 0x0000000208057819 */ /* 0x040fe400000006ff */
[----:B------:R-:W-:Y:S02]  /*0150*/  SHF.L.U32 R6, R8, 0x4, RZ ;  /* 0x0000000408067819 */ /* 0x000fe400000006ff */
[----:B------:R-:W-:Y:S02]  /*0160*/  LEA R16, R3, R4, 0x5 ;  /* 0x0000000403107211 */ /* 0x000fe400078e28ff */
[----:B------:R-:W-:Y:S01]  /*0170*/  LOP3.LUT R5, R5, 0x1c, RZ, 0xc0, !PT ;  /* 0x0000001c05057812 */ /* 0x000fe200078ec0ff */
[----:B------:R-:W2:Y:S01]  /*0180*/  LDC R2, c[0x0][0x39c] ;  /* 0x0000e700ff027b82 */ /* 0x000ea20000000800 */
[----:B------:R-:W-:-:S02]  /*0190*/  LOP3.LUT R6, R6, 0x70, RZ, 0xc0, !PT ;  /* 0x0000007006067812 */ /* 0x000fc400078ec0ff */
[----:B------:R-:W-:Y:S01]  /*01a0*/  ISETP.GT.U32.AND P0, PT, R8, 0xff, PT ;  /* 0x000000ff0800780c */ /* 0x000fe20003f04070 */
[----:B------:R-:W-:Y:S01]  /*01b0*/  IMAD R16, R16, UR10, R5 ;  /* 0x0000000a10107c24 */ /* 0x000fe2000f8e0205 */
[----:B0-----:R-:W-:Y:S02]  /*01c0*/  ULEA UR5, UR7, UR5, 0x18 ;  /* 0x0000000507057291 */ /* 0x001fe4000f8ec0ff */
[----:B------:R-:W-:Y:S01]  /*01d0*/  ULEA UR6, UR7, UR6, 0x18 ;  /* 0x0000000607067291 */ /* 0x000fe2000f8ec0ff */
[----:B------:R-:W0:Y:S03]  /*01e0*/  LDCU UR7, c[0x0][0x3a0] ;  /* 0x00007400ff0777ac */ /* 0x000e260008000800 */
[C---:B------:R-:W-:Y:S02]  /*01f0*/  LEA R25, R4.reuse, UR5, 0x7 ;  /* 0x0000000504197c11 */ /* 0x040fe4000f8e38ff */
[C---:B------:R-:W-:Y:S01]  /*0200*/  LEA R7, R4.reuse, UR6, 0x7 ;  /* 0x0000000604077c11 */ /* 0x040fe2000f8e38ff */
[----:B-1----:R-:W-:Y:S01]  /*0210*/  IMAD R4, R4, R11, UR4 ;  /* 0x0000000404047e24 */ /* 0x002fe2000f8e020b */
[----:B------:R-:W-:Y:S01]  /*0220*/  IADD3 R25, PT, PT, R25, R6, RZ ;  /* 0x0000000619197210 */ /* 0x000fe20007ffe0ff */
[----:B------:R-:W-:Y:S01]  /*0230*/  UMOV UR4, URZ ;  /* 0x000000ff00047c82 */ /* 0x000fe20008000000 */
[----:B------:R-:W-:-:S02]  /*0240*/  IADD3 R24, PT, PT, R6, R7, RZ ;  /* 0x0000000706187210 */ /* 0x000fc40007ffe0ff */
[----:B------:R-:W-:Y:S02]  /*0250*/  IADD3 R17, PT, PT, R5, R4, RZ ;  /* 0x0000000405117210 */ /* 0x000fe40007ffe0ff */
[----:B------:R-:W-:Y:S02]  /*0260*/  LEA R19, R0, UR5, 0x7 ;  /* 0x0000000500137c11 */ /* 0x000fe4000f8e38ff */
[----:B0-2---:R-:W-:-:S07]  /*0270*/  LEA R18, R9, UR6, 0x2 ;  /* 0x0000000609127c11 */ /* 0x005fce000f8e10ff */
.L_x_1:
[----:B------:R-:W0:Y:S08]  /*0280*/  LDC.64 R4, c[0x0][0x380] ;  /* 0x0000e000ff047b82 */ /* 0x000e300000000a00 */
[----:B------:R-:W1:Y:S01]  /*0290*/  LDC.64 R20, c[0x0][0x388] ;  /* 0x0000e200ff147b82 */ /* 0x000e620000000a00 */
[----:B0-----:R-:W-:-:S06]  /*02a0*/  @!P0 IMAD.WIDE.U32 R4, R16, 0x4, R4 ;  /* 0x0000000410048825 */ /* 0x001fcc00078e0004 */
[----:B------:R-:W2:Y:S01]  /*02b0*/  @!P0 LDG.E.128 R4, desc[UR8][R4.64] ;  /* 0x0000000804048981 */ /* 0x000ea2000c1e1d00 */
[----:B-1----:R-:W-:-:S06]  /*02c0*/  @!P0 IMAD.WIDE.U32 R20, R17, 0x4, R20 ;  /* 0x0000000411148825 */ /* 0x002fcc00078e0014 */
[----:B------:R-:W3:Y:S01]  /*02d0*/  @!P0 LDG.E.128 R20, desc[UR8][R20.64] ;  /* 0x0000000814148981 */ /* 0x000ee2000c1e1d00 */
[----:B------:R-:W-:-:S04]  /*02e0*/  UIADD3 UR4, UPT, UPT, UR4, 0x20, URZ ;  /* 0x0000002004047890 */ /* 0x000fc8000fffe0ff */
[----:B------:R-:W-:Y:S01]  /*02f0*/  UISETP.GE.AND UP0, UPT, UR4, UR7, UPT ;  /* 0x000000070400728c */ /* 0x000fe2000bf06270 */
[----:B------:R-:W-:Y:S02]  /*0300*/  IADD3 R16, PT, PT, R16, 0x20, RZ ;  /* 0x0000002010107810 */ /* 0x000fe40007ffe0ff */
[----:B------:R-:W-:Y:S01]  /*0310*/  LEA R17, R2, R17, 0x5 ;  /* 0x0000001102117211 */ /* 0x000fe200078e28ff */
[----:B--2---:R-:W-:Y:S04]  /*0320*/  @!P0 STS.128 [R25], R4 ;  /* 0x0000000419008388 */ /* 0x004fe80000000c00 */
[----:B---3--:R-:W-:Y:S01]  /*0330*/  @!P0 STS.128 [R24], R20 ;  /* 0x0000001418008388 */ /* 0x008fe20000000c00 */
[----:B------:R-:W-:Y:S06]  /*0340*/  BAR.SYNC.DEFER_BLOCKING 0x0 ;  /* 0x0000000000007b1d */ /* 0x000fec0000010000 */
[----:B------:R-:W-:Y:S04]  /*0350*/  LDS R6, [R18] ;  /* 0x0000000012067984 */ /* 0x000fe80000000800 */
[----:B------:R-:W0:Y:S04]  /*0360*/  LDS.128 R8, [R19] ;  /* 0x0000000013087984 */ /* 0x000e280000000c00 */
[----:B------:R-:W1:Y:S04]  /*0370*/  LDS R7, [R18+0x80] ;  /* 0x0000800012077984 */ /* 0x000e680000000800 */
[----:B------:R-:W2:Y:S04]  /*0380*/  LDS R4, [R18+0x100] ;  /* 0x0001000012047984 */ /* 0x000ea80000000800 */
[----:B------:R-:W3:Y:S04]  /*0390*/  LDS R23, [R18+0x180] ;  /* 0x0001800012177984 */ /* 0x000ee80000000800 */
[----:B------:R-:W-:Y:S04]  /*03a0*/  LDS R28, [R18+0x200] ;  /* 0x00020000121c7984 */ /* 0x000fe80000000800 */
[----:B------:R-:W4:Y:S04]  /*03b0*/  LDS.128 R12, [R19+0x10] ;  /* 0x00001000130c7984 */ /* 0x000f280000000c00 */
[----:B------:R-:W5:Y:S04]  /*03c0*/  LDS R20, [R18+0x280] ;  /* 0x0002800012147984 */ /* 0x000f680000000800 */
[----:B------:R-:W5:Y:S04]  /*03d0*/  LDS R29, [R18+0x300] ;  /* 0x00030000121d7984 */ /* 0x000f680000000800 */
[----:B------:R-:W5:Y:S04]  /*03e0*/  LDS R22, [R18+0x380] ;  /* 0x0003800012167984 */ /* 0x000f680000000800 */
[----:B------:R-:W-:Y:S01]  /*03f0*/  LDS R21, [R18+0x600] ;  /* 0x0006000012157984 */ /* 0x000fe20000000800 */
[----:B0-----:R-:W-:-:S03]  /*0400*/  FFMA R6, R8, R6, R27 ;  /* 0x0000000608067223 */ /* 0x001fc6000000001b */
[----:B------:R-:W-:Y:S01]  /*0410*/  LDS R8, [R18+0x480] ;  /* 0x0004800012087984 */ /* 0x000fe20000000800 */
[----:B-1----:R-:W-:-:S03]  /*0420*/  FFMA R7, R7, R9, R6 ;  /* 0x0000000907077223 */ /* 0x002fc60000000006 */
[----:B------:R-:W-:Y:S01]  /*0430*/  LDS R9, [R18+0x400] ;  /* 0x0004000012097984 */ /* 0x000fe20000000800 */
[----:B--2---:R-:W-:-:S03]  /*0440*/  FFMA R10, R4, R10, R7 ;  /* 0x0000000a040a7223 */ /* 0x004fc60000000007 */
[----:B------:R-:W0:Y:S01]  /*0450*/  LDS.128 R4, [R19+0x20] ;  /* 0x0000200013047984 */ /* 0x000e220000000c00 */
[----:B---3--:R-:W-:-:S03]  /*0460*/  FFMA R23, R23, R11, R10 ;  /* 0x0000000b17177223 */ /* 0x008fc6000000000a */
[----:B------:R-:W1:Y:S04]  /*0470*/  LDS R11, [R18+0x500] ;  /* 0x00050000120b7984 */ /* 0x000e680000000800 */
[----:B------:R-:W-:Y:S01]  /*0480*/  LDS R27, [R18+0x800] ;  /* 0x00080000121b7984 */ /* 0x000fe20000000800 */
[----:B----4-:R-:W-:-:S03]  /*0490*/  FFMA R23, R12, R28, R23 ;  /* 0x0000001c0c177223 */ /* 0x010fc60000000017 */
[----:B------:R-:W-:Y:S01]  /*04a0*/  LDS R28, [R18+0xa80] ;  /* 0x000a8000121c7984 */ /* 0x000fe20000000800 */
[----:B-----5:R-:W-:-:S03]  /*04b0*/  FFMA R10, R20, R13, R23 ;  /* 0x0000000d140a7223 */ /* 0x020fc60000000017 */
[----:B------:R-:W2:Y:S01]  /*04c0*/  LDS R20, [R18+0x580] ;  /* 0x0005800012147984 */ /* 0x000ea20000000800 */
[----:B------:R-:W-:-:S03]  /*04d0*/  FFMA R29, R29, R14, R10 ;  /* 0x0000000e1d1d7223 */ /* 0x000fc6000000000a */
[----:B------:R-:W-:Y:S01]  /*04e0*/  LDS R23, [R18+0x700] ;  /* 0x0007000012177984 */ /* 0x000fe20000000800 */
[----:B------:R-:W-:-:S03]  /*04f0*/  FFMA R29, R22, R15, R29 ;  /* 0x0000000f161d7223 */ /* 0x000fc6000000001d */
[----:B------:R-:W3:Y:S04]  /*0500*/  LDS.128 R12, [R19+0x30] ;  /* 0x00003000130c7984 */ /* 0x000ee80000000c00 */
[----:B------:R-:W4:Y:S01]  /*0510*/  LDS R22, [R18+0x680] ;  /* 0x0006800012167984 */ /* 0x000f220000000800 */
[----:B0-----:R-:W-:-:S03]  /*0520*/  FFMA R9, R4, R9, R29 ;  /* 0x0000000904097223 */ /* 0x001fc6000000001d */
[----:B------:R-:W0:Y:S01]  /*0530*/  LDS R4, [R18+0x780] ;  /* 0x0007800012047984 */ /* 0x000e220000000800 */
[----:B------:R-:W-:-:S03]  /*0540*/  FFMA R8, R8, R5, R9 ;  /* 0x0000000508087223 */ /* 0x000fc60000000009 */
[----:B------:R-:W-:Y:S01]  /*0550*/  LDS R29, [R18+0x900] ;  /* 0x00090000121d7984 */ /* 0x000fe20000000800 */
[----:B-1----:R-:W-:-:S03]  /*0560*/  FFMA R5, R11, R6, R8 ;  /* 0x000000060b057223 */ /* 0x002fc60000000008 */
[----:B------:R-:W1:Y:S01]  /*0570*/  LDS.128 R8, [R19+0x40] ;  /* 0x0000400013087984 */ /* 0x000e620000000c00 */
[----:B--2---:R-:W-:-:S03]  /*0580*/  FFMA R5, R20, R7, R5 ;  /* 0x0000000714057223 */ /* 0x004fc60000000005 */
[----:B------:R-:W2:Y:S01]  /*0590*/  LDS R20, [R18+0x880] ;  /* 0x0008800012147984 */ /* 0x000ea20000000800 */
[----:B---3--:R-:W-:-:S03]  /*05a0*/  FFMA R5, R12, R21, R5 ;  /* 0x000000150c057223 */ /* 0x008fc60000000005 */
[----:B------:R-:W-:Y:S01]  /*05b0*/  LDS R21, [R18+0xa00] ;  /* 0x000a000012157984 */ /* 0x000fe20000000800 */
[----:B----4-:R-:W-:-:S04]  /*05c0*/  FFMA R22, R22, R13, R5 ;  /* 0x0000000d16167223 */ /* 0x010fc80000000005 */
[----:B------:R-:W-:Y:S02]  /*05d0*/  FFMA R23, R23, R14, R22 ;  /* 0x0000000e17177223 */ /* 0x000fe40000000016 */
[----:B------:R-:W3:Y:S02]  /*05e0*/  LDS R22, [R18+0x980] ;  /* 0x0009800012167984 */ /* 0x000ee40000000800 */
[----:B0-----:R-:W-:Y:S02]  /*05f0*/  FFMA R15, R4, R15, R23 ;  /* 0x0000000f040f7223 */ /* 0x001fe40000000017 */
[----:B------:R-:W0:Y:S04]  /*0600*/  LDS.128 R4, [R19+0x50] ;  /* 0x0000500013047984 */ /* 0x000e280000000c00 */
[----:B------:R-:W4:Y:S01]  /*0610*/  LDS R23, [R18+0xb00] ;  /* 0x000b000012177984 */ /* 0x000f220000000800 */
[----:B-1----:R-:W-:-:S03]  /*0620*/  FFMA R15, R8, R27, R15 ;  /* 0x0000001b080f7223 */ /* 0x002fc6000000000f */
[----:B------:R-:W1:Y:S01]  /*0630*/  LDS R8, [R18+0xb80] ;  /* 0x000b800012087984 */ /* 0x000e620000000800 */
[----:B--2---:R-:W-:-:S03]  /*0640*/  FFMA R20, R20, R9, R15 ;  /* 0x0000000914147223 */ /* 0x004fc6000000000f */
[----:B------:R-:W-:Y:S04]  /*0650*/  LDS R9, [R18+0xc00] ;  /* 0x000c000012097984 */ /* 0x000fe80000000800 */
[----:B------:R-:W2:Y:S01]  /*0660*/  LDS.128 R12, [R19+0x60] ;  /* 0x00006000130c7984 */ /* 0x000ea20000000c00 */
[----:B------:R-:W-:-:S03]  /*0670*/  FFMA R29, R29, R10, R20 ;  /* 0x0000000a1d1d7223 */ /* 0x000fc60000000014 */
[----:B------:R-:W5:Y:S04]  /*0680*/  LDS R10, [R18+0xc80] ;  /* 0x000c8000120a7984 */ /* 0x000f680000000800 */
[----:B------:R-:W-:Y:S01]  /*0690*/  LDS R20, [R18+0xd80] ;  /* 0x000d800012147984 */ /* 0x000fe20000000800 */
[----:B---3--:R-:W-:-:S04]  /*06a0*/  FFMA R11, R22, R11, R29 ;  /* 0x0000000b160b7223 */ /* 0x008fc8000000001d */
[----:B0-----:R-:W-:Y:S02]  /*06b0*/  FFMA R11, R4, R21, R11 ;  /* 0x00000015040b7223 */ /* 0x001fe4000000000b */
[----:B------:R-:W-:Y:S02]  /*06c0*/  LDS R21, [R18+0xf00] ;  /* 0x000f000012157984 */ /* 0x000fe40000000800 */
[----:B------:R-:W-:Y:S02]  /*06d0*/  FFMA R28, R28, R5, R11 ;  /* 0x000000051c1c7223 */ /* 0x000fe4000000000b */
[----:B------:R-:W0:Y:S02]  /*06e0*/  LDS R11, [R18+0xd00] ;  /* 0x000d0000120b7984 */ /* 0x000e240000000800 */
[----:B----4-:R-:W-:-:S04]  /*06f0*/  FFMA R23, R23, R6, R28 ;  /* 0x0000000617177223 */ /* 0x010fc8000000001c */
[----:B-1----:R-:W-:Y:S02]  /*0700*/  FFMA R27, R8, R7, R23 ;  /* 0x00000007081b7223 */ /* 0x002fe40000000017 */
[----:B------:R-:W-:Y:S04]  /*0710*/  LDS R23, [R18+0xe00] ;  /* 0x000e000012177984 */ /* 0x000fe80000000800 */
[----:B------:R-:W1:Y:S04]  /*0720*/  LDS.128 R4, [R19+0x70] ;  /* 0x0000700013047984 */ /* 0x000e680000000c00 */
[----:B------:R-:W3:Y:S01]  /*0730*/  LDS R8, [R18+0xe80] ;  /* 0x000e800012087984 */ /* 0x000ee20000000800 */
[----:B--2---:R-:W-:-:S03]  /*0740*/  FFMA R9, R12, R9, R27 ;  /* 0x000000090c097223 */ /* 0x004fc6000000001b */
[----:B------:R-:W2:Y:S01]  /*0750*/  LDS R12, [R18+0xf80] ;  /* 0x000f8000120c7984 */ /* 0x000ea20000000800 */
[----:B-----5:R-:W-:-:S04]  /*0760*/  FFMA R10, R10, R13, R9 ;  /* 0x0000000d0a0a7223 */ /* 0x020fc80000000009 */
[----:B0-----:R-:W-:-:S04]  /*0770*/  FFMA R11, R11, R14, R10 ;  /* 0x0000000e0b0b7223 */ /* 0x001fc8000000000a */
[----:B------:R-:W-:-:S04]  /*0780*/  FFMA R11, R20, R15, R11 ;  /* 0x0000000f140b7223 */ /* 0x000fc8000000000b */
[----:B-1----:R-:W-:-:S04]  /*0790*/  FFMA R11, R4, R23, R11 ;  /* 0x00000017040b7223 */ /* 0x002fc8000000000b */
[----:B---3--:R-:W-:-:S04]  /*07a0*/  FFMA R8, R8, R5, R11 ;  /* 0x0000000508087223 */ /* 0x008fc8000000000b */
[----:B------:R-:W-:-:S04]  /*07b0*/  FFMA R21, R21, R6, R8 ;  /* 0x0000000615157223 */ /* 0x000fc80000000008 */
[----:B--2---:R-:W-:Y:S01]  /*07c0*/  FFMA R27, R12, R7, R21 ;  /* 0x000000070c1b7223 */ /* 0x004fe20000000015 */
[----:B------:R-:W-:Y:S06]  /*07d0*/  BAR.SYNC.DEFER_BLOCKING 0x0 ;  /* 0x0000000000007b1d */ /* 0x000fec0000010000 */
[----:B------:R-:W-:Y:S05]  /*07e0*/  BRA.U !UP0, `(.L_x_1) ;  /* 0xfffffff908a47547 */ /* 0x000fea000b83ffff */
.L_x_0:
[----:B------:R-:W0:Y:S01]  /*07f0*/  LDCU.64 UR4, c[0x0][0x398] ;  /* 0x00007300ff0477ac */ /* 0x000e220008000a00 */
[----:B---3--:R-:W-:Y:S02]  /*0800*/  LEA R5, R3, R0, 0x5 ;  /* 0x0000000003057211 */ /* 0x008fe400078e28ff */
[----:B0-----:R-:W-:-:S04]  /*0810*/  ISETP.GE.AND P0, PT, R26, UR5, PT ;  /* 0x000000051a007c0c */ /* 0x001fc8000bf06270 */
[----:B------:R-:W-:-:S13]  /*0820*/  ISETP.GE.OR P0, PT, R5, UR4, P0 ;  /* 0x0000000405007c0c */ /* 0x000fda0008706670 */
[----:B------:R-:W-:Y:S05]  /*0830*/  @P0 EXIT ;  /* 0x000000000000094d */ /* 0x000fea0003800000 */
[----:B------:R-:W0:Y:S01]  /*0840*/  LDC.64 R2, c[0x0][0x390] ;  /* 0x0000e400ff027b82 */ /* 0x000e220000000a00 */
[----:B------:R-:W-:-:S04]  /*0850*/  IMAD R5, R5, UR5, R26 ;  /* 0x0000000505057c24 */ /* 0x000fc8000f8e021a */
[----:B0-----:R-:W-:-:S05]  /*0860*/  IMAD.WIDE R2, R5, 0x4, R2 ;  /* 0x0000000405027825 */ /* 0x001fca00078e0202 */
[----:B------:R-:W-:Y:S01]  /*0870*/  STG.E desc[UR8][R2.64], R27 ;  /* 0x0000001b02007986 */ /* 0x000fe2000c101908 */
[----:B------:R-:W-:Y:S05]  /*0880*/  EXIT ;  /* 0x000000000000794d */ /* 0x000fea0003800000 */
.L_x_2:
[----:B------:R-:W-:-:S00]  /*0890*/  BRA `(.L_x_2) ;  /* 0xfffffffc00fc7947 */ /* 0x000fc0000383ffff */
[----:B------:R-:W-:-:S00]  /*08a0*/  NOP ;  /* 0x0000000000007918 */ /* 0x000fc00000000000 */
        /* <DEDUP_REMOVED lines=13> */
.L_x_28:


//--------------------- .text._Z14sgemm_1_sharedILi32EEvPKfS1_Pfiii --------------------------
	.section	.text._Z14sgemm_1_sharedILi32EEvPKfS1_Pfiii,"ax",@progbits
	.align	128
        .global         _Z14sgemm_1_sharedILi32EEvPKfS1_Pfiii
        .type           _Z14sgemm_1_sharedILi32EEvPKfS1_Pfiii,@function
        .size           _Z14sgemm_1_sharedILi32EEvPKfS1_Pfiii,(.L_x_29 - _Z14sgemm_1_sharedILi32EEvPKfS1_Pfiii)
        .other          _Z14sgemm_1_sharedILi32EEvPKfS1_Pfiii,@"STO_CUDA_ENTRY STV_DEFAULT"
_Z14sgemm_1_sharedILi32EEvPKfS1_Pfiii:
.text._Z14sgemm_1_sharedILi32EEvPKfS1_Pfiii:
[----:B------:R-:W-:Y:S01]  /*0000*/  LDC R1, c[0x0][0x37c] ;  /* 0x0000df00ff017b82 */ /* 0x000fe20000000800 */
[----:B------:R-:W0:Y:S01]  /*0010*/  S2R R18, SR_CTAID.Y ;  /* 0x0000000000127919 */ /* 0x000e220000002600 */
[----:B------:R-:W1:Y:S01]  /*0020*/  LDCU UR7, c[0x0][0x3a0] ;  /* 0x00007400ff0777ac */ /* 0x000e620008000800 */
[----:B------:R-:W-:Y:S01]  /*0030*/  HFMA2 R21, -RZ, RZ, 0, 0 ;  /* 0x00000000ff157431 */ /* 0x000fe200000001ff */
[----:B------:R-:W0:Y:S01]  /*0040*/  S2R R17, SR_TID.Y ;  /* 0x0000000000117919 */ /* 0x000e220000002200 */
[----:B------:R-:W2:Y:S01]  /*0050*/  LDCU.64 UR8, c[0x0][0x358] ;  /* 0x00006b00ff0877ac */ /* 0x000ea20008000a00 */
[----:B------:R-:W3:Y:S01]  /*0060*/  S2R R2, SR_CTAID.X ;  /* 0x0000000000027919 */ /* 0x000ee20000002500 */
[----:B------:R-:W3:Y:S01]  /*0070*/  S2R R16, SR_TID.X ;  /* 0x0000000000107919 */ /* 0x000ee20000002100 */
[----:B-1----:R-:W-:Y:S01]  /*0080*/  UISETP.GE.AND UP0, UPT, UR7, 0x1, UPT ;  /* 0x000000010700788c */ /* 0x002fe2000bf06270 */
[----:B0-----:R-:W-:Y:S02]  /*0090*/  LEA R18, R18, R17, 0x5 ;  /* 0x0000001112127211 */ /* 0x001fe400078e28ff */
[----:B---3--:R-:W-:-:S06]  /*00a0*/  LEA R19, R2, R16, 0x5 ;  /* 0x0000001002137211 */ /* 0x008fcc00078e28ff */
[----:B--2---:R-:W-:Y:S05]  /*00b0*/  BRA.U !UP0, `(.L_x_3) ;  /* 0x0000000508c47547 */ /* 0x004fea000b800000 */
[----:B------:R-:W0:Y:S01]  /*00c0*/  S2UR UR6, SR_CgaCtaId ;  /* 0x00000000000679c3 */ /* 0x000e220000008800 */
[----:B------:R-:W1:Y:S01]  /*00d0*/  LDCU UR10, c[0x0][0x39c] ;  /* 0x00007380ff0a77ac */ /* 0x000e620008000800 */
[----:B------:R-:W-:Y:S01]  /*00e0*/  MOV R21, RZ ;  /* 0x000000ff00157202 */ /* 0x000fe20000000f00 */
[--C-:B------:R-:W-:Y:S01]  /*00f0*/  IMAD R6, R18, UR7, R16.reuse ;  /* 0x0000000712067c24 */ /* 0x100fe2000f8e0210 */
[----:B------:R-:W-:Y:S01]  /*0100*/  UMOV UR4, 0x400 ;  /* 0x0000040000047882 */ /* 0x000fe20000000000 */
[----:B------:R-:W2:Y:S03]  /*0110*/  LDCU UR12, c[0x0][0x3a0] ;  /* 0x00007400ff0c77ac */ /* 0x000ea60008000800 */
[----:B------:R-:W3:Y:S01]  /*0120*/  LDC R0, c[0x0][0x39c] ;  /* 0x0000e700ff007b82 */ /* 0x000ee20000000800 */
[----:B------:R-:W-:Y:S01]  /*0130*/  UIADD3 UR5, UPT, UPT, UR4, 0x1000, URZ ;  /* 0x0000100004057890 */ /* 0x000fe2000fffe0ff */
[----:B------:R-:W4:Y:S01]  /*0140*/  LDCU UR11, c[0x0][0x398] ;  /* 0x00007300ff0b77ac */ /* 0x000f220008000800 */
[----:B-1----:R-:W-:Y:S01]  /*0150*/  IMAD R7, R17, UR10, R16 ;  /* 0x0000000a11077c24 */ /* 0x002fe2000f8e0210 */
[----:B0-----:R-:W-:-:S04]  /*0160*/  ULEA UR4, UR6, UR4, 0x18 ;  /* 0x0000000406047291 */ /* 0x001fc8000f8ec0ff */
[----:B------:R-:W-:Y:S01]  /*0170*/  LEA R7, R2, R7, 0x5 ;  /* 0x0000000702077211 */ /* 0x000fe200078e28ff */
[----:B------:R-:W-:Y:S01]  /*0180*/  ULEA UR5, UR6, UR5, 0x18 ;  /* 0x0000000506057291 */ /* 0x000fe2000f8ec0ff */
[----:B------:R-:W-:Y:S01]  /*0190*/  LEA R5, R17, UR4, 0x7 ;  /* 0x0000000411057c11 */ /* 0x000fe2000f8e38ff */
[----:B------:R-:W-:-:S04]  /*01a0*/  UMOV UR4, URZ ;  /* 0x000000ff00047c82 */ /* 0x000fc80008000000 */
[C---:B------:R-:W-:Y:S02]  /*01b0*/  LEA R3, R16.reuse, UR5, 0x2 ;  /* 0x0000000510037c11 */ /* 0x040fe4000f8e10ff */
[----:B------:R-:W-:Y:S02]  /*01c0*/  LEA R4, R16, R5, 0x2 ;  /* 0x0000000510047211 */ /* 0x000fe400078e10ff */
[----:B--2-4-:R-:W-:-:S07]  /*01d0*/  LEA R2, R17, R3, 0x7 ;  /* 0x0000000311027211 */ /* 0x014fce00078e38ff */
.L_x_4:
[----:B------:R-:W-:Y:S01]  /*01e0*/  ISETP.GE.U32.AND P1, PT, R16, UR12, PT ;  /* 0x0000000c10007c0c */ /* 0x000fe2000bf26070 */
[----:B------:R-:W-:Y:S01]  /*01f0*/  HFMA2 R24, -RZ, RZ, 0, 0 ;  /* 0x00000000ff187431 */ /* 0x000fe200000001ff */
[----:B------:R-:W-:Y:S02]  /*0200*/  ISETP.GE.U32.AND P0, PT, R17, UR12, PT ;  /* 0x0000000c11007c0c */ /* 0x000fe4000bf06070 */
[----:B------:R-:W-:Y:S02]  /*0210*/  ISETP.GE.OR P1, PT, R18, UR11, P1 ;  /* 0x0000000b12007c0c */ /* 0x000fe40008f26670 */
[----:B---3--:R-:W-:Y:S02]  /*0220*/  ISETP.GE.OR P0, PT, R19, R0, P0 ;  /* 0x000000001300720c */ /* 0x008fe40000706670 */
[----:B------:R-:W-:-:S09]  /*0230*/  MOV R29, RZ ;  /* 0x000000ff001d7202 */ /* 0x000fd20000000f00 */
[----:B------:R-:W0:Y:S08]  /*0240*/  @!P1 LDC.64 R10, c[0x0][0x380] ;  /* 0x0000e000ff0a9b82 */ /* 0x000e300000000a00 */
[----:B------:R-:W1:Y:S01]  /*0250*/  @!P0 LDC.64 R8, c[0x0][0x388] ;  /* 0x0000e200ff088b82 */ /* 0x000e620000000a00 */
[----:B0-----:R-:W-:-:S05]  /*0260*/  @!P1 IMAD.WIDE.U32 R10, R6, 0x4, R10 ;  /* 0x00000004060a9825 */ /* 0x001fca00078e000a */
[----:B------:R-:W2:Y:S01]  /*0270*/  @!P1 LDG.E R29, desc[UR8][R10.64] ;  /* 0x000000080a1d9981 */ /* 0x000ea2000c1e1900 */
[----:B-1----:R-:W-:-:S05]  /*0280*/  @!P0 IMAD.WIDE.U32 R22, R7, 0x4, R8 ;  /* 0x0000000407168825 */ /* 0x002fca00078e0008 */
[----:B------:R-:W3:Y:S01]  /*0290*/  @!P0 LDG.E R24, desc[UR8][R22.64] ;  /* 0x0000000816188981 */ /* 0x000ee2000c1e1900 */
[----:B------:R-:W-:-:S04]  /*02a0*/  UIADD3 UR4, UPT, UPT, UR4, 0x20, URZ ;  /* 0x0000002004047890 */ /* 0x000fc8000fffe0ff */
[----:B------:R-:W-:Y:S01]  /*02b0*/  UISETP.GE.AND UP0, UPT, UR4, UR12, UPT ;  /* 0x0000000c0400728c */ /* 0x000fe2000bf06270 */
[----:B------:R-:W-:Y:S01]  /*02c0*/  IADD3 R17, PT, PT, R17, 0x20, RZ ;  /* 0x0000002011117810 */ /* 0x000fe20007ffe0ff */
[----:B--2---:R-:W-:Y:S04]  /*02d0*/  STS [R4], R29 ;  /* 0x0000001d04007388 */ /* 0x004fe80000000800 */
[----:B---3--:R-:W-:Y:S01]  /*02e0*/  STS [R2], R24 ;  /* 0x0000001802007388 */ /* 0x008fe20000000800 */
        /* <DEDUP_REMOVED lines=9> */
[----:B------:R-:W-:Y:S04]  /*0380*/  LDS R24, [R3+0x380] ;  /* 0x0003800003187984 */ /* 0x000fe80000000800 */
[----:B------:R-:W-:Y:S01]  /*0390*/  LDS R22, [R3+0x480] ;  /* 0x0004800003167984 */ /* 0x000fe20000000800 */
[----:B0-----:R-:W-:-:S03]  /*03a0*/  FFMA R12, R12, R28, R21 ;  /* 0x0000001c0c0c7223 */ /* 0x001fc60000000015 */
[----:B------:R-:W0:Y:S01]  /*03b0*/  LDS R21, [R3+0x300] ;  /* 0x0003000003157984 */ /* 0x000e220000000800 */
[----:B-1----:R-:W-:-:S03]  /*03c0*/  FFMA R12, R23, R13, R12 ;  /* 0x0000000d170c7223 */ /* 0x002fc6000000000c */
[----:B------:R-:W-:Y:S01]  /*03d0*/  LDS R23, [R3+0x400] ;  /* 0x0004000003177984 */ /* 0x000fe20000000800 */
[----:B--2---:R-:W-:-:S04]  /*03e0*/  FFMA R27, R27, R14, R12 ;  /* 0x0000000e1b1b7223 */ /* 0x004fc8000000000c */
[----:B---3--:R-:W-:Y:S02]  /*03f0*/  FFMA R27, R26, R15, R27 ;  /* 0x0000000f1a1b7223 */ /* 0x008fe4000000001b */
[----:B------:R-:W1:Y:S04]  /*0400*/  LDS.128 R12, [R5+0x20] ;  /* 0x00002000050c7984 */ /* 0x000e680000000c00 */
[----:B------:R-:W-:Y:S01]  /*0410*/  LDS R26, [R3+0x580] ;  /* 0x00058000031a7984 */ /* 0x000fe20000000800 */
[----:B----4-:R-:W-:-:S03]  /*0420*/  FFMA R27, R8, R25, R27 ;  /* 0x00000019081b7223 */ /* 0x010fc6000000001b */
[----:B------:R-:W2:Y:S01]  /*0430*/  LDS R25, [R3+0x500] ;  /* 0x0005000003197984 */ /* 0x000ea20000000800 */
[----:B-----5:R-:W-:-:S04]  /*0440*/  FFMA R20, R20, R9, R27 ;  /* 0x0000000914147223 */ /* 0x020fc8000000001b */
[----:B0-----:R-:W-:Y:S02]  /*0450*/  FFMA R21, R21, R10, R20 ;  /* 0x0000000a15157223 */ /* 0x001fe40000000014 */
[----:B------:R-:W-:Y:S02]  /*0460*/  LDS R20, [R3+0x680] ;  /* 0x0006800003147984 */ /* 0x000fe40000000800 */
[----:B------:R-:W-:Y:S02]  /*0470*/  FFMA R27, R24, R11, R21 ;  /* 0x0000000b181b7223 */ /* 0x000fe40000000015 */
[----:B------:R-:W-:Y:S04]  /*0480*/  LDS R21, [R3+0x600] ;  /* 0x0006000003157984 */ /* 0x000fe80000000800 */
[----:B------:R-:W0:Y:S01]  /*0490*/  LDS.128 R8, [R5+0x30] ;  /* 0x0000300005087984 */ /* 0x000e220000000c00 */
[----:B-1----:R-:W-:-:S03]  /*04a0*/  FFMA R27, R12, R23, R27 ;  /* 0x000000170c1b7223 */ /* 0x002fc6000000001b */
[----:B------:R-:W1:Y:S01]  /*04b0*/  LDS R23, [R3+0x700] ;  /* 0x0007000003177984 */ /* 0x000e620000000800 */
[----:B------:R-:W-:-:S03]  /*04c0*/  FFMA R22, R22, R13, R27 ;  /* 0x0000000d16167223 */ /* 0x000fc6000000001b */
[----:B------:R-:W3:Y:S01]  /*04d0*/  LDS R24, [R3+0x780] ;  /* 0x0007800003187984 */ /* 0x000ee20000000800 */
[----:B--2---:R-:W-:-:S03]  /*04e0*/  FFMA R25, R25, R14, R22 ;  /* 0x0000000e19197223 */ /* 0x004fc60000000016 */
[----:B------:R-:W-:Y:S01]  /*04f0*/  LDS R22, [R3+0x880] ;  /* 0x0008800003167984 */ /* 0x000fe20000000800 */
[----:B------:R-:W-:-:S03]  /*0500*/  FFMA R27, R26, R15, R25 ;  /* 0x0000000f1a1b7223 */ /* 0x000fc60000000019 */
[----:B------:R-:W-:Y:S04]  /*0510*/  LDS R25, [R3+0x800] ;  /* 0x0008000003197984 */ /* 0x000fe80000000800 */
[----:B------:R-:W2:Y:S04]  /*0520*/  LDS.128 R12, [R5+0x40] ;  /* 0x00004000050c7984 */ /* 0x000ea80000000c00 */
[----:B------:R-:W-:Y:S01]  /*0530*/  LDS R26, [R3+0x980] ;  /* 0x00098000031a7984 */ /* 0x000fe20000000800 */
[----:B0-----:R-:W-:-:S03]  /*0540*/  FFMA R27, R8, R21, R27 ;  /* 0x00000015081b7223 */ /* 0x001fc6000000001b */
[----:B------:R-:W0:Y:S01]  /*0550*/  LDS R21, [R3+0x900] ;  /* 0x0009000003157984 */ /* 0x000e220000000800 */
[----:B------:R-:W-:-:S04]  /*0560*/  FFMA R20, R20, R9, R27 ;  /* 0x0000000914147223 */ /* 0x000fc8000000001b */
[----:B-1----:R-:W-:Y:S02]  /*0570*/  FFMA R23, R23, R10, R20 ;  /* 0x0000000a17177223 */ /* 0x002fe40000000014 */
[----:B------:R-:W-:Y:S02]  /*0580*/  LDS R20, [R3+0xa80] ;  /* 0x000a800003147984 */ /* 0x000fe40000000800 */
[----:B---3--:R-:W-:Y:S02]  /*0590*/  FFMA R27, R24, R11, R23 ;  /* 0x0000000b181b7223 */ /* 0x008fe40000000017 */
[----:B------:R-:W-:Y:S04]  /*05a0*/  LDS R23, [R3+0xa00] ;  /* 0x000a000003177984 */ /* 0x000fe80000000800 */
[----:B------:R-:W1:Y:S01]  /*05b0*/  LDS.128 R8, [R5+0x50] ;  /* 0x0000500005087984 */ /* 0x000e620000000c00 */
[----:B--2---:R-:W-:-:S03]  /*05c0*/  FFMA R27, R12, R25, R27 ;  /* 0x000000190c1b7223 */ /* 0x004fc6000000001b */
[----:B------:R-:W2:Y:S01]  /*05d0*/  LDS R25, [R3+0xb00] ;  /* 0x000b000003197984 */ /* 0x000ea20000000800 */
[----:B------:R-:W-:-:S03]  /*05e0*/  FFMA R12, R22, R13, R27 ;  /* 0x0000000d160c7223 */ /* 0x000fc6000000001b */
[----:B------:R-:W3:Y:S04]  /*05f0*/  LDS R22, [R3+0xb80] ;  /* 0x000b800003167984 */ /* 0x000ee80000000800 */
[----:B------:R-:W-:Y:S01]  /*0600*/  LDS R24, [R3+0xc80] ;  /* 0x000c800003187984 */ /* 0x000fe20000000800 */
[----:B0-----:R-:W-:-:S04]  /*0610*/  FFMA R21, R21, R14, R12 ;  /* 0x0000000e15157223 */ /* 0x001fc8000000000c */
[----:B------:R-:W-:Y:S02]  /*0620*/  FFMA R27, R26, R15, R21 ;  /* 0x0000000f1a1b7223 */ /* 0x000fe40000000015 */
[----:B------:R-:W-:Y:S04]  /*0630*/  LDS R21, [R3+0xc00] ;  /* 0x000c000003157984 */ /* 0x000fe80000000800 */
[----:B------:R-:W0:Y:S01]  /*0640*/  LDS.128 R12, [R5+0x60] ;  /* 0x00006000050c7984 */ /* 0x000e220000000c00 */
[----:B-1----:R-:W-:-:S04]  /*0650*/  FFMA R23, R8, R23, R27 ;  /* 0x0000001708177223 */ /* 0x002fc8000000001b */
[----:B------:R-:W-:Y:S02]  /*0660*/  FFMA R20, R20, R9, R23 ;  /* 0x0000000914147223 */ /* 0x000fe40000000017 */
[----:B------:R-:W1:Y:S02]  /*0670*/  LDS R23, [R3+0xd00] ;  /* 0x000d000003177984 */ /* 0x000e640000000800 */
[----:B--2---:R-:W-:Y:S02]  /*0680*/  FFMA R25, R25, R10, R20 ;  /* 0x0000000a19197223 */ /* 0x004fe40000000014 */
[----:B------:R-:W2:Y:S02]  /*0690*/  LDS R20, [R3+0xd80] ;  /* 0x000d800003147984 */ /* 0x000ea40000000800 */
[----:B---3--:R-:W-:Y:S02]  /*06a0*/  FFMA R27, R22, R11, R25 ;  /* 0x0000000b161b7223 */ /* 0x008fe40000000019 */
[----:B------:R-:W-:Y:S04]  /*06b0*/  LDS R25, [R3+0xe00] ;  /* 0x000e000003197984 */ /* 0x000fe80000000800 */
[----:B------:R-:W3:Y:S04]  /*06c0*/  LDS.128 R8, [R5+0x70] ;  /* 0x0000700005087984 */ /* 0x000ee80000000c00 */
[----:B------:R-:W4:Y:S01]  /*06d0*/  LDS R22, [R3+0xe80] ;  /* 0x000e800003167984 */ /* 0x000f220000000800 */
[----:B0-----:R-:W-:-:S03]  /*06e0*/  FFMA R27, R12, R21, R27 ;  /* 0x000000150c1b7223 */ /* 0x001fc6000000001b */
[----:B------:R-:W0:Y:S04]  /*06f0*/  LDS R21, [R3+0xf00] ;  /* 0x000f000003157984 */ /* 0x000e280000000800 */
[----:B------:R-:W5:Y:S01]  /*0700*/  LDS R12, [R3+0xf80] ;  /* 0x000f8000030c7984 */ /* 0x000f620000000800 */
[----:B------:R-:W-:-:S04]  /*0710*/  FFMA R24, R24, R13, R27 ;  /* 0x0000000d18187223 */ /* 0x000fc8000000001b */
[----:B-1----:R-:W-:-:S04]  /*0720*/  FFMA R23, R23, R14, R24 ;  /* 0x0000000e17177223 */ /* 0x002fc80000000018 */
[----:B--2---:R-:W-:-:S04]  /*0730*/  FFMA R15, R20, R15, R23 ;  /* 0x0000000f140f7223 */ /* 0x004fc80000000017 */
[----:B---3--:R-:W-:-:S04]  /*0740*/  FFMA R15, R8, R25, R15 ;  /* 0x00000019080f7223 */ /* 0x008fc8000000000f */
[----:B----4-:R-:W-:Y:S01]  /*0750*/  FFMA R22, R22, R9, R15 ;  /* 0x0000000916167223 */ /* 0x010fe2000000000f */
[----:B------:R-:W-:Y:S02]  /*0760*/  IADD3 R16, PT, PT, R16, 0x20, RZ ;  /* 0x0000002010107810 */ /* 0x000fe40007ffe0ff */
[----:B------:R-:W-:Y:S02]  /*0770*/  IADD3 R6, PT, PT, R6, 0x20, RZ ;  /* 0x0000002006067810 */ /* 0x000fe40007ffe0ff */
[----:B------:R-:W-:Y:S01]  /*0780*/  LEA R7, R0, R7, 0x5 ;  /* 0x0000000700077211 */ /* 0x000fe200078e28ff */
[----:B0-----:R-:W-:-:S04]  /*0790*/  FFMA R21, R21, R10, R22 ;  /* 0x0000000a15157223 */ /* 0x001fc80000000016 */
[----:B-----5:R-:W-:Y:S01]  /*07a0*/  FFMA R21, R12, R11, R21 ;  /* 0x0000000b0c157223 */ /* 0x020fe20000000015 */
[----:B------:R-:W-:Y:S06]  /*07b0*/  BAR.SYNC.DEFER_BLOCKING 0x0 ;  /* 0x0000000000007b1d */ /* 0x000fec0000010000 */
[----:B------:R-:W-:Y:S05]  /*07c0*/  BRA.U !UP0, `(.L_x_4) ;  /* 0xfffffff908847547 */ /* 0x000fea000b83ffff */
.L_x_3:
[----:B------:R-:W0:Y:S02]  /*07d0*/  LDCU.64 UR4, c[0x0][0x398] ;  /* 0x00007300ff0477ac */ /* 0x000e240008000a00 */
        /* <DEDUP_REMOVED lines=8> */
.L_x_5:
        /* <DEDUP_REMOVED lines=10> */
.L_x_29:


//--------------------- .text._Z13sgemm_5_asyncPfS_S_iii --------------------------
	.section	.text._Z13sgemm_5_asyncPfS_S_iii,"ax",@progbits
	.align	128
        .global         _Z13sgemm_5_asyncPfS_S_iii
        .type           _Z13sgemm_5_asyncPfS_S_iii,@function
        .size           _Z13sgemm_5_asyncPfS_S_iii,(.L_x_30 - _Z13sgemm_5_asyncPfS_S_iii)
        .other          _Z13sgemm_5_asyncPfS_S_iii,@"STO_CUDA_ENTRY STV_DEFAULT"
_Z13sgemm_5_asyncPfS_S_iii:
.text._Z13sgemm_5_asyncPfS_S_iii:
[----:B------:R-:W-:Y:S01]  /*0000*/  LDC R1, c[0x0][0x37c] ;  /* 0x0000df00ff017b82 */ /* 0x000fe20000000800 */
[----:B------:R-:W1:Y:S01]  /*0010*/  S2R R0, SR_TID.Y ;  /* 0x0000000000007919 */ /* 0x000e620000002200 */
[----:B------:R-:W1:Y:S06]  /*0020*/  LDCU UR6, c[0x0][0x360] ;  /* 0x00006c00ff0677ac */ /* 0x000e6c0008000800 */
[----:B------:R-:W2:Y:S01]  /*0030*/  S2UR UR4, SR_CTAID.Y ;  /* 0x00000000000479c3 */ /* 0x000ea20000002600 */
[----:B------:R-:W-:Y:S01]  /*0040*/  HFMA2 R108, -RZ, RZ, 0, 0 ;  /* 0x00000000ff6c7431 */ /* 0x000fe200000001ff */
[----:B------:R-:W1:Y:S01]  /*0050*/  S2R R3, SR_TID.X ;  /* 0x0000000000037919 */ /* 0x000e620000002100 */
[----:B------:R-:W3:Y:S01]  /*0060*/  LDCU UR7, c[0x0][0x39c] ;  /* 0x00007380ff0777ac */ /* 0x000ee20008000800 */
[----:B------:R-:W-:Y:S01]  /*0070*/  HFMA2 R85, -RZ, RZ, 0, 0 ;  /* 0x00000000ff557431 */ /* 0x000fe200000001ff */
[----:B------:R-:W-:Y:S01]  /*0080*/  CS2R R86, SRZ ;  /* 0x0000000000567805 */ /* 0x000fe2000001ff00 */
[----:B------:R-:W4:Y:S01]  /*0090*/  S2R R10, SR_CTAID.X ;  /* 0x00000000000a7919 */ /* 0x000f220000002500 */
[----:B------:R-:W5:Y:S01]  /*00a0*/  LDCU.64 UR10, c[0x0][0x380] ;  /* 0x00007000ff0a77ac */ /* 0x000f620008000a00 */
[----:B------:R-:W2:Y:S01]  /*00b0*/  LDC R12, c[0x0][0x3a0] ;  /* 0x0000e800ff0c7b82 */ /* 0x000ea20000000800 */
[----:B------:R-:W-:Y:S01]  /*00c0*/  HFMA2 R18, -RZ, RZ, 0, 0 ;  /* 0x00000000ff127431 */ /* 0x000fe200000001ff */
[----:B------:R-:W-:Y:S01]  /*00d0*/  MOV R106, RZ ;  /* 0x000000ff006a7202 */ /* 0x000fe20000000f00 */
[----:B------:R-:W5:Y:S01]  /*00e0*/  LDCU.64 UR8, c[0x0][0x358] ;  /* 0x00006b00ff0877ac */ /* 0x000f620008000a00 */
[----:B------:R-:W-:Y:S01]  /*00f0*/  HFMA2 R16, -RZ, RZ, 0, 0 ;  /* 0x00000000ff107431 */ /* 0x000fe200000001ff */
[----:B------:R-:W-:Y:S01]  /*0100*/  CS2R R74, SRZ ;  /* 0x00000000004a7805 */ /* 0x000fe2000001ff00 */
[----:B------:R-:W-:Y:S01]  /*0110*/  HFMA2 R120, -RZ, RZ, 0, 0 ;  /* 0x00000000ff787431 */ /* 0x000fe200000001ff */
[----:B------:R-:W-:Y:S01]  /*0120*/  CS2R R72, SRZ ;  /* 0x0000000000487805 */ /* 0x000fe2000001ff00 */
[----:B------:R-:W5:Y:S01]  /*0130*/  S2UR UR5, SR_CgaCtaId ;  /* 0x00000000000579c3 */ /* 0x000f620000008800 */
[----:B------:R-:W-:Y:S01]  /*0140*/  HFMA2 R118, -RZ, RZ, 0, 0 ;  /* 0x00000000ff767431 */ /* 0x000fe200000001ff */
[----:B------:R-:W-:Y:S01]  /*0150*/  MOV R110, RZ ;  /* 0x000000ff006e7202 */ /* 0x000fe20000000f00 */
[----:B------:R-:W-:Y:S01]  /*0160*/  HFMA2 R94, -RZ, RZ, 0, 0 ;  /* 0x00000000ff5e7431 */ /* 0x000fe200000001ff */
[----:B------:R-:W-:-:S02]  /*0170*/  CS2R R80, SRZ ;  /* 0x0000000000507805 */ /* 0x000fc4000001ff00 */
[----:B---3--:R-:W-:Y:S02]  /*0180*/  MOV R26, UR7 ;  /* 0x00000007001a7c02 */ /* 0x008fe40008000f00 */
[----:B------:R-:W-:Y:S02]  /*0190*/  CS2R R90, SRZ ;  /* 0x00000000005a7805 */ /* 0x000fe4000001ff00 */
[----:B------:R-:W-:Y:S01]  /*01a0*/  CS2R R82, SRZ ;  /* 0x0000000000527805 */ /* 0x000fe2000001ff00 */
[----:B------:R-:W3:Y:S01]  /*01b0*/  LDC.64 R4, c[0x0][0x388] ;  /* 0x0000e200ff047b82 */ /* 0x000ee20000000a00 */
[----:B------:R-:W-:Y:S02]  /*01c0*/  CS2R R70, SRZ ;  /* 0x0000000000467805 */ /* 0x000fe4000001ff00 */
[----:B------:R-:W-:Y:S02]  /*01d0*/  CS2R R68, SRZ ;  /* 0x0000000000447805 */ /* 0x000fe4000001ff00 */
[----:B------:R-:W-:-:S02]  /*01e0*/  CS2R R112, SRZ ;  /* 0x0000000000707805 */ /* 0x000fc4000001ff00 */
[----:B------:R-:W-:Y:S02]  /*01f0*/  CS2R R78, SRZ ;  /* 0x00000000004e7805 */ /* 0x000fe4000001ff00 */
[----:B------:R-:W-:Y:S02]  /*0200*/  CS2R R66, SRZ ;  /* 0x0000000000427805 */ /* 0x000fe4000001ff00 */
[----:B------:R-:W-:Y:S02]  /*0210*/  CS2R R76, SRZ ;  /* 0x00000000004c7805 */ /* 0x000fe4000001ff00 */
[----:B------:R-:W-:Y:S01]  /*0220*/  CS2R R64, SRZ ;  /* 0x0000000000407805 */ /* 0x000fe2000001ff00 */
[----:B--2---:R-:W-:Y:S01]  /*0230*/  IMAD R6, R12, UR4, RZ ;  /* 0x000000040c067c24 */ /* 0x004fe2000f8e02ff */
[----:B------:R-:W-:Y:S01]  /*0240*/  UMOV UR4, 0x400 ;  /* 0x0000040000047882 */ /* 0x000fe20000000000 */
[----:B-1----:R-:W-:Y:S01]  /*0250*/  IMAD R2, R0, UR6, R3 ;  /* 0x0000000600027c24 */ /* 0x002fe2000f8e0203 */
[----:B------:R-:W-:-:S02]  /*0260*/  CS2R R116, SRZ ;  /* 0x0000000000747805 */ /* 0x000fc4000001ff00 */
[----:B------:R-:W-:Y:S02]  /*0270*/  CS2R R114, SRZ ;  /* 0x0000000000727805 */ /* 0x000fe4000001ff00 */
[----:B------:R-:W-:Y:S02]  /*0280*/  SHF.L.U32 R6, R6, 0x7, RZ ;  /* 0x0000000706067819 */ /* 0x000fe400000006ff */
[----:B------:R-:W-:Y:S02]  /*0290*/  CS2R R100, SRZ ;  /* 0x0000000000647805 */ /* 0x000fe4000001ff00 */
[----:B------:R-:W-:Y:S01]  /*02a0*/  SHF.L.U32 R9, R2, 0x2, RZ ;  /* 0x0000000202097819 */ /* 0x000fe200000006ff */
[----:B-----5:R-:W-:Y:S01]  /*02b0*/  ULEA UR6, UR5, UR4, 0x18 ;  /* 0x0000000405067291 */ /* 0x020fe2000f8ec0ff */
[----:B------:R-:W-:Y:S01]  /*02c0*/  SHF.R.U32.HI R8, RZ, 0x1, R2 ;  /* 0x00000001ff087819 */ /* 0x000fe20000011602 */
[----:B------:R-:W-:Y:S01]  /*02d0*/  UIADD3 UR4, UPT, UPT, UR4, 0x2000, URZ ;  /* 0x0000200004047890 */ /* 0x000fe2000fffe0ff */
[----:B------:R-:W-:-:S02]  /*02e0*/  LOP3.LUT R7, R9, 0x4, RZ, 0xc0, !PT ;  /* 0x0000000409077812 */ /* 0x000fc400078ec0ff */
[----:B------:R-:W-:Y:S02]  /*02f0*/  CS2R R60, SRZ ;  /* 0x00000000003c7805 */ /* 0x000fe4000001ff00 */
[----:B------:R-:W-:Y:S01]  /*0300*/  LOP3.LUT R15, R9, 0x7c, RZ, 0xc0, !PT ;  /* 0x0000007c090f7812 */ /* 0x000fe200078ec0ff */
[----:B------:R-:W-:Y:S01]  /*0310*/  ULEA UR4, UR5, UR4, 0x18 ;  /* 0x0000000405047291 */ /* 0x000fe2000f8ec0ff */
[----:B------:R-:W-:Y:S01]  /*0320*/  MOV R63, RZ ;  /* 0x000000ff003f7202 */ /* 0x000fe20000000f00 */
[----:B------:R-:W-:Y:S01]  /*0330*/  IMAD R11, R8, R12, R7 ;  /* 0x0000000c080b7224 */ /* 0x000fe200078e0207 */
[----:B----4-:R-:W-:Y:S02]  /*0340*/  SHF.L.U32 R7, R10, 0x7, RZ ;  /* 0x000000070a077819 */ /* 0x010fe400000006ff */
[----:B------:R-:W-:Y:S02]  /*0350*/  CS2R R40, SRZ ;  /* 0x0000000000287805 */ /* 0x000fe4000001ff00 */
[----:B------:R-:W-:-:S02]  /*0360*/  MOV R124, RZ ;  /* 0x000000ff007c7202 */ /* 0x000fc40000000f00 */
[----:B------:R-:W-:Y:S02]  /*0370*/  CS2R R92, SRZ ;  /* 0x00000000005c7805 */ /* 0x000fe4000001ff00 */
[----:B------:R-:W-:Y:S01]  /*0380*/  SHF.R.S32.HI R13, RZ, 0x1f, R11 ;  /* 0x0000001fff0d7819 */ /* 0x000fe2000001140b */
[----:B---3--:R-:W-:Y:S01]  /*0390*/  IMAD.WIDE.U32 R4, R7, 0x4, R4 ;  /* 0x0000000407047825 */ /* 0x008fe200078e0004 */
[----:B------:R-:W-:Y:S02]  /*03a0*/  IADD3 R10, P0, PT, R6, R11, RZ ;  /* 0x0000000b060a7210 */ /* 0x000fe40007f1e0ff */
[----:B------:R-:W-:Y:S02]  /*03b0*/  CS2R R36, SRZ ;  /* 0x0000000000247805 */ /* 0x000fe4000001ff00 */
[----:B------:R-:W-:Y:S02]  /*03c0*/  SHF.R.U32.HI R7, RZ, 0x5, R2 ;  /* 0x00000005ff077819 */ /* 0x000fe40000011602 */
[----:B------:R-:W-:-:S02]  /*03d0*/  CS2R R96, SRZ ;  /* 0x0000000000607805 */ /* 0x000fc4000001ff00 */
[----:B------:R-:W-:Y:S02]  /*03e0*/  LEA.HI.X.SX32 R19, R6, R13, 0x1, P0 ;  /* 0x0000000d06137211 */ /* 0x000fe400000f0eff */
[----:B------:R-:W-:Y:S02]  /*03f0*/  CS2R R88, SRZ ;  /* 0x0000000000587805 */ /* 0x000fe4000001ff00 */
[----:B------:R-:W-:Y:S01]  /*0400*/  SHF.L.U32 R6, R2, 0x4, RZ ;  /* 0x0000000402067819 */ /* 0x000fe200000006ff */
[----:B------:R-:W-:Y:S01]  /*0410*/  IMAD R17, R7, R26, R15 ;  /* 0x0000001a07117224 */ /* 0x000fe200078e020f */
[----:B------:R-:W-:Y:S02]  /*0420*/  LEA R2, R8, UR6, 0x5 ;  /* 0x0000000608027c11 */ /* 0x000fe4000f8e28ff */
[----:B------:R-:W-:Y:S02]  /*0430*/  CS2R R104, SRZ ;  /* 0x0000000000687805 */ /* 0x000fe4000001ff00 */
[----:B------:R-:W-:Y:S01]  /*0440*/  LOP3.LUT R11, R6, 0x10, RZ, 0xc0, !PT ;  /* 0x00000010060b7812 */ /* 0x000fe200078ec0ff */
[----:B------:R-:W-:Y:S01]  /*0450*/  IMAD.WIDE R4, R17, 0x4, R4 ;  /* 0x0000000411047825 */ /* 0x000fe200078e0204 */
[----:B------:R-:W-:-:S02]  /*0460*/  LEA R8, P0, R10, UR10, 0x2 ;  /* 0x0000000a0a087c11 */ /* 0x000fc4000f8010ff */
[----:B------:R-:W-:Y:S02]  /*0470*/  LOP3.LUT R13, R6, 0x1f0, RZ, 0xc0, !PT ;  /* 0x000001f0060d7812 */ /* 0x000fe400078ec0ff */
[----:B------:R-:W-:Y:S02]  /*0480*/  LEA R6, R7, UR4, 0x9 ;  /* 0x0000000407067c11 */ /* 0x000fe4000f8e48ff */
[----:B------:R-:W-:Y:S02]  /*0490*/  LEA.HI.X R9, R10, UR11, R19, 0x2, P0 ;  /* 0x0000000b0a097c11 */ /* 0x000fe400080f1413 */
[----:B------:R-:W-:Y:S02]  /*04a0*/  IADD3 R11, PT, PT, R2, R11, RZ ;  /* 0x0000000b020b7210 */ /* 0x000fe40007ffe0ff */
[----:B------:R-:W-:Y:S02]  /*04b0*/  IADD3 R13, PT, PT, R6, R13, RZ ;  /* 0x0000000d060d7210 */ /* 0x000fe40007ffe0ff */
[----:B------:R-:W-:Y:S01]  /*04c0*/  ISETP.GE.AND P0, PT, R12, 0x1, PT ;  /* 0x000000010c00780c */ /* 0x000fe20003f06270 */
[----:B------:R-:W-:Y:S01]  /*04d0*/  @!PT LDS RZ, [RZ] ;  /* 0x00000000fffff984 */ /* 0x000fe20000000800 */
[----:B------:R-:W-:Y:S01]  /*04e0*/  @!PT LDS RZ, [RZ] ;  /* 0x00000000fffff984 */ /* 0x000fe20000000800 */
[----:B------:R-:W-:Y:S01]  /*04f0*/  @!PT LDS RZ, [RZ] ;  /* 0x00000000fffff984 */ /* 0x000fe20000000800 */
[----:B------:R1:W-:Y:S01]  /*0500*/  LDGSTS.E.BYPASS.128 [R11], desc[UR8][R8.64] ;  /* 0x00000000080b7fae */ /* 0x0003e2000b981808 */
[----:B------:R-:W-:-:S02]  /*0510*/  MOV R14, RZ ;  /* 0x000000ff000e7202 */ /* 0x000fc40000000f00 */
[----:B------:R-:W-:Y:S01]  /*0520*/  MOV R122, RZ ;  /* 0x000000ff007a7202 */ /* 0x000fe20000000f00 */
[----:B------:R2:W-:Y:S01]  /*0530*/  LDGSTS.E.BYPASS.128 [R13], desc[UR8][R4.64] ;  /* 0x00000000040d7fae */ /* 0x0005e2000b981808 */
[----:B------:R-:W-:Y:S02]  /*0540*/  MOV R98, RZ ;  /* 0x000000ff00627202 */ /* 0x000fe40000000f00 */
[----:B------:R-:W-:Y:S01]  /*0550*/  MOV R102, RZ ;  /* 0x000000ff00667202 */ /* 0x000fe20000000f00 */
[----:B------:R-:W0:Y:S01]  /*0560*/  LDGDEPBAR ;  /* 0x00000000000079af */ /* 0x000e220000000000 */
[----:B-1----:R-:W-:Y:S01]  /*0570*/  HFMA2 R11, -RZ, RZ, 0, 0 ;  /* 0x00000000ff0b7431 */ /* 0x002fe200000001ff */
[----:B--2---:R-:W-:Y:S01]  /*0580*/  CS2R R12, SRZ ;  /* 0x00000000000c7805 */ /* 0x004fe2000001ff00 */
[----:B------:R-:W-:-:S04]  /*0590*/  DEPBAR.LE SB0, 0x0 ;  /* 0x000080000000791a */ /* 0x000fc80000000000 */
[----:B------:R-:W-:Y:S06]  /*05a0*/  BAR.SYNC.DEFER_BLOCKING 0x0 ;  /* 0x0000000000007b1d */ /* 0x000fec0000010000 */
[----:B------:R-:W-:Y:S05]  /*05b0*/  @!P0 BRA `(.L_x_6) ;  /* 0x0000002400848947 */ /* 0x000fea0003800000 */
[----:B------:R-:W-:Y:S02]  /*05c0*/  IADD3 R5, PT, PT, R7, 0x8, RZ ;  /* 0x0000000807057810 */ /* 0x000fe40007ffe0ff */
[----:B------:R-:W-:Y:S02]  /*05d0*/  IADD3 R6, P0, PT, R8, 0x20, RZ ;  /* 0x0000002008067810 */ /* 0x000fe40007f1e0ff */
[----:B------:R-:W-:Y:S01]  /*05e0*/  MOV R7, 0x1 ;  /* 0x0000000100077802 */ /* 0x000fe20000000f00 */
[----:B------:R-:W-:Y:S01]  /*05f0*/  IMAD R5, R5, R26, R15 ;  /* 0x0000001a05057224 */ /* 0x000fe200078e020f */
[----:B------:R-:W-:Y:S02]  /*0600*/  MOV R8, RZ ;  /* 0x000000ff00087202 */ /* 0x000fe40000000f00 */
[----:B------:R-:W-:Y:S02]  /*0610*/  MOV R108, RZ ;  /* 0x000000ff006c7202 */ /* 0x000fe40000000f00 */
[----:B------:R-:W-:-:S02]  /*0620*/  MOV R10, RZ ;  /* 0x000000ff000a7202 */ /* 0x000fc40000000f00 */
[----:B------:R-:W-:-:S07]  /*0630*/  IADD3.X R9, PT, PT, RZ, R9, RZ, P0, !PT ;  /* 0x00000009ff097210 */ /* 0x000fce00007fe4ff */
.L_x_8:
[----:B------:R-:W1:Y:S01]  /*0640*/  S2R R17, SR_CgaCtaId ;  /* 0x0000000000117919 */ /* 0x000e620000008800 */
[----:B------:R-:W2:Y:S01]  /*0650*/  LDC R15, c[0x0][0x3a0] ;  /* 0x0000e800ff0f7b82 */ /* 0x000ea20000000800 */
[----:B------:R-:W-:Y:S01]  /*0660*/  IADD3 R8, PT, PT, R8, 0x8, RZ ;  /* 0x0000000808087810 */ /* 0x000fe20007ffe0ff */
[----:B------:R-:W3:Y:S01]  /*0670*/  S2R R0, SR_TID.Y ;  /* 0x0000000000007919 */ /* 0x000ee20000002200 */
[----:B------:R-:W-:Y:S01]  /*0680*/  MOV R2, 0x400 ;  /* 0x0000040000027802 */ /* 0x000fe20000000f00 */
[----:B------:R-:W4:Y:S03]  /*0690*/  S2R R3, SR_TID.X ;  /* 0x0000000000037919 */ /* 0x000f260000002100 */
[----:B------:R-:W-:Y:S02]  /*06a0*/  IADD3 R4, PT, PT, R2, 0x2000, RZ ;  /* 0x0000200002047810 */ /* 0x000fe40007ffe0ff */
[----:B--2---:R-:W-:-:S02]  /*06b0*/  ISETP.GE.AND P0, PT, R8, R15, PT ;  /* 0x0000000f0800720c */ /* 0x004fc40003f06270 */
[C---:B-1----:R-:W-:Y:S02]  /*06c0*/  LEA R19, R17.reuse, R2, 0x18 ;  /* 0x0000000211137211 */ /* 0x042fe400078ec0ff */
[----:B------:R-:W-:Y:S02]  /*06d0*/  LEA R21, R17, R4, 0x18 ;  /* 0x0000000411157211 */ /* 0x000fe400078ec0ff */
[C---:B------:R-:W-:Y:S02]  /*06e0*/  LEA R17, R10.reuse, R19, 0xc ;  /* 0x000000130a117211 */ /* 0x040fe400078e60ff */
[----:B------:R-:W-:Y:S02]  /*06f0*/  LEA R2, R10, R21, 0xc ;  /* 0x000000150a027211 */ /* 0x000fe400078e60ff */
[----:B---3--:R-:W-:Y:S02]  /*0700*/  LEA R4, R0, R17, 0x8 ;  /* 0x0000001100047211 */ /* 0x008fe400078e40ff */
[----:B----4-:R-:W-:Y:S01]  /*0710*/  LEA R2, R3, R2, 0x5 ;  /* 0x0000000203027211 */ /* 0x010fe200078e28ff */
[----:B------:R-:W-:Y:S06]  /*0720*/  @P0 BRA `(.L_x_7) ;  /* 0x0000000000780947 */ /* 0x000fec0003800000 */
[----:B------:R-:W1:Y:S01]  /*0730*/  S2R R17, SR_TID.Y ;  /* 0x0000000000117919 */ /* 0x000e620000002200 */
[----:B------:R-:W1:Y:S01]  /*0740*/  LDCU UR4, c[0x0][0x360] ;  /* 0x00006c00ff0477ac */ /* 0x000e620008000800 */
[----:B------:R-:W2:Y:S01]  /*0750*/  S2UR UR5, SR_CgaCtaId ;  /* 0x00000000000579c3 */ /* 0x000ea20000008800 */
[----:B------:R-:W1:Y:S01]  /*0760*/  S2R R20, SR_TID.X ;  /* 0x0000000000147919 */ /* 0x000e620000002100 */
[----:B------:R-:W3:Y:S06]  /*0770*/  S2R R19, SR_CTAID.X ;  /* 0x0000000000137919 */ /* 0x000eec0000002500 */
[----:B------:R-:W4:Y:S01]  /*0780*/  LDC.64 R22, c[0x0][0x388] ;  /* 0x0000e200ff167b82 */ /* 0x000f220000000a00 */
[----:B-1----:R-:W-:Y:S01]  /*0790*/  IMAD R17, R17, UR4, R20 ;  /* 0x0000000411117c24 */ /* 0x002fe2000f8e0214 */
[----:B------:R-:W-:-:S02]  /*07a0*/  UMOV UR4, 0x400 ;  /* 0x0000040000047882 */ /* 0x000fc40000000000 */
[----:B------:R-:W-:Y:S01]  /*07b0*/  UIADD3 UR6, UPT, UPT, UR4, 0x2000, URZ ;  /* 0x0000200004067890 */ /* 0x000fe2000fffe0ff */
[----:B---3--:R-:W-:Y:S01]  /*07c0*/  SHF.L.U32 R19, R19, 0x7, RZ ;  /* 0x0000000713137819 */ /* 0x008fe200000006ff */
[----:B--2---:R-:W-:Y:S01]  /*07d0*/  ULEA UR4, UR5, UR4, 0x18 ;  /* 0x0000000405047291 */ /* 0x004fe2000f8ec0ff */
[----:B------:R-:W-:Y:S01]  /*07e0*/  SHF.L.U32 R17, R17, 0x4, RZ ;  /* 0x0000000411117819 */ /* 0x000fe200000006ff */
[----:B------:R-:W-:Y:S02]  /*07f0*/  ULEA UR6, UR5, UR6, 0x18 ;  /* 0x0000000605067291 */ /* 0x000fe4000f8ec0ff */
[----:B----4-:R-:W-:Y:S01]  /*0800*/  IMAD.WIDE.U32 R22, R19, 0x4, R22 ;  /* 0x0000000413167825 */ /* 0x010fe200078e0016 */
[C---:B------:R-:W-:Y:S02]  /*0810*/  LOP3.LUT R19, R17.reuse, 0xffffffe0, RZ, 0xc0, !PT ;  /* 0xffffffe011137812 */ /* 0x040fe400078ec0ff */
[C---:B------:R-:W-:Y:S02]  /*0820*/  LOP3.LUT R20, R17.reuse, 0x10, RZ, 0xc0, !PT ;  /* 0x0000001011147812 */ /* 0x040fe400078ec0ff */
[----:B------:R-:W-:Y:S01]  /*0830*/  LOP3.LUT R21, R17, 0xfffffe00, RZ, 0xc0, !PT ;  /* 0xfffffe0011157812 */ /* 0x000fe200078ec0ff */
[----:B------:R-:W-:Y:S01]  /*0840*/  IMAD.WIDE R22, R5, 0x4, R22 ;  /* 0x0000000405167825 */ /* 0x000fe200078e0216 */
[----:B------:R-:W-:-:S02]  /*0850*/  LOP3.LUT R24, R17, 0x1f0, RZ, 0xc0, !PT ;  /* 0x000001f011187812 */ /* 0x000fc400078ec0ff */
[----:B------:R-:W-:Y:S02]  /*0860*/  IADD3 R20, PT, PT, R20, UR4, R19 ;  /* 0x0000000414147c10 */ /* 0x000fe4000fffe013 */
[----:B------:R-:W-:Y:S02]  /*0870*/  IADD3 R24, PT, PT, R24, UR6, R21 ;  /* 0x0000000618187c10 */ /* 0x000fe4000fffe015 */
[C---:B------:R-:W-:Y:S02]  /*0880*/  LEA R17, R7.reuse, R20, 0xc ;  /* 0x0000001407117211 */ /* 0x040fe400078e60ff */
[----:B------:R-:W-:Y:S02]  /*0890*/  MOV R20, R6 ;  /* 0x0000000600147202 */ /* 0x000fe40000000f00 */
[----:B------:R-:W-:Y:S02]  /*08a0*/  MOV R21, R9 ;  /* 0x0000000900157202 */ /* 0x000fe40000000f00 */
[----:B------:R-:W-:-:S03]  /*08b0*/  LEA R19, R7, R24, 0xc ;  /* 0x0000001807137211 */ /* 0x000fc600078e60ff */
[----:B------:R-:W-:Y:S01]  /*08c0*/  @!PT LDS RZ, [RZ] ;  /* 0x00000000fffff984 */ /* 0x000fe20000000800 */
[----:B------:R-:W-:Y:S01]  /*08d0*/  @!PT LDS RZ, [RZ] ;  /* 0x00000000fffff984 */ /* 0x000fe20000000800 */
[----:B------:R-:W-:Y:S01]  /*08e0*/  @!PT LDS RZ, [RZ] ;  /* 0x00000000fffff984 */ /* 0x000fe20000000800 */
[----:B------:R1:W-:Y:S04]  /*08f0*/  LDGSTS.E.BYPASS.128 [R17], desc[UR8][R20.64] ;  /* 0x0000000014117fae */ /* 0x0003e8000b981808 */
[----:B------:R1:W-:Y:S02]  /*0900*/  LDGSTS.E.BYPASS.128 [R19], desc[UR8][R22.64] ;  /* 0x0000000016137fae */ /* 0x0003e4000b981808 */
.L_x_7:
[----:B------:R-:W-:Y:S01]  /*0910*/  LDS.128 R32, [R4] ;  /* 0x0000000004207984 */ /* 0x000fe20000000c00 */
[----:B------:R-:W-:Y:S02]  /*0920*/  ISETP.GE.AND P0, PT, R8, R15, PT ;  /* 0x0000000f0800720c */ /* 0x000fe40003f06270 */
[----:B------:R-:W-:Y:S01]  /*0930*/  IADD3 R6, P1, PT, R6, 0x20, RZ ;  /* 0x0000002006067810 */ /* 0x000fe20007f3e0ff */
[----:B------:R-:W1:Y:S01]  /*0940*/  LDS.128 R24, [R2] ;  /* 0x0000000002187984 */ /* 0x000e620000000c00 */
[----:B------:R-:W-:Y:S02]  /*0950*/  SEL R15, RZ, 0x1, P0 ;  /* 0x00000001ff0f7807 */ /* 0x000fe40000000000 */
[----:B------:R-:W-:Y:S01]  /*0960*/  IADD3.X R9, PT, PT, RZ, R9, RZ, P1, !PT ;  /* 0x00000009ff097210 */ /* 0x000fe20000ffe4ff */
[----:B------:R-:W2:Y:S01]  /*0970*/  LDS.128 R52, [R2+0x10] ;  /* 0x0000100002347984 */ /* 0x000ea20000000c00 */
[-C--:B------:R-:W-:Y:S02]  /*0980*/  LOP3.LUT R10, R10, R15.reuse, RZ, 0x3c, !PT ;  /* 0x0000000f0a0a7212 */ /* 0x080fe400078e3cff */
[----:B------:R-:W-:Y:S01]  /*0990*/  LOP3.LUT R7, R7, R15, RZ, 0x3c, !PT ;  /* 0x0000000f07077212 */ /* 0x000fe200078e3cff */
[----:B------:R-:W3:Y:S04]  /*09a0*/  LDS.128 R28, [R4+0x20] ;  /* 0x00002000041c7984 */ /* 0x000ee80000000c00 */
[----:B------:R-:W4:Y:S04]  /*09b0*/  LDS.128 R48, [R2+0x200] ;  /* 0x0002000002307984 */ /* 0x000f280000000c00 */
[----:B------:R-:W5:Y:S04]  /*09c0*/  LDS.128 R44, [R2+0x210] ;  /* 0x00021000022c7984 */ /* 0x000f680000000c00 */
[----:B------:R-:W5:Y:S04]  /*09d0*/  LDS.128 R56, [R4+0x40] ;  /* 0x0000400004387984 */ /* 0x000f680000000c00 */
[----:B------:R-:W0:Y:S01]  /*09e0*/  LDGDEPBAR ;  /* 0x00000000000079af */ /* 0x000e220000000000 */
[C---:B-1----:R-:W-:Y:S01]  /*09f0*/  FFMA R20, R32.reuse, R25, R36 ;  /* 0x0000001920147223 */ /* 0x042fe20000000024 */
[C---:B------:R-:W-:Y:S01]  /*0a00*/  FFMA R13, R32.reuse, R24, R13 ;  /* 0x00000018200d7223 */ /* 0x040fe2000000000d */
[C---:B------:R-:W-:Y:S01]  /*0a10*/  FFMA R107, R32.reuse, R26, R97 ;  /* 0x0000001a206b7223 */ /* 0x040fe20000000061 */
[C---:B------:R-:W-:Y:S01]  /*0a20*/  FFMA R118, R32.reuse, R27, R118 ;  /* 0x0000001b20767223 */ /* 0x040fe20000000076 */
[C---:B--2---:R-:W-:Y:S01]  /*0a30*/  FFMA R21, R32.reuse, R52, R37 ;  /* 0x0000003420157223 */ /* 0x044fe20000000025 */
[CC--:B------:R-:W-:Y:S01]  /*0a40*/  FFMA R12, R32.reuse, R53.reuse, R12 ;  /* 0x00000035200c7223 */ /* 0x0c0fe2000000000c */
[----:B------:R-:W1:Y:S01]  /*0a50*/  LDS.128 R36, [R4+0x60] ;  /* 0x0000600004247984 */ /* 0x000e620000000c00 */
[----:B------:R-:W-:Y:S01]  /*0a60*/  FFMA R17, R32, R54, R113 ;  /* 0x0000003620117223 */ /* 0x000fe20000000071 */
[C---:B---3--:R-:W-:Y:S01]  /*0a70*/  FFMA R109, R28.reuse, R26, R41 ;  /* 0x0000001a1c6d7223 */ /* 0x048fe20000000029 */
[C---:B------:R-:W-:Y:S01]  /*0a80*/  FFMA R22, R28.reuse, R53, R40 ;  /* 0x000000351c167223 */ /* 0x040fe20000000028 */
[C---:B------:R-:W-:Y:S01]  /*0a90*/  FFMA R11, R28.reuse, R24, R11 ;  /* 0x000000181c0b7223 */ /* 0x040fe2000000000b */
[----:B------:R-:W2:Y:S01]  /*0aa0*/  LDS.128 R40, [R4+0x80] ;  /* 0x0000800004287984 */ /* 0x000ea20000000c00 */
[C---:B------:R-:W-:Y:S01]  /*0ab0*/  FFMA R14, R28.reuse, R25, R14 ;  /* 0x000000191c0e7223 */ /* 0x040fe2000000000e */
[C---:B------:R-:W-:Y:S01]  /*0ac0*/  FFMA R120, R28.reuse, R27, R120 ;  /* 0x0000001b1c787223 */ /* 0x040fe20000000078 */
[C---:B------:R-:W-:Y:S01]  /*0ad0*/  FFMA R15, R28.reuse, R52, R93 ;  /* 0x000000341c0f7223 */ /* 0x040fe2000000005d */
[----:B------:R-:W-:Y:S01]  /*0ae0*/  FFMA R115, R28, R54, R115 ;  /* 0x000000361c737223 */ /* 0x000fe20000000073 */
[-C--:B------:R-:W-:Y:S01]  /*0af0*/  FFMA R122, R32, R55.reuse, R122 ;  /* 0x00000037207a7223 */ /* 0x080fe2000000007a */
[----:B------:R-:W-:Y:S01]  /*0b00*/  FFMA R28, R28, R55, R124 ;  /* 0x000000371c1c7223 */ /* 0x000fe2000000007c */
[C---:B----4-:R-:W-:Y:S01]  /*0b10*/  FFMA R32, R48.reuse, R33, R13 ;  /* 0x0000002130207223 */ /* 0x050fe2000000000d */
[----:B-----5:R-:W-:Y:S01]  /*0b20*/  FFMA R19, R33, R45, R12 ;  /* 0x0000002d21137223 */ /* 0x020fe2000000000c */
[----:B------:R-:W-:Y:S01]  /*0b30*/  FFMA R84, R48, R29, R11 ;  /* 0x0000001d30547223 */ /* 0x000fe2000000000b */
[----:B------:R-:W-:Y:S01]  /*0b40*/  FFMA R121, R29, R49, R14 ;  /* 0x000000311d797223 */ /* 0x000fe2000000000e */
[C---:B------:R-:W-:Y:S01]  /*0b50*/  FFMA R13, R44.reuse, R29, R15 ;  /* 0x0000001d2c0d7223 */ /* 0x040fe2000000000f */
[C---:B------:R-:W-:Y:S01]  /*0b60*/  FFMA R119, R33.reuse, R49, R20 ;  /* 0x0000003121777223 */ /* 0x040fe20000000014 */
[C---:B------:R-:W-:Y:S01]  /*0b70*/  FFMA R107, R33.reuse, R50, R107 ;  /* 0x00000032216b7223 */ /* 0x040fe2000000006b */
[C---:B------:R-:W-:Y:S01]  /*0b80*/  FFMA R95, R33.reuse, R51, R118 ;  /* 0x00000033215f7223 */ /* 0x040fe20000000076 */
[----:B------:R-:W-:Y:S01]  /*0b90*/  FFMA R21, R44, R33, R21 ;  /* 0x000000212c157223 */ /* 0x000fe20000000015 */
[C---:B------:R-:W-:Y:S01]  /*0ba0*/  FFMA R17, R33.reuse, R46, R17 ;  /* 0x0000002e21117223 */ /* 0x040fe20000000011 */
[----:B------:R-:W-:Y:S01]  /*0bb0*/  FFMA R12, R33, R47, R122 ;  /* 0x0000002f210c7223 */ /* 0x000fe2000000007a */
[C---:B------:R-:W-:Y:S01]  /*0bc0*/  FFMA R109, R29.reuse, R50, R109 ;  /* 0x000000321d6d7223 */ /* 0x040fe2000000006d */
[C---:B------:R-:W-:Y:S01]  /*0bd0*/  FFMA R93, R29.reuse, R51, R120 ;  /* 0x000000331d5d7223 */ /* 0x040fe20000000078 */
[C---:B------:R-:W-:Y:S01]  /*0be0*/  FFMA R15, R29.reuse, R45, R22 ;  /* 0x0000002d1d0f7223 */ /* 0x040fe20000000016 */
[C---:B------:R-:W-:Y:S01]  /*0bf0*/  FFMA R11, R29.reuse, R46, R115 ;  /* 0x0000002e1d0b7223 */ /* 0x040fe20000000073 */
[----:B------:R-:W-:Y:S01]  /*0c00*/  FFMA R14, R29, R47, R28 ;  /* 0x0000002f1d0e7223 */ /* 0x000fe2000000001c */
[C---:B------:R-:W-:Y:S01]  /*0c10*/  FFMA R23, R56.reuse, R24, R61 ;  /* 0x0000001838177223 */ /* 0x040fe2000000003d */
[C---:B------:R-:W-:Y:S01]  /*0c20*/  FFMA R16, R56.reuse, R25, R16 ;  /* 0x0000001938107223 */ /* 0x040fe20000000010 */
[C---:B------:R-:W-:Y:S01]  /*0c30*/  FFMA R111, R56.reuse, R26, R63 ;  /* 0x0000001a386f7223 */ /* 0x040fe2000000003f */
[C---:B------:R-:W-:Y:S01]  /*0c40*/  FFMA R20, R56.reuse, R27, R60 ;  /* 0x0000001b38147223 */ /* 0x040fe2000000003c */
[C---:B------:R-:W-:Y:S01]  /*0c50*/  FFMA R29, R56.reuse, R52, R101 ;  /* 0x00000034381d7223 */ /* 0x040fe20000000065 */
[C---:B------:R-:W-:Y:S01]  /*0c60*/  FFMA R114, R56.reuse, R53, R114 ;  /* 0x0000003538727223 */ /* 0x040fe20000000072 */
[C---:B------:R-:W-:Y:S01]  /*0c70*/  FFMA R33, R56.reuse, R54, R117 ;  /* 0x0000003638217223 */ /* 0x040fe20000000075 */
[----:B------:R-:W-:Y:S01]  /*0c80*/  FFMA R116, R56, R55, R116 ;  /* 0x0000003738747223 */ /* 0x000fe20000000074 */
[----:B------:R-:W3:Y:S01]  /*0c90*/  LDS.128 R60, [R4+0xa0] ;  /* 0x0000a000043c7984 */ /* 0x000ee20000000c00 */
[----:B------:R-:W-:Y:S01]  /*0ca0*/  FFMA R56, R48, R57, R23 ;  /* 0x0000003930387223 */ /* 0x000fe20000000017 */
[C---:B------:R-:W-:Y:S01]  /*0cb0*/  FFMA R123, R57.reuse, R49, R16 ;  /* 0x00000031397b7223 */ /* 0x040fe20000000010 */
[C---:B------:R-:W-:Y:S01]  /*0cc0*/  FFMA R111, R57.reuse, R50, R111 ;  /* 0x00000032396f7223 */ /* 0x040fe2000000006f */
[C---:B------:R-:W-:Y:S01]  /*0cd0*/  FFMA R97, R57.reuse, R51, R20 ;  /* 0x0000003339617223 */ /* 0x040fe20000000014 */
[----:B------:R-:W-:Y:S01]  /*0ce0*/  FFMA R29, R44, R57, R29 ;  /* 0x000000392c1d7223 */ /* 0x000fe2000000001d */
[C---:B------:R-:W-:Y:S01]  /*0cf0*/  FFMA R23, R57.reuse, R45, R114 ;  /* 0x0000002d39177223 */ /* 0x040fe20000000072 */
[C---:B------:R-:W-:Y:S01]  /*0d00*/  FFMA R33, R57.reuse, R46, R33 ;  /* 0x0000002e39217223 */ /* 0x040fe20000000021 */
[----:B------:R-:W-:Y:S01]  /*0d10*/  FFMA R16, R57, R47, R116 ;  /* 0x0000002f39107223 */ /* 0x000fe20000000074 */
[C---:B-1----:R-:W-:Y:S01]  /*0d20*/  FFMA R57, R36.reuse, R24, R65 ;  /* 0x0000001824397223 */ /* 0x042fe20000000041 */
[C---:B------:R-:W-:Y:S01]  /*0d30*/  FFMA R113, R36.reuse, R26, R67 ;  /* 0x0000001a24717223 */ /* 0x040fe20000000043 */
[C---:B------:R-:W-:Y:S01]  /*0d40*/  FFMA R20, R36.reuse, R27, R64 ;  /* 0x0000001b24147223 */ /* 0x040fe20000000040 */
[C---:B------:R-:W-:Y:S01]  /*0d50*/  FFMA R22, R36.reuse, R53, R66 ;  /* 0x0000003524167223 */ /* 0x040fe20000000042 */
[C---:B------:R-:W-:Y:S01]  /*0d60*/  FFMA R18, R36.reuse, R25, R18 ;  /* 0x0000001924127223 */ /* 0x040fe20000000012 */
[C---:B------:R-:W-:Y:S01]  /*0d70*/  FFMA R77, R36.reuse, R52, R77 ;  /* 0x00000034244d7223 */ /* 0x040fe2000000004d */
[----:B------:R-:W1:Y:S01]  /*0d80*/  LDS.128 R64, [R4+0xc0] ;  /* 0x0000c00004407984 */ /* 0x000e620000000c00 */
[C---:B------:R-:W-:Y:S01]  /*0d90*/  FFMA R101, R36.reuse, R54, R79 ;  /* 0x0000003624657223 */ /* 0x040fe2000000004f */
[----:B------:R-:W-:Y:S01]  /*0da0*/  FFMA R112, R36, R55, R112 ;  /* 0x0000003724707223 */ /* 0x000fe20000000070 */
        /* <DEDUP_REMOVED lines=8> */
[C---:B--2---:R-:W-:Y:S01]  /*0e30*/  FFMA R37, R40.reuse, R24, R69 ;  /* 0x0000001828257223 */ /* 0x044fe20000000045 */
[C---:B------:R-:W-:Y:S01]  /*0e40*/  FFMA R20, R40.reuse, R25, R68 ;  /* 0x0000001928147223 */ /* 0x040fe20000000044 */
[C---:B------:R-:W-:Y:S01]  /*0e50*/  FFMA R115, R40.reuse, R26, R71 ;  /* 0x0000001a28737223 */ /* 0x040fe20000000047 */
[C---:B------:R-:W-:Y:S01]  /*0e60*/  FFMA R22, R40.reuse, R27, R70 ;  /* 0x0000001b28167223 */ /* 0x040fe20000000046 */
[C---:B------:R-:W-:Y:S01]  /*0e70*/  FFMA R83, R40.reuse, R52, R83 ;  /* 0x0000003428537223 */ /* 0x040fe20000000053 */
[----:B------:R-:W2:Y:S01]  /*0e80*/  LDS.128 R68, [R4+0xe0] ;  /* 0x0000e00004447984 */ /* 0x000ea20000000c00 */
[C---:B------:R-:W-:Y:S01]  /*0e90*/  FFMA R28, R40.reuse, R53, R90 ;  /* 0x00000035281c7223 */ /* 0x040fe2000000005a */
        /* <DEDUP_REMOVED lines=10> */
[C---:B---3--:R-:W-:Y:S01]  /*0f40*/  FFMA R41, R60.reuse, R52, R85 ;  /* 0x000000343c297223 */ /* 0x048fe20000000055 */
[C---:B------:R-:W-:Y:S01]  /*0f50*/  FFMA R73, R60.reuse, R24, R73 ;  /* 0x000000183c497223 */ /* 0x040fe20000000049 */
[C---:B------:R-:W-:Y:S01]  /*0f60*/  FFMA R72, R60.reuse, R25, R72 ;  /* 0x000000193c487223 */ /* 0x040fe20000000048 */
[C---:B------:R-:W-:Y:S01]  /*0f70*/  FFMA R117, R60.reuse, R26, R75 ;  /* 0x0000001a3c757223 */ /* 0x040fe2000000004b */
[C---:B------:R-:W-:Y:S01]  /*0f80*/  FFMA R74, R60.reuse, R27, R74 ;  /* 0x0000001b3c4a7223 */ /* 0x040fe2000000004a */
[C---:B------:R-:W-:Y:S01]  /*0f90*/  FFMA R106, R60.reuse, R53, R106 ;  /* 0x000000353c6a7223 */ /* 0x040fe2000000006a */
[C---:B------:R-:W-:Y:S01]  /*0fa0*/  FFMA R85, R60.reuse, R54, R87 ;  /* 0x000000363c557223 */ /* 0x040fe20000000057 */
[----:B------:R-:W-:Y:S01]  /*0fb0*/  FFMA R22, R60, R55, R108 ;  /* 0x000000373c167223 */ /* 0x000fe2000000006c */
        /* <DEDUP_REMOVED lines=19> */
[----:B------:R-:W-:Y:S01]  /*10f0*/  FFMA R89, R44, R65, R61 ;  /* 0x000000412c597223 */ /* 0x000fe2000000003d */
[----:B------:R-:W1:Y:S01]  /*1100*/  LDS.128 R72, [R2+0x400] ;  /* 0x0004000002487984 */ /* 0x000e620000000c00 */
        /* <DEDUP_REMOVED lines=20> */
[----:B------:R-:W-:-:S02]  /*1250*/  FFMA R82, R69, R47, R68 ;  /* 0x0000002f45527223 */ /* 0x000fc40000000044 */
[----:B------:R-:W3:Y:S01]  /*1260*/  LDS.128 R44, [R2+0x600] ;  /* 0x00060000022c7984 */ /* 0x000ee20000000c00 */
[C---:B-1----:R-:W-:Y:S01]  /*1270*/  FFMA R80, R72.reuse, R58, R56 ;  /* 0x0000003a48507223 */ /* 0x042fe20000000038 */
[C---:B------:R-:W-:Y:S01]  /*1280*/  FFMA R68, R72.reuse, R62, R108 ;  /* 0x0000003e48447223 */ /* 0x040fe2000000006c */
[----:B------:R-:W-:Y:S01]  /*1290*/  FFMA R69, R72, R34, R32 ;  /* 0x0000002248457223 */ /* 0x000fe20000000020 */
[-C--:B------:R-:W-:Y:S01]  /*12a0*/  FFMA R92, R34, R73.reuse, R119 ;  /* 0x00000049225c7223 */ /* 0x080fe20000000077 */
[-C--:B------:R-:W-:Y:S01]  /*12b0*/  FFMA R94, R30, R73.reuse, R121 ;  /* 0x000000491e5e7223 */ /* 0x080fe20000000079 */
[-C--:B------:R-:W-:Y:S01]  /*12c0*/  FFMA R96, R58, R73.reuse, R123 ;  /* 0x000000493a607223 */ /* 0x080fe2000000007b */
[-C--:B------:R-:W-:Y:S01]  /*12d0*/  FFMA R98, R38, R73.reuse, R125 ;  /* 0x0000004926627223 */ /* 0x080fe2000000007d */
[-C--:B------:R-:W-:Y:S01]  /*12e0*/  FFMA R90, R42, R73.reuse, R90 ;  /* 0x000000492a5a7223 */ /* 0x080fe2000000005a */
[-C--:B------:R-:W-:Y:S01]  /*12f0*/  FFMA R88, R62, R73.reuse, R60 ;  /* 0x000000493e587223 */ /* 0x080fe2000000003c */
[-C--:B------:R-:W-:Y:S01]  /*1300*/  FFMA R86, R66, R73.reuse, R86 ;  /* 0x0000004942567223 */ /* 0x080fe20000000056 */
        /* <DEDUP_REMOVED lines=8> */
[C---:B------:R-:W-:Y:S01]  /*1390*/  FFMA R116, R70.reuse, R74, R65 ;  /* 0x0000004a46747223 */ /* 0x040fe20000000041 */
[-C--:B------:R-:W-:Y:S01]  /*13a0*/  FFMA R56, R70, R75.reuse, R51 ;  /* 0x0000004b46387223 */ /* 0x080fe20000000033 */
[----:B------:R-:W-:Y:S01]  /*13b0*/  FFMA R84, R72, R30, R84 ;  /* 0x0000001e48547223 */ /* 0x000fe20000000054 */
[-C--:B------:R-:W-:Y:S01]  /*13c0*/  FFMA R54, R34, R75.reuse, R95 ;  /* 0x0000004b22367223 */ /* 0x080fe2000000005f */
[----:B------:R-:W-:Y:S01]  /*13d0*/  FFMA R32, R30, R75, R93 ;  /* 0x0000004b1e207223 */ /* 0x000fe2000000005d */
[----:B--2---:R-:W-:Y:S01]  /*13e0*/  FFMA R51, R24, R34, R21 ;  /* 0x0000002218337223 */ /* 0x004fe20000000015 */
[CC--:B------:R-:W-:Y:S01]  /*13f0*/  FFMA R60, R34.reuse, R25.reuse, R19 ;  /* 0x00000019223c7223 */ /* 0x0c0fe20000000013 */
[----:B------:R-:W-:Y:S01]  /*1400*/  FFMA R65, R34, R26, R17 ;  /* 0x0000001a22417223 */ /* 0x000fe20000000011 */
[----:B------:R-:W-:Y:S01]  /*1410*/  FFMA R73, R24, R30, R13 ;  /* 0x0000001e18497223 */ /* 0x000fe2000000000d */
[C---:B------:R-:W-:Y:S01]  /*1420*/  FFMA R74, R30.reuse, R25, R15 ;  /* 0x000000191e4a7223 */ /* 0x040fe2000000000f */
[----:B------:R-:W-:Y:S01]  /*1430*/  FFMA R11, R30, R26, R11 ;  /* 0x0000001a1e0b7223 */ /* 0x000fe2000000000b */
[-C--:B------:R-:W-:Y:S01]  /*1440*/  FFMA R34, R34, R27.reuse, R12 ;  /* 0x0000001b22227223 */ /* 0x080fe2000000000c */
[----:B------:R-:W-:Y:S01]  /*1450*/  FFMA R30, R30, R27, R14 ;  /* 0x0000001b1e1e7223 */ /* 0x000fe2000000000e */
[C---:B------:R-:W-:Y:S01]  /*1460*/  FFMA R78, R72.reuse, R38, R36 ;  /* 0x00000026484e7223 */ /* 0x040fe20000000024 */
[----:B------:R-:W1:Y:S01]  /*1470*/  LDS.128 R12, [R2+0x610] ;  /* 0x00061000020c7984 */ /* 0x000e620000000c00 */
[C---:B------:R-:W-:Y:S01]  /*1480*/  FFMA R76, R72.reuse, R42, R40 ;  /* 0x0000002a484c7223 */ /* 0x040fe20000000028 */
[C---:B------:R-:W-:Y:S01]  /*1490*/  FFMA R64, R72.reuse, R66, R64 ;  /* 0x0000004248407223 */ /* 0x040fe20000000040 */
[----:B------:R-:W-:Y:S01]  /*14a0*/  FFMA R72, R72, R70, R48 ;  /* 0x0000004648487223 */ /* 0x000fe20000000030 */
[-C--:B------:R-:W-:Y:S01]  /*14b0*/  FFMA R50, R58, R75.reuse, R97 ;  /* 0x0000004b3a327223 */ /* 0x080fe20000000061 */
[-C--:B------:R-:W-:Y:S01]  /*14c0*/  FFMA R52, R38, R75.reuse, R99 ;  /* 0x0000004b26347223 */ /* 0x080fe20000000063 */
[-C--:B------:R-:W-:Y:S01]  /*14d0*/  FFMA R48, R42, R75.reuse, R101 ;  /* 0x0000004b2a307223 */ /* 0x080fe20000000065 */
[-C--:B------:R-:W-:Y:S01]  /*14e0*/  FFMA R40, R62, R75.reuse, R103 ;  /* 0x0000004b3e287223 */ /* 0x080fe20000000067 */
[----:B------:R-:W-:Y:S01]  /*14f0*/  FFMA R36, R66, R75, R105 ;  /* 0x0000004b42247223 */ /* 0x000fe20000000069 */
[----:B------:R-:W-:Y:S01]  /*1500*/  FFMA R29, R24, R58, R29 ;  /* 0x0000003a181d7223 */ /* 0x000fe2000000001d */
[CC--:B------:R-:W-:Y:S01]  /*1510*/  FFMA R118, R58.reuse, R25.reuse, R23 ;  /* 0x000000193a767223 */ /* 0x0c0fe20000000017 */
        /* <DEDUP_REMOVED lines=8> */
[C---:B------:R-:W-:Y:S01]  /*15a0*/  FFMA R124, R62.reuse, R25, R87 ;  /* 0x000000193e7c7223 */ /* 0x040fe20000000057 */
[----:B------:R-:W-:Y:S01]  /*15b0*/  FFMA R85, R62, R26, R85 ;  /* 0x0000001a3e557223 */ /* 0x000fe20000000055 */
[-C--:B------:R-:W-:Y:S01]  /*15c0*/  FFMA R58, R58, R27.reuse, R16 ;  /* 0x0000001b3a3a7223 */ /* 0x080fe20000000010 */
[-C--:B------:R-:W-:Y:S01]  /*15d0*/  FFMA R38, R38, R27.reuse, R18 ;  /* 0x0000001b26267223 */ /* 0x080fe20000000012 */
[-C--:B------:R-:W-:Y:S01]  /*15e0*/  FFMA R42, R42, R27.reuse, R20 ;  /* 0x0000001b2a2a7223 */ /* 0x080fe20000000014 */
[----:B------:R-:W-:Y:S01]  /*15f0*/  FFMA R62, R62, R27, R22 ;  /* 0x0000001b3e3e7223 */ /* 0x000fe20000000016 */
[----:B------:R-:W-:Y:S01]  /*1600*/  FFMA R89, R24, R66, R89 ;  /* 0x0000004218597223 */ /* 0x000fe20000000059 */
[C---:B------:R-:W-:Y:S01]  /*1610*/  FFMA R61, R66.reuse, R25, R61 ;  /* 0x00000019423d7223 */ /* 0x040fe2000000003d */
[----:B------:R-:W-:Y:S01]  /*1620*/  FFMA R91, R66, R26, R91 ;  /* 0x0000001a425b7223 */ /* 0x000fe2000000005b */
[----:B---3--:R-:W-:Y:S01]  /*1630*/  FFMA R79, R44, R39, R78 ;  /* 0x000000272c4f7223 */ /* 0x008fe2000000004e */
[----:B------:R-:W-:Y:S01]  /*1640*/  FFMA R66, R66, R27, R28 ;  /* 0x0000001b42427223 */ /* 0x000fe2000000001c */
[----:B------:R-:W-:Y:S01]  /*1650*/  FFMA R49, R24, R70, R49 ;  /* 0x0000004618317223 */ /* 0x000fe20000000031 */
[C---:B------:R-:W-:Y:S01]  /*1660*/  FFMA R53, R70.reuse, R25, R53 ;  /* 0x0000001946357223 */ /* 0x040fe20000000035 */
[C---:B------:R-:W-:Y:S01]  /*1670*/  FFMA R55, R70.reuse, R26, R55 ;  /* 0x0000001a46377223 */ /* 0x040fe20000000037 */
[----:B------:R-:W-:Y:S01]  /*1680*/  FFMA R82, R70, R27, R82 ;  /* 0x0000001b46527223 */ /* 0x000fe20000000052 */
[C---:B------:R-:W-:Y:S01]  /*1690*/  FFMA R87, R44.reuse, R43, R76 ;  /* 0x0000002b2c577223 */ /* 0x040fe2000000004c */
[C---:B------:R-:W-:Y:S01]  /*16a0*/  FFMA R93, R44.reuse, R63, R68 ;  /* 0x0000003f2c5d7223 */ /* 0x040fe20000000044 */
[C---:B------:R-:W-:Y:S01]  /*16b0*/  FFMA R95, R44.reuse, R67, R64 ;  /* 0x000000432c5f7223 */ /* 0x040fe20000000040 */
[C---:B------:R-:W-:Y:S01]  /*16c0*/  FFMA R97, R44.reuse, R71, R72 ;  /* 0x000000472c617223 */ /* 0x040fe20000000048 */
[----:B------:R-:W-:Y:S01]  /*16d0*/  LDS.128 R16, [R4+0x10] ;  /* 0x0000100004107984 */ /* 0x000fe20000000c00 */
[C---:B------:R-:W-:Y:S01]  /*16e0*/  FFMA R78, R35.reuse, R47, R54 ;  /* 0x0000002f234e7223 */ /* 0x040fe20000000036 */
[C---:B------:R-:W-:Y:S01]  /*16f0*/  FFMA R69, R44.reuse, R35, R69 ;  /* 0x000000232c457223 */ /* 0x040fe20000000045 */
[C---:B------:R-:W-:Y:S01]  /*1700*/  FFMA R37, R44.reuse, R31, R84 ;  /* 0x0000001f2c257223 */ /* 0x040fe20000000054 */
[----:B------:R-:W2:Y:S01]  /*1710*/  LDS.128 R20, [R2+0x800] ;  /* 0x0008000002147984 */ /* 0x000ea20000000c00 */
        /* <DEDUP_REMOVED lines=23> */
[----:B------:R-:W-:Y:S01]  /*1890*/  FFMA R56, R71, R47, R56 ;  /* 0x0000002f47387223 */ /* 0x000fe20000000038 */
[----:B------:R-:W3:Y:S01]  /*18a0*/  LDS.128 R24, [R2+0x810] ;  /* 0x0008100002187984 */ /* 0x000ee20000000c00 */
[CC--:B-1----:R-:W-:Y:S01]  /*18b0*/  FFMA R115, R31.reuse, R14.reuse, R11 ;  /* 0x0000000e1f737223 */ /* 0x0c2fe2000000000b */
[C---:B------:R-:W-:Y:S01]  /*18c0*/  FFMA R73, R12.reuse, R31, R73 ;  /* 0x0000001f0c497223 */ /* 0x040fe20000000049 */
[C---:B------:R-:W-:Y:S01]  /*18d0*/  FFMA R74, R31.reuse, R13, R74 ;  /* 0x0000000d1f4a7223 */ /* 0x040fe2000000004a */
[----:B------:R-:W1:Y:S01]  /*18e0*/  LDS.128 R44, [R4+0x30] ;  /* 0x00003000042c7984 */ /* 0x000e620000000c00 */
[----:B------:R-:W-:Y:S01]  /*18f0*/  FFMA R52, R31, R15, R30 ;  /* 0x0000000f1f347223 */ /* 0x000fe2000000001e */
[C---:B------:R-:W-:Y:S01]  /*1900*/  FFMA R11, R12.reuse, R59, R29 ;  /* 0x0000003b0c0b7223 */ /* 0x040fe2000000001d */
[C---:B------:R-:W-:Y:S01]  /*1910*/  FFMA R51, R12.reuse, R35, R51 ;  /* 0x000000230c337223 */ /* 0x040fe20000000033 */
[----:B------:R-:W4:Y:S01]  /*1920*/  LDS.128 R28, [R4+0x50] ;  /* 0x00005000041c7984 */ /* 0x000f220000000c00 */
[C---:B------:R-:W-:Y:S01]  /*1930*/  FFMA R60, R35.reuse, R13, R60 ;  /* 0x0000000d233c7223 */ /* 0x040fe2000000003c */
[CC--:B------:R-:W-:Y:S01]  /*1940*/  FFMA R65, R35.reuse, R14.reuse, R65 ;  /* 0x0000000e23417223 */ /* 0x0c0fe20000000041 */
[----:B------:R-:W-:Y:S01]  /*1950*/  FFMA R36, R35, R15, R34 ;  /* 0x0000000f23247223 */ /* 0x000fe20000000022 */
[C---:B------:R-:W-:Y:S01]  /*1960*/  FFMA R118, R59.reuse, R13, R118 ;  /* 0x0000000d3b767223 */ /* 0x040fe20000000076 */
[CC--:B------:R-:W-:Y:S01]  /*1970*/  FFMA R117, R59.reuse, R14.reuse, R33 ;  /* 0x0000000e3b757223 */ /* 0x0c0fe20000000021 */
[----:B------:R-:W-:Y:S01]  /*1980*/  FFMA R58, R59, R15, R58 ;  /* 0x0000000f3b3a7223 */ /* 0x000fe2000000003a */
[C---:B------:R-:W-:Y:S01]  /*1990*/  FFMA R81, R12.reuse, R43, R81 ;  /* 0x0000002b0c517223 */ /* 0x040fe20000000051 */
[C---:B------:R-:W-:Y:S01]  /*19a0*/  FFMA R122, R43.reuse, R13, R122 ;  /* 0x0000000d2b7a7223 */ /* 0x040fe2000000007a */
[CC--:B------:R-:W-:Y:S01]  /*19b0*/  FFMA R83, R43.reuse, R14.reuse, R83 ;  /* 0x0000000e2b537223 */ /* 0x0c0fe20000000053 */
[----:B------:R-:W-:Y:S01]  /*19c0*/  FFMA R84, R43, R15, R42 ;  /* 0x0000000f2b547223 */ /* 0x000fe2000000002a */
[----:B------:R-:W5:Y:S01]  /*19d0*/  LDS.128 R32, [R4+0x70] ;  /* 0x0000700004207984 */ /* 0x000f620000000c00 */
[C---:B------:R-:W-:Y:S01]  /*19e0*/  FFMA R59, R12.reuse, R63, R41 ;  /* 0x0000003f0c3b7223 */ /* 0x040fe20000000029 */
[C---:B------:R-:W-:Y:S01]  /*19f0*/  FFMA R124, R63.reuse, R13, R124 ;  /* 0x0000000d3f7c7223 */ /* 0x040fe2000000007c */
[CC--:B------:R-:W-:Y:S01]  /*1a00*/  FFMA R85, R63.reuse, R14.reuse, R85 ;  /* 0x0000000e3f557223 */ /* 0x0c0fe20000000055 */
[----:B------:R-:W-:Y:S01]  /*1a10*/  FFMA R62, R63, R15, R62 ;  /* 0x0000000f3f3e7223 */ /* 0x000fe2000000003e */
[----:B------:R-:W-:Y:S01]  /*1a20*/  FFMA R100, R67, R13, R61 ;  /* 0x0000000d43647223 */ /* 0x000fe2000000003d */
[C---:B------:R-:W-:Y:S01]  /*1a30*/  FFMA R57, R12.reuse, R39, R57 ;  /* 0x000000270c397223 */ /* 0x040fe20000000039 */
[C---:B------:R-:W-:Y:S01]  /*1a40*/  FFMA R120, R39.reuse, R13, R120 ;  /* 0x0000000d27787223 */ /* 0x040fe20000000078 */
[CC--:B------:R-:W-:Y:S01]  /*1a50*/  FFMA R77, R39.reuse, R14.reuse, R77 ;  /* 0x0000000e274d7223 */ /* 0x0c0fe2000000004d */
[----:B------:R-:W-:Y:S01]  /*1a60*/  FFMA R80, R39, R15, R38 ;  /* 0x0000000f27507223 */ /* 0x000fe20000000026 */
[C---:B------:R-:W-:Y:S01]  /*1a70*/  FFMA R89, R12.reuse, R67, R89 ;  /* 0x000000430c597223 */ /* 0x040fe20000000059 */
[CC--:B------:R-:W-:Y:S01]  /*1a80*/  FFMA R91, R67.reuse, R14.reuse, R91 ;  /* 0x0000000e435b7223 */ /* 0x0c0fe2000000005b */
[----:B------:R-:W-:Y:S01]  /*1a90*/  FFMA R66, R67, R15, R66 ;  /* 0x0000000f43427223 */ /* 0x000fe20000000042 */
[----:B------:R-:W-:Y:S01]  /*1aa0*/  FFMA R61, R12, R71, R49 ;  /* 0x000000470c3d7223 */ /* 0x000fe20000000031 */
[----:B------:R-:W5:Y:S01]  /*1ab0*/  LDS.128 R40, [R4+0x90] ;  /* 0x0000900004287984 */ /* 0x000f620000000c00 */
[C---:B------:R-:W-:Y:S01]  /*1ac0*/  FFMA R102, R71.reuse, R13, R53 ;  /* 0x0000000d47667223 */ /* 0x040fe20000000035 */
[C---:B------:R-:W-:Y:S01]  /*1ad0*/  FFMA R63, R71.reuse, R14, R55 ;  /* 0x0000000e473f7223 */ /* 0x040fe20000000037 */
[----:B------:R-:W-:Y:S01]  /*1ae0*/  FFMA R82, R71, R15, R82 ;  /* 0x0000000f47527223 */ /* 0x000fe20000000052 */
[C---:B--2---:R-:W-:Y:S01]  /*1af0*/  FFMA R106, R16.reuse, R22, R113 ;  /* 0x00000016106a7223 */ /* 0x044fe20000000071 */
[----:B------:R-:W2:Y:S01]  /*1b00*/  LDS.128 R12, [R4+0xb0] ;  /* 0x0000b000040c7984 */ /* 0x000ea20000000c00 */
[C---:B------:R-:W-:Y:S01]  /*1b10*/  FFMA R69, R16.reuse, R20, R69 ;  /* 0x0000001410457223 */ /* 0x040fe20000000045 */
[C---:B------:R-:W-:Y:S01]  /*1b20*/  FFMA R92, R16.reuse, R21, R92 ;  /* 0x00000015105c7223 */ /* 0x040fe2000000005c */
[C---:B------:R-:W-:Y:S01]  /*1b30*/  FFMA R78, R16.reuse, R23, R78 ;  /* 0x00000017104e7223 */ /* 0x040fe2000000004e */
[C---:B---3--:R-:W-:Y:S01]  /*1b40*/  FFMA R71, R16.reuse, R24, R51 ;  /* 0x0000001810477223 */ /* 0x048fe20000000033 */
[C---:B------:R-:W-:Y:S01]  /*1b50*/  FFMA R60, R16.reuse, R25, R60 ;  /* 0x00000019103c7223 */ /* 0x040fe2000000003c */
[C---:B------:R-:W-:Y:S01]  /*1b60*/  FFMA R113, R16.reuse, R26, R65 ;  /* 0x0000001a10717223 */ /* 0x040fe20000000041 */
[----:B------:R-:W-:Y:S01]  /*1b70*/  FFMA R16, R16, R27, R36 ;  /* 0x0000001b10107223 */ /* 0x000fe20000000024 */
[----:B------:R-:W3:Y:S01]  /*1b80*/  LDS.128 R48, [R4+0xd0] ;  /* 0x0000d00004307984 */ /* 0x000ee20000000c00 */
[C---:B-1----:R-:W-:Y:S01]  /*1b90*/  FFMA R108, R44.reuse, R20, R37 ;  /* 0x000000142c6c7223 */ /* 0x042fe20000000025 */
[C---:B------:R-:W-:Y:S01]  /*1ba0*/  FFMA R94, R44.reuse, R21, R94 ;  /* 0x000000152c5e7223 */ /* 0x040fe2000000005e */
[C---:B------:R-:W-:Y:S01]  /*1bb0*/  FFMA R110, R44.reuse, R22, R111 ;  /* 0x000000162c6e7223 */ /* 0x040fe2000000006f */
[----:B------:R1:W3:Y:S01]  /*1bc0*/  LDS.128 R36, [R4+0xf0] ;  /* 0x0000f00004247984 */ /* 0x0002e20000000c00 */
[C---:B------:R-:W-:Y:S01]  /*1bd0*/  FFMA R76, R44.reuse, R23, R76 ;  /* 0x000000172c4c7223 */ /* 0x040fe2000000004c */
[C---:B------:R-:W-:Y:S01]  /*1be0*/  FFMA R73, R44.reuse, R24, R73 ;  /* 0x000000182c497223 */ /* 0x040fe20000000049 */
[C---:B------:R-:W-:Y:S01]  /*1bf0*/  FFMA R74, R44.reuse, R25, R74 ;  /* 0x000000192c4a7223 */ /* 0x040fe2000000004a */
[----:B------:R-:W-:Y:S01]  /*1c00*/  FFMA R115, R44, R26, R115 ;  /* 0x0000001a2c737223 */ /* 0x000fe20000000073 */
[----:B----4-:R-:W-:Y:S01]  /*1c10*/  FFMA R114, R28, R21, R96 ;  /* 0x000000151c727223 */ /* 0x010fe20000000060 */
[----:B------:R-:W-:Y:S01]  /*1c20*/  FFMA R44, R44, R27, R52 ;  /* 0x0000001b2c2c7223 */ /* 0x000fe20000000034 */
[C---:B------:R-:W-:Y:S01]  /*1c30*/  FFMA R96, R28.reuse, R23, R54 ;  /* 0x000000171c607223 */ /* 0x040fe20000000036 */
[C---:B------:R-:W-:Y:S01]  /*1c40*/  FFMA R112, R28.reuse, R20, R75 ;  /* 0x000000141c707223 */ /* 0x040fe2000000004b */
[----:B------:R-:W4:Y:S01]  /*1c50*/  LDS.128 R52, [R2+0xa00] ;  /* 0x000a000002347984 */ /* 0x000f220000000c00 */
[C---:B------:R-:W-:Y:S01]  /*1c60*/  FFMA R116, R28.reuse, R22, R107 ;  /* 0x000000161c747223 */ /* 0x040fe2000000006b */
[C---:B------:R-:W-:Y:S01]  /*1c70*/  FFMA R11, R28.reuse, R24, R11 ;  /* 0x000000181c0b7223 */ /* 0x040fe2000000000b */
[C---:B------:R-:W-:Y:S01]  /*1c80*/  FFMA R118, R28.reuse, R25, R118 ;  /* 0x000000191c767223 */ /* 0x040fe20000000076 */
[C---:B------:R-:W-:Y:S01]  /*1c90*/  FFMA R117, R28.reuse, R26, R117 ;  /* 0x0000001a1c757223 */ /* 0x040fe20000000075 */
[----:B------:R-:W-:Y:S01]  /*1ca0*/  FFMA R58, R28, R27, R58 ;  /* 0x0000001b1c3a7223 */ /* 0x000fe2000000003a */
[C---:B-----5:R-:W-:Y:S01]  /*1cb0*/  FFMA R28, R32.reuse, R20, R79 ;  /* 0x00000014201c7223 */ /* 0x060fe2000000004f */
[C---:B------:R-:W-:Y:S01]  /*1cc0*/  FFMA R98, R32.reuse, R21, R98 ;  /* 0x0000001520627223 */ /* 0x040fe20000000062 */
[C---:B------:R-:W-:Y:S01]  /*1cd0*/  FFMA R99, R32.reuse, R22, R99 ;  /* 0x0000001620637223 */ /* 0x040fe20000000063 */
[C---:B-1----:R-:W-:Y:S01]  /*1ce0*/  FFMA R4, R32.reuse, R23, R64 ;  /* 0x0000001720047223 */ /* 0x042fe20000000040 */
        /* <DEDUP_REMOVED lines=17> */
[C---:B------:R-:W-:Y:S01]  /*1e00*/  FFMA R124, R12.reuse, R25, R124 ;  /* 0x000000190c7c7223 */ /* 0x040fe2000000007c */
[C---:B------:R-:W-:Y:S01]  /*1e10*/  FFMA R85, R12.reuse, R26, R85 ;  /* 0x0000001a0c557223 */ /* 0x040fe20000000055 */
[----:B------:R-:W-:Y:S01]  /*1e20*/  FFMA R62, R12, R27, R62 ;  /* 0x0000001b0c3e7223 */ /* 0x000fe2000000003e */
[C---:B---3--:R-:W-:Y:S01]  /*1e30*/  FFMA R75, R48.reuse, R20, R95 ;  /* 0x00000014304b7223 */ /* 0x048fe2000000005f */
[----:B------:R-:W-:Y:S01]  /*1e40*/  FFMA R12, R48, R22, R105 ;  /* 0x00000016300c7223 */ /* 0x000fe20000000069 */
[C---:B------:R-:W-:Y:S01]  /*1e50*/  FFMA R20, R36.reuse, R20, R97 ;  /* 0x0000001424147223 */ /* 0x040fe20000000061 */
[----:B------:R-:W-:Y:S01]  /*1e60*/  FFMA R22, R36, R22, R109 ;  /* 0x0000001624167223 */ /* 0x000fe2000000006d */
[-C--:B------:R-:W-:Y:S01]  /*1e70*/  FFMA R89, R48, R24.reuse, R89 ;  /* 0x0000001830597223 */ /* 0x080fe20000000059 */
[----:B------:R-:W-:Y:S01]  /*1e80*/  FFMA R61, R36, R24, R61 ;  /* 0x00000018243d7223 */ /* 0x000fe2000000003d */
[C---:B------:R-:W-:Y:S01]  /*1e90*/  FFMA R86, R48.reuse, R21, R86 ;  /* 0x0000001530567223 */ /* 0x040fe20000000056 */
[----:B------:R-:W-:Y:S01]  /*1ea0*/  FFMA R72, R48, R23, R72 ;  /* 0x0000001730487223 */ /* 0x000fe20000000048 */
[C---:B------:R-:W-:Y:S01]  /*1eb0*/  FFMA R104, R36.reuse, R21, R104 ;  /* 0x0000001524687223 */ /* 0x040fe20000000068 */
[----:B------:R-:W-:Y:S01]  /*1ec0*/  FFMA R56, R36, R23, R56 ;  /* 0x0000001724387223 */ /* 0x000fe20000000038 */
[----:B----4-:R-:W-:Y:S01]  /*1ed0*/  FFMA R95, R52, R37, R20 ;  /* 0x00000025345f7223 */ /* 0x010fe20000000014 */
[----:B------:R-:W-:Y:S01]  /*1ee0*/  FFMA R24, R37, R54, R22 ;  /* 0x0000003625187223 */ /* 0x000fe20000000016 */
[C---:B------:R-:W-:Y:S01]  /*1ef0*/  FFMA R100, R48.reuse, R25, R100 ;  /* 0x0000001930647223 */ /* 0x040fe20000000064 */
[----:B------:R-:W1:Y:S01]  /*1f00*/  LDS.128 R20, [R2+0xc00] ;  /* 0x000c000002147984 */ /* 0x000e620000000c00 */
[C---:B------:R-:W-:Y:S01]  /*1f10*/  FFMA R91, R48.reuse, R26, R91 ;  /* 0x0000001a305b7223 */ /* 0x040fe2000000005b */
[----:B------:R-:W-:Y:S01]  /*1f20*/  FFMA R48, R48, R27, R66 ;  /* 0x0000001b30307223 */ /* 0x000fe20000000042 */
[C---:B------:R-:W-:Y:S01]  /*1f30*/  FFMA R102, R36.reuse, R25, R102 ;  /* 0x0000001924667223 */ /* 0x040fe20000000066 */
[----:B------:R-:W2:Y:S01]  /*1f40*/  LDS.128 R64, [R2+0xa10] ;  /* 0x000a100002407984 */ /* 0x000ea20000000c00 */
[----:B------:R-:W-:Y:S01]  /*1f50*/  FFMA R82, R36, R27, R82 ;  /* 0x0000001b24527223 */ /* 0x000fe20000000052 */
[C---:B------:R-:W-:Y:S01]  /*1f60*/  FFMA R93, R52.reuse, R33, R28 ;  /* 0x00000021345d7223 */ /* 0x040fe2000000001c */
[C---:B------:R-:W-:Y:S01]  /*1f70*/  FFMA R69, R52.reuse, R17, R69 ;  /* 0x0000001134457223 */ /* 0x040fe20000000045 */
[C---:B------:R-:W-:Y:S01]  /*1f80*/  FFMA R25, R52.reuse, R45, R108 ;  /* 0x0000002d34197223 */ /* 0x040fe2000000006c */
[C---:B------:R-:W-:Y:S01]  /*1f90*/  FFMA R27, R52.reuse, R29, R112 ;  /* 0x0000001d341b7223 */ /* 0x040fe20000000070 */
[C---:B------:R-:W-:Y:S01]  /*1fa0*/  FFMA R87, R52.reuse, R41, R87 ;  /* 0x0000002934577223 */ /* 0x040fe20000000057 */
        /* <DEDUP_REMOVED lines=25> */
[----:B------:R-:W-:Y:S01]  /*2140*/  FFMA R63, R36, R26, R63 ;  /* 0x0000001a243f7223 */ /* 0x000fe2000000003f */
[----:B------:R-:W3:Y:S01]  /*2150*/  LDS.128 R52, [R2+0xc10] ;  /* 0x000c100002347984 */ /* 0x000ee20000000c00 */
[C---:B-1----:R-:W-:Y:S01]  /*2160*/  FFMA R36, R20.reuse, R46, R25 ;  /* 0x0000002e14247223 */ /* 0x042fe20000000019 */
[----:B------:R-:W-:Y:S01]  /*2170*/  FFMA R86, R20, R30, R27 ;  /* 0x0000001e14567223 */ /* 0x000fe2000000001b */
[----:B------:R-:W-:Y:S01]  /*2180*/  FFMA R116, R38, R22, R24 ;  /* 0x0000001626747223 */ /* 0x000fe20000000018 */
[----:B------:R-:W-:Y:S01]  /*2190*/  FFMA R69, R20, R18, R69 ;  /* 0x0000001214457223 */ /* 0x000fe20000000045 */
[----:B------:R-:W1:Y:S01]  /*21a0*/  LDS.128 R24, [R2+0xe00] ;  /* 0x000e000002187984 */ /* 0x000e620000000c00 */
[C---:B--2---:R-:W-:Y:S01]  /*21b0*/  FFMA R71, R64.reuse, R17, R71 ;  /* 0x0000001140477223 */ /* 0x044fe20000000047 */
[C---:B------:R-:W-:Y:S01]  /*21c0*/  FFMA R60, R17.reuse, R65, R60 ;  /* 0x00000041113c7223 */ /* 0x040fe2000000003c */
[CC--:B------:R-:W-:Y:S01]  /*21d0*/  FFMA R113, R17.reuse, R66.reuse, R113 ;  /* 0x0000004211717223 */ /* 0x0c0fe20000000071 */
[----:B------:R-:W-:Y:S01]  /*21e0*/  FFMA R16, R17, R67, R16 ;  /* 0x0000004311107223 */ /* 0x000fe20000000010 */
[C---:B------:R-:W-:Y:S01]  /*21f0*/  FFMA R73, R64.reuse, R45, R73 ;  /* 0x0000002d40497223 */ /* 0x040fe20000000049 */
        /* <DEDUP_REMOVED lines=55> */
[----:B------:R-:W2:Y:S01]  /*2570*/  LDS.128 R20, [R2+0xe10] ;  /* 0x000e100002147984 */ /* 0x000ea20000000c00 */
[----:B---3--:R-:W-:Y:S01]  /*2580*/  FFMA R93, R52, R46, R73 ;  /* 0x0000002e345d7223 */ /* 0x008fe20000000049 */
[C---:B------:R-:W-:Y:S01]  /*2590*/  FFMA R17, R46.reuse, R53, R17 ;  /* 0x000000352e117223 */ /* 0x040fe20000000011 */
[C---:B------:R-:W-:Y:S01]  /*25a0*/  FFMA R115, R46.reuse, R54, R115 ;  /* 0x000000362e737223 */ /* 0x040fe20000000073 */
[----:B------:R-:W-:Y:S01]  /*25b0*/  FFMA R44, R46, R55, R44 ;  /* 0x000000372e2c7223 */ /* 0x000fe2000000002c */
[----:B------:R-:W-:Y:S01]  /*25c0*/  FFMA R95, R52, R30, R11 ;  /* 0x0000001e345f7223 */ /* 0x000fe2000000000b */
[C---:B------:R-:W-:Y:S01]  /*25d0*/  FFMA R46, R30.reuse, R53, R45 ;  /* 0x000000351e2e7223 */ /* 0x040fe2000000002d */
[C---:B------:R-:W-:Y:S01]  /*25e0*/  FFMA R117, R30.reuse, R54, R117 ;  /* 0x000000361e757223 */ /* 0x040fe20000000075 */
[----:B------:R-:W-:Y:S01]  /*25f0*/  FFMA R58, R30, R55, R58 ;  /* 0x000000371e3a7223 */ /* 0x000fe2000000003a */
[----:B------:R-:W-:Y:S01]  /*2600*/  FFMA R30, R34, R53, R29 ;  /* 0x00000035221e7223 */ /* 0x000fe2000000001d */
[----:B------:R-:W-:Y:S01]  /*2610*/  FFMA R57, R52, R34, R57 ;  /* 0x0000002234397223 */ /* 0x000fe20000000039 */
[C---:B------:R-:W-:Y:S01]  /*2620*/  FFMA R29, R34.reuse, R54, R77 ;  /* 0x00000036221d7223 */ /* 0x040fe2000000004d */
[----:B------:R-:W-:Y:S01]  /*2630*/  FFMA R99, R34, R55, R80 ;  /* 0x0000003722637223 */ /* 0x000fe20000000050 */
[----:B------:R-:W-:Y:S01]  /*2640*/  FFMA R45, R52, R42, R81 ;  /* 0x0000002a342d7223 */ /* 0x000fe20000000051 */
[C---:B------:R-:W-:Y:S01]  /*2650*/  FFMA R34, R42.reuse, R53, R33 ;  /* 0x000000352a227223 */ /* 0x040fe20000000021 */
[C---:B------:R-:W-:Y:S01]  /*2660*/  FFMA R81, R42.reuse, R54, R83 ;  /* 0x000000362a517223 */ /* 0x040fe20000000053 */
[----:B------:R-:W-:Y:S01]  /*2670*/  FFMA R84, R42, R55, R84 ;  /* 0x000000372a547223 */ /* 0x000fe20000000054 */
[----:B------:R-:W-:Y:S01]  /*2680*/  FFMA R107, R52, R50, R89 ;  /* 0x00000032346b7223 */ /* 0x000fe20000000059 */
[C---:B------:R-:W-:Y:S01]  /*2690*/  FFMA R103, R50.reuse, R53, R13 ;  /* 0x0000003532677223 */ /* 0x040fe2000000000d */
[C---:B------:R-:W-:Y:S01]  /*26a0*/  FFMA R105, R50.reuse, R54, R91 ;  /* 0x0000003632697223 */ /* 0x040fe2000000005b */
[----:B------:R-:W-:Y:S01]  /*26b0*/  FFMA R48, R50, R55, R48 ;  /* 0x0000003732307223 */ /* 0x000fe20000000030 */
[-C--:B------:R-:W-:Y:S01]  /*26c0*/  FFMA R79, R18, R53.reuse, R60 ;  /* 0x00000035124f7223 */ /* 0x080fe2000000003c */
[-C--:B------:R-:W-:Y:S01]  /*26d0*/  FFMA R42, R14, R53.reuse, R41 ;  /* 0x000000350e2a7223 */ /* 0x080fe20000000029 */
[----:B------:R-:W-:Y:S01]  /*26e0*/  FFMA R50, R38, R53, R65 ;  /* 0x0000003526327223 */ /* 0x000fe20000000041 */
[----:B------:R-:W-:Y:S01]  /*26f0*/  FFMA R49, R52, R18, R71 ;  /* 0x0000001234317223 */ /* 0x000fe20000000047 */
[----:B------:R-:W-:Y:S01]  /*2700*/  FFMA R53, R38, R54, R63 ;  /* 0x0000003626357223 */ /* 0x000fe2000000003f */
[-C--:B-1----:R-:W-:Y:S01]  /*2710*/  FFMA R97, R19, R26.reuse, R108 ;  /* 0x0000001a13617223 */ /* 0x082fe2000000006c */
        /* <DEDUP_REMOVED lines=8> */
[----:B------:R-:W1:Y:S01]  /*27a0*/  LDC R26, c[0x0][0x39c] ;  /* 0x0000e700ff1a7b82 */ /* 0x000e620000000800 */
[----:B------:R-:W-:Y:S01]  /*27b0*/  FFMA R109, R52, R38, R61 ;  /* 0x00000026346d7223 */ /* 0x000fe2000000003d */
[----:B------:R-:W-:Y:S01]  /*27c0*/  FFMA R113, R18, R54, R113 ;  /* 0x0000003612717223 */ /* 0x000fe20000000071 */
[----:B------:R-:W-:Y:S01]  /*27d0*/  FFMA R59, R52, R14, R59 ;  /* 0x0000000e343b7223 */ /* 0x000fe2000000003b */
[C---:B------:R-:W-:Y:S01]  /*27e0*/  FFMA R33, R14.reuse, R54, R85 ;  /* 0x000000360e217223 */ /* 0x040fe20000000055 */
[-C--:B------:R-:W-:Y:S01]  /*27f0*/  FFMA R62, R14, R55.reuse, R62 ;  /* 0x000000370e3e7223 */ /* 0x080fe2000000003e */
[----:B------:R-:W-:Y:S01]  /*2800*/  FFMA R38, R38, R55, R82 ;  /* 0x0000003726267223 */ /* 0x000fe20000000052 */
[----:B------:R-:W-:-:S04]  /*2810*/  DEPBAR.LE SB0, 0x0 ;  /* 0x000080000000791a */ /* 0x000fc80000000000 */
[C---:B------:R-:W-:Y:S01]  /*2820*/  FFMA R65, R24.reuse, R35, R74 ;  /* 0x0000002318417223 */ /* 0x040fe2000000004a */
[C---:B------:R-:W-:Y:S01]  /*2830*/  FFMA R13, R24.reuse, R19, R69 ;  /* 0x00000013180d7223 */ /* 0x040fe20000000045 */
[C---:B------:R-:W-:Y:S01]  /*2840*/  FFMA R11, R24.reuse, R47, R36 ;  /* 0x0000002f180b7223 */ /* 0x040fe20000000024 */
[C---:B------:R-:W-:Y:S01]  /*2850*/  FFMA R73, R24.reuse, R15, R64 ;  /* 0x0000000f18497223 */ /* 0x040fe20000000040 */
[C---:B------:R-:W-:Y:S01]  /*2860*/  FFMA R76, R24.reuse, R39, R88 ;  /* 0x00000027184c7223 */ /* 0x040fe20000000058 */
[----:B------:R-:W-:Y:S01]  /*2870*/  FFMA R74, R15, R27, R122 ;  /* 0x0000001b0f4a7223 */ /* 0x000fe2000000007a */
[C---:B------:R-:W-:Y:S01]  /*2880*/  FFMA R61, R24.reuse, R31, R86 ;  /* 0x0000001f183d7223 */ /* 0x040fe20000000056 */
[C---:B------:R-:W-:Y:S01]  /*2890*/  FFMA R69, R24.reuse, R43, R66 ;  /* 0x0000002b18457223 */ /* 0x040fe20000000042 */
        /* <DEDUP_REMOVED lines=10> */
[----:B------:R-:W-:Y:S01]  /*2940*/  FFMA R70, R43, R27, R124 ;  /* 0x0000001b2b467223 */ /* 0x000fe2000000007c */
[C---:B--2---:R-:W-:Y:S01]  /*2950*/  FFMA R12, R19.reuse, R21, R79 ;  /* 0x00000015130c7223 */ /* 0x044fe2000000004f */
[C---:B------:R-:W-:Y:S01]  /*2960*/  FFMA R122, R19.reuse, R23, R87 ;  /* 0x00000017137a7223 */ /* 0x040fe20000000057 */
[----:B------:R-:W-:Y:S01]  /*2970*/  FFMA R91, R24, R51, R56 ;  /* 0x00000033185b7223 */ /* 0x000fe20000000038 */
[-C--:B------:R-:W-:Y:S01]  /*2980*/  FFMA R118, R19, R27.reuse, R118 ;  /* 0x0000001b13767223 */ /* 0x080fe20000000076 */
[-C--:B------:R-:W-:Y:S01]  /*2990*/  FFMA R120, R47, R27.reuse, R120 ;  /* 0x0000001b2f787223 */ /* 0x080fe20000000078 */
[-C--:B------:R-:W-:Y:S01]  /*29a0*/  FFMA R86, R51, R27.reuse, R4 ;  /* 0x0000001b33567223 */ /* 0x080fe20000000004 */
[----:B------:R-:W-:Y:S01]  /*29b0*/  FFMA R82, R39, R27, R28 ;  /* 0x0000001b27527223 */ /* 0x000fe2000000001c */
[C---:B------:R-:W-:Y:S01]  /*29c0*/  FFMA R37, R20.reuse, R19, R49 ;  /* 0x0000001314257223 */ /* 0x040fe20000000031 */
[-C--:B------:R-:W-:Y:S01]  /*29d0*/  FFMA R113, R19, R22.reuse, R113 ;  /* 0x0000001613717223 */ /* 0x080fe20000000071 */
        /* <DEDUP_REMOVED lines=27> */
[----:B------:R-:W-:Y:S01]  /*2b90*/  FFMA R102, R39, R23, R38 ;  /* 0x0000001727667223 */ /* 0x000fe20000000026 */
[----:B-1----:R-:W-:Y:S01]  /*2ba0*/  LEA R5, R26, R5, 0x3 ;  /* 0x000000051a057211 */ /* 0x002fe200078e18ff */
[----:B------:R-:W-:Y:S06]  /*2bb0*/  BAR.SYNC.DEFER_BLOCKING 0x0 ;  /* 0x0000000000007b1d */ /* 0x000fec0000010000 */
[----:B------:R-:W-:Y:S05]  /*2bc0*/  @!P0 BRA `(.L_x_8) ;  /* 0xffffffd8009c8947 */ /* 0x000fea000383ffff */
.L_x_6:
[----:B------:R-:W1:Y:S01]  /*2bd0*/  S2R R2, SR_CTAID.X ;  /* 0x0000000000027919 */ /* 0x000e620000002500 */
[----:B------:R-:W2:Y:S01]  /*2be0*/  LDCU UR4, c[0x0][0x398] ;  /* 0x00007300ff0477ac */ /* 0x000ea20008000800 */
[----:B------:R-:W3:Y:S01]  /*2bf0*/  S2R R17, SR_CTAID.Y ;  /* 0x0000000000117919 */ /* 0x000ee20000002600 */
[----:B------:R-:W4:Y:S01]  /*2c00*/  LDCU.64 UR6, c[0x0][0x390] ;  /* 0x00007200ff0677ac */ /* 0x000f220008000a00 */
[----:B-1----:R-:W-:Y:S02]  /*2c10*/  LEA R15, R2, R3, 0x4 ;  /* 0x00000003020f7211 */ /* 0x002fe400078e20ff */
[----:B---3--:R-:W-:Y:S02]  /*2c20*/  LEA R17, R17, R0, 0x4 ;  /* 0x0000000011117211 */ /* 0x008fe400078e20ff */
[----:B------:R-:W-:Y:S02]  /*2c30*/  SHF.L.U32 R15, R15, 0x3, RZ ;  /* 0x000000030f0f7819 */ /* 0x000fe400000006ff */
[----:B------:R-:W-:-:S02]  /*2c40*/  SHF.L.U32 R17, R17, 0x3, RZ ;  /* 0x0000000311117819 */ /* 0x000fc400000006ff */
[CC--:B------:R-:W-:Y:S02]  /*2c50*/  ISETP.GE.AND P1, PT, R15.reuse, R26.reuse, PT ;  /* 0x0000001a0f00720c */ /* 0x0c0fe40003f26270 */
[----:B------:R-:W-:Y:S01]  /*2c60*/  IADD3 R7, PT, PT, R15, 0x1, RZ ;  /* 0x000000010f077810 */ /* 0x000fe20007ffe0ff */
[CC--:B------:R-:W-:Y:S01]  /*2c70*/  IMAD R0, R17.reuse, R26.reuse, RZ ;  /* 0x0000001a11007224 */ /* 0x0c0fe200078e02ff */
[----:B--2---:R-:W-:Y:S02]  /*2c80*/  ISETP.LT.AND P1, PT, R17, UR4, !P1 ;  /* 0x0000000411007c0c */ /* 0x004fe4000cf21270 */
[----:B------:R-:W-:Y:S02]  /*2c90*/  IADD3 R9, PT, PT, R15, 0x2, RZ ;  /* 0x000000020f097810 */ /* 0x000fe40007ffe0ff */
[----:B------:R-:W-:Y:S02]  /*2ca0*/  ISETP.GE.AND P3, PT, R7, R26, PT ;  /* 0x0000001a0700720c */ /* 0x000fe40003f66270 */
[----:B------:R-:W-:-:S02]  /*2cb0*/  IADD3 R6, P2, PT, R15, R0, RZ ;  /* 0x000000000f067210 */ /* 0x000fc40007f5e0ff */
[----:B------:R-:W-:Y:S02]  /*2cc0*/  ISETP.GE.AND P0, PT, R9, R26, PT ;  /* 0x0000001a0900720c */ /* 0x000fe40003f06270 */
[----:B------:R-:W-:Y:S02]  /*2cd0*/  P2R R29, PR, RZ, 0x8 ;  /* 0x00000008ff1d7803 */ /* 0x000fe40000000000 */
[----:B------:R-:W-:Y:S01]  /*2ce0*/  LEA.HI.X.SX32 R7, R0, RZ, 0x1, P2 ;  /* 0x000000ff00077211 */ /* 0x000fe200010f0eff */
[----:B------:R-:W1:Y:S01]  /*2cf0*/  @P1 LDC.64 R4, c[0x0][0x390] ;  /* 0x0000e400ff041b82 */ /* 0x000e620000000a00 */
[----:B------:R-:W-:Y:S02]  /*2d00*/  @P1 IADD3 R3, PT, PT, R15, R0, RZ ;  /* 0x000000000f031210 */ /* 0x000fe40007ffe0ff */
[C---:B------:R-:W-:Y:S02]  /*2d10*/  ISETP.GE.OR P3, PT, R17.reuse, UR4, P3 ;  /* 0x0000000411007c0c */ /* 0x040fe40009f66670 */
[----:B------:R-:W-:-:S02]  /*2d20*/  ISETP.GE.OR P2, PT, R17, UR4, P0 ;  /* 0x0000000411007c0c */ /* 0x000fc40008746670 */
[----:B----4-:R-:W-:Y:S02]  /*2d30*/  LEA R2, P4, R6, UR6, 0x2 ;  /* 0x0000000606027c11 */ /* 0x010fe4000f8810ff */
[C---:B------:R-:W-:Y:S02]  /*2d40*/  IADD3 R9, PT, PT, R15.reuse, 0x5, RZ ;  /* 0x000000050f097810 */ /* 0x040fe40007ffe0ff */
[-C--:B------:R-:W-:Y:S02]  /*2d50*/  IADD3 R28, PT, PT, R0, R26.reuse, RZ ;  /* 0x0000001a001c7210 */ /* 0x080fe40007ffe0ff */
[----:B------:R-:W-:Y:S02]  /*2d60*/  IADD3 R19, PT, PT, R15, 0x7, RZ ;  /* 0x000000070f137810 */ /* 0x000fe40007ffe0ff */
[----:B------:R-:W-:-:S04]  /*2d70*/  IADD3 R30, PT, PT, R28, R26, RZ ;  /* 0x0000001a1c1e7210 */ /* 0x000fc80007ffe0ff */
[----:B------:R-:W-:-:S04]  /*2d80*/  IADD3 R32, PT, PT, R30, R26, RZ ;  /* 0x0000001a1e207210 */ /* 0x000fc80007ffe0ff */
[----:B------:R-:W-:Y:S01]  /*2d90*/  IADD3 R34, PT, PT, R32, R26, RZ ;  /* 0x0000001a20227210 */ /* 0x000fe20007ffe0ff */
[----:B-1----:R-:W-:Y:S01]  /*2da0*/  @P1 IMAD.WIDE R4, R3, 0x4, R4 ;  /* 0x0000000403041825 */ /* 0x002fe200078e0204 */
[----:B------:R-:W-:-:S04]  /*2db0*/  IADD3 R3, PT, PT, R15, 0x3, RZ ;  /* 0x000000030f037810 */ /* 0x000fc80007ffe0ff */
[-C--:B------:R-:W-:Y:S01]  /*2dc0*/  ISETP.GE.AND P5, PT, R3, R26.reuse, PT ;  /* 0x0000001a0300720c */ /* 0x080fe20003fa6270 */
[----:B------:R1:W-:Y:S01]  /*2dd0*/  @P1 STG.E desc[UR8][R4.64], R13 ;  /* 0x0000000d04001986 */ /* 0x0003e2000c101908 */
[----:B------:R-:W-:Y:S02]  /*2de0*/  LEA.HI.X R3, R6, UR7, R7, 0x2, P4 ;  /* 0x0000000706037c11 */ /* 0x000fe4000a0f1407 */
[----:B------:R-:W-:Y:S02]  /*2df0*/  ISETP.GE.OR P1, PT, R17, UR4, P5 ;  /* 0x0000000411007c0c */ /* 0x000fe4000af26670 */
[----:B------:R-:W-:Y:S01]  /*2e00*/  IADD3 R7, PT, PT, R15, 0x4, RZ ;  /* 0x000000040f077810 */ /* 0x000fe20007ffe0ff */
[----:B------:R2:W-:Y:S01]  /*2e10*/  @!P3 STG.E desc[UR8][R2.64+0x4], R36 ;  /* 0x000004240200b986 */ /* 0x0005e2000c101908 */
[-C--:B------:R-:W-:Y:S02]  /*2e20*/  ISETP.GE.AND P3, PT, R9, R26.reuse, PT ;  /* 0x0000001a0900720c */ /* 0x080fe40003f66270 */
[----:B------:R-:W-:Y:S01]  /*2e30*/  ISETP.GE.AND P4, PT, R7, R26, PT ;  /* 0x0000001a0700720c */ /* 0x000fe20003f86270 */
[----:B------:R-:W-:Y:S01]  /*2e40*/  @!P2 STG.E desc[UR8][R2.64+0x8], R97 ;  /* 0x000008610200a986 */ /* 0x000fe2000c101908 */
[----:B-1----:R-:W-:-:S02]  /*2e50*/  IADD3 R5, PT, PT, R15, 0x6, RZ ;  /* 0x000000060f057810 */ /* 0x002fc40007ffe0ff */
[----:B------:R-:W-:-:S03]  /*2e60*/  ISETP.GE.OR P2, PT, R17, UR4, P4 ;  /* 0x0000000411007c0c */ /* 0x000fc6000a746670 */
[----:B------:R-:W-:Y:S01]  /*2e70*/  @!P1 STG.E desc[UR8][R2.64+0xc], R118 ;  /* 0x00000c7602009986 */ /* 0x000fe2000c101908 */
[----:B------:R-:W-:Y:S02]  /*2e80*/  ISETP.GE.OR P1, PT, R17, UR4, P3 ;  /* 0x0000000411007c0c */ /* 0x000fe40009f26670 */
[----:B--2---:R-:W-:-:S04]  /*2e90*/  IADD3 R36, PT, PT, R34, R26, RZ ;  /* 0x0000001a22247210 */ /* 0x004fc80007ffe0ff */
[----:B------:R-:W-:-:S03]  /*2ea0*/  IADD3 R38, PT, PT, R36, R26, RZ ;  /* 0x0000001a24267210 */ /* 0x000fc60007ffe0ff */
[----:B------:R-:W-:Y:S01]  /*2eb0*/  @!P2 STG.E desc[UR8][R2.64+0x10], R37 ;  /* 0x000010250200a986 */ /* 0x000fe2000c101908 */
[----:B------:R-:W-:-:S03]  /*2ec0*/  ISETP.GE.AND P2, PT, R5, R26, PT ;  /* 0x0000001a0500720c */ /* 0x000fc60003f46270 */
[----:B------:R1:W-:Y:S01]  /*2ed0*/  @!P1 STG.E desc[UR8][R2.64+0x14], R12 ;  /* 0x0000140c02009986 */ /* 0x0003e2000c101908 */
[----:B------:R-:W-:-:S13]  /*2ee0*/  ISETP.GE.OR P1, PT, R17, UR4, P2 ;  /* 0x0000000411007c0c */ /* 0x000fda0009726670 */
[----:B------:R-:W-:Y:S01]  /*2ef0*/  @!P1 STG.E desc[UR8][R2.64+0x18], R113 ;  /* 0x0000187102009986 */ /* 0x000fe2000c101908 */
[----:B------:R-:W-:-:S04]  /*2f00*/  IADD3 R0, P1, PT, R15, R28, RZ ;  /* 0x0000001c0f007210 */ /* 0x000fc80007f3e0ff */
[----:B------:R-:W-:Y:S02]  /*2f10*/  LEA.HI.X.SX32 R5, R28, RZ, 0x1, P1 ;  /* 0x000000ff1c057211 */ /* 0x000fe400008f0eff */
[----:B------:R-:W-:-:S04]  /*2f20*/  LEA R24, P1, R0, UR6, 0x2 ;  /* 0x0000000600187c11 */ /* 0x000fc8000f8210ff */
[----:B------:R-:W-:Y:S02]  /*2f30*/  LEA.HI.X R25, R0, UR7, R5, 0x2, P1 ;  /* 0x0000000700197c11 */ /* 0x000fe400088f1405 */
        /* <DEDUP_REMOVED lines=16> */
[----:B------:R-:W-:Y:S02]  /*3040*/  IADD3 R4, P1, PT, R15, R38, RZ ;  /* 0x000000260f047210 */ /* 0x000fe40007f3e0ff */
[C---:B------:R-:W-:Y:S02]  /*3050*/  IADD3 R0, PT, PT, R38.reuse, R26, RZ ;  /* 0x0000001a26007210 */ /* 0x040fe40007ffe0ff */
[----:B------:R-:W-:Y:S02]  /*3060*/  LEA.HI.X.SX32 R5, R38, RZ, 0x1, P1 ;  /* 0x000000ff26057211 */ /* 0x000fe400008f0eff */
[----:B-1----:R-:W-:-:S04]  /*3070*/  LEA R12, P1, R4, UR6, 0x2 ;  /* 0x00000006040c7c11 */ /* 0x002fc8000f8210ff */
[----:B------:R-:W-:Y:S02]  /*3080*/  LEA.HI.X R13, R4, UR7, R5, 0x2, P1 ;  /* 0x00000007040d7c11 */ /* 0x000fe400088f1405 */
[----:B------:R-:W-:-:S04]  /*3090*/  IADD3 R5, P1, PT, R15, R0, RZ ;  /* 0x000000000f057210 */ /* 0x000fc80007f3e0ff */
[----:B------:R-:W-:Y:S02]  /*30a0*/  LEA.HI.X.SX32 R10, R0, RZ, 0x1, P1 ;  /* 0x000000ff000a7211 */ /* 0x000fe400008f0eff */
[----:B------:R-:W-:-:S04]  /*30b0*/  LEA R4, P1, R5, UR6, 0x2 ;  /* 0x0000000605047c11 */ /* 0x000fc8000f8210ff */
[----:B------:R-:W-:Y:S02]  /*30c0*/  LEA.HI.X R5, R5, UR7, R10, 0x2, P1 ;  /* 0x0000000705057c11 */ /* 0x000fe400088f140a */
[----:B------:R-:W-:Y:S02]  /*30d0*/  ISETP.GE.AND P1, PT, R19, R26, PT ;  /* 0x0000001a1300720c */ /* 0x000fe40003f26270 */
[C---:B------:R-:W-:Y:S02]  /*30e0*/  IADD3 R10, PT, PT, R17.reuse, 0x1, RZ ;  /* 0x00000001110a7810 */ /* 0x040fe40007ffe0ff */
[----:B------:R-:W-:-:S13]  /*30f0*/  ISETP.GE.OR P6, PT, R17, UR4, P1 ;  /* 0x0000000411007c0c */ /* 0x000fda0008fc6670 */
[----:B------:R1:W-:Y:S01]  /*3100*/  @!P6 STG.E desc[UR8][R2.64+0x1c], R122 ;  /* 0x00001c7a0200e986 */ /* 0x0003e2000c101908 */
[----:B------:R-:W-:-:S04]  /*3110*/  ISETP.GE.AND P6, PT, R15, R26, PT ;  /* 0x0000001a0f00720c */ /* 0x000fc80003fc6270 */
[----:B------:R-:W-:Y:S02]  /*3120*/  P2R R31, PR, RZ, 0x40 ;  /* 0x00000040ff1f7803 */ /* 0x000fe40000000000 */
[----:B------:R-:W-:-:S13]  /*3130*/  ISETP.GE.OR P6, PT, R10, UR4, P6 ;  /* 0x000000040a007c0c */ /* 0x000fda000b7c6670 */
[----:B------:R-:W2:Y:S01]  /*3140*/  @!P6 LDC.64 R26, c[0x0][0x390] ;  /* 0x0000e400ff1aeb82 */ /* 0x000ea20000000a00 */
[----:B------:R-:W-:-:S05]  /*3150*/  @!P6 IADD3 R19, PT, PT, R15, R28, RZ ;  /* 0x0000001c0f13e210 */ /* 0x000fca0007ffe0ff */
[----:B--2---:R-:W-:-:S05]  /*3160*/  @!P6 IMAD.WIDE R26, R19, 0x4, R26 ;  /* 0x00000004131ae825 */ /* 0x004fca00078e021a */
[----:B------:R2:W-:Y:S01]  /*3170*/  @!P6 STG.E desc[UR8][R26.64], R11 ;  /* 0x0000000b1a00e986 */ /* 0x0005e2000c101908 */
[----:B------:R-:W-:-:S04]  /*3180*/  ISETP.NE.AND P6, PT, R29, RZ, PT ;  /* 0x000000ff1d00720c */ /* 0x000fc80003fc5270 */
[----:B------:R-:W-:-:S13]  /*3190*/  ISETP.GE.OR P6, PT, R10, UR4, P6 ;  /* 0x000000040a007c0c */ /* 0x000fda000b7c6670 */
[----:B------:R-:W-:Y:S01]  /*31a0*/  @!P6 STG.E desc[UR8][R24.64+0x4], R14 ;  /* 0x0000040e1800e986 */ /* 0x000fe2000c101908 */
        /* <DEDUP_REMOVED lines=10> */
[----:B------:R-:W-:Y:S02]  /*3250*/  ISETP.GE.OR P6, PT, R10, UR4, P1 ;  /* 0x000000040a007c0c */ /* 0x000fe40008fc6670 */
[----:B------:R-:W-:-:S11]  /*3260*/  IADD3 R10, PT, PT, R17, 0x2, RZ ;  /* 0x00000002110a7810 */ /* 0x000fd60007ffe0ff */
[----:B------:R-:W-:Y:S01]  /*3270*/  @!P6 STG.E desc[UR8][R24.64+0x1c], R124 ;  /* 0x00001c7c1800e986 */ /* 0x000fe2000c101908 */
[----:B------:R-:W-:-:S04]  /*3280*/  ISETP.NE.AND P6, PT, R31, RZ, PT ;  /* 0x000000ff1f00720c */ /* 0x000fc80003fc5270 */
[----:B------:R-:W-:-:S13]  /*3290*/  ISETP.GE.OR P6, PT, R10, UR4, P6 ;  /* 0x000000040a007c0c */ /* 0x000fda000b7c6670 */
[----:B-1----:R-:W1:Y:S01]  /*32a0*/  @!P6 LDC.64 R2, c[0x0][0x390] ;  /* 0x0000e400ff02eb82 */ /* 0x002e620000000a00 */
[----:B--2---:R-:W-:-:S05]  /*32b0*/  @!P6 IADD3 R11, PT, PT, R15, R30, RZ ;  /* 0x0000001e0f0be210 */ /* 0x004fca0007ffe0ff */
[----:B-1----:R-:W-:-:S05]  /*32c0*/  @!P6 IMAD.WIDE R2, R11, 0x4, R2 ;  /* 0x000000040b02e825 */ /* 0x002fca00078e0202 */
        /* <DEDUP_REMOVED lines=20> */
[----:B------:R-:W-:-:S05]  /*3410*/  @!P6 IADD3 R11, PT, PT, R15, R32, RZ ;  /* 0x000000200f0be210 */ /* 0x000fca0007ffe0ff */
        /* <DEDUP_REMOVED lines=23> */
[----:B------:R-:W-:Y:S01]  /*3590*/  @!P6 STG.E desc[UR8][R2.64], R69 ;  /* 0x000000450200e986 */ /* 0x000fe2000c101908 */
        /* <DEDUP_REMOVED lines=15> */
[----:B------:R1:W-:Y:S01]  /*3690*/  @!P6 STG.E desc[UR8][R6.64+0x1c], R110 ;  /* 0x00001c6e0600e986 */ /* 0x0003e2000c101908 */
[----:B------:R-:W-:-:S04]  /*36a0*/  ISETP.NE.AND P6, PT, R31, RZ, PT ;  /* 0x000000ff1f00720c */ /* 0x000fc80003fc5270 */
[----:B------:R-:W-:Y:S02]  /*36b0*/  ISETP.GE.OR P6, PT, R10, UR4, P6 ;  /* 0x000000040a007c0c */ /* 0x000fe4000b7c6670 */
[C---:B-1----:R-:W-:Y:S02]  /*36c0*/  IADD3 R6, PT, PT, R17.reuse, 0x6, RZ ;  /* 0x0000000611067810 */ /* 0x042fe40007ffe0ff */
[----:B------:R-:W-:-:S09]  /*36d0*/  IADD3 R17, PT, PT, R17, 0x7, RZ ;  /* 0x0000000711117810 */ /* 0x000fd20007ffe0ff */
[----:B------:R-:W1:Y:S01]  /*36e0*/  @!P6 LDC.64 R2, c[0x0][0x390] ;  /* 0x0000e400ff02eb82 */ /* 0x000e620000000a00 */
        /* <DEDUP_REMOVED lines=26> */
[----:B------:R2:W-:Y:S01]  /*3890*/  @!P6 STG.E desc[UR8][R12.64+0x4], R88 ;  /* 0x000004580c00e986 */ /* 0x0005e2000c101908 */
[----:B------:R-:W-:Y:S02]  /*38a0*/  ISETP.GE.OR P6, PT, R6, UR4, P0 ;  /* 0x0000000406007c0c */ /* 0x000fe400087c6670 */
[----:B------:R-:W-:-:S11]  /*38b0*/  ISETP.GE.OR P0, PT, R17, UR4, P0 ;  /* 0x0000000411007c0c */ /* 0x000fd60008706670 */
        /* <DEDUP_REMOVED lines=16> */
[----:B------:R-:W-:-:S04]  /*39c0*/  ISETP.NE.AND P6, PT, R31, RZ, PT ;  /* 0x000000ff1f00720c */ /* 0x000fc80003fc5270 */
[----:B------:R-:W-:-:S13]  /*39d0*/  ISETP.GE.OR P6, PT, R17, UR4, P6 ;  /* 0x0000000411007c0c */ /* 0x000fda000b7c6670 */
[----:B-1----:R-:W1:Y:S01]  /*39e0*/  @!P6 LDC.64 R2, c[0x0][0x390] ;  /* 0x0000e400ff02eb82 */ /* 0x002e620000000a00 */
[----:B------:R-:W-:-:S05]  /*39f0*/  @!P6 IADD3 R15, PT, PT, R15, R0, RZ ;  /* 0x000000000f0fe210 */ /* 0x000fca0007ffe0ff */
[----:B-1----:R-:W-:-:S05]  /*3a00*/  @!P6 IMAD.WIDE R2, R15, 0x4, R2 ;  /* 0x000000040f02e825 */ /* 0x002fca00078e0202 */
[----:B------:R2:W-:Y:S01]  /*3a10*/  @!P6 STG.E desc[UR8][R2.64], R76 ;  /* 0x0000004c0200e986 */ /* 0x0005e2000c101908 */
[----:B------:R-:W-:-:S03]  /*3a20*/  ISETP.NE.AND P6, PT, R29, RZ, PT ;  /* 0x000000ff1d00720c */ /* 0x000fc60003fc5270 */
[----:B------:R2:W-:Y:S01]  /*3a30*/  @!P0 STG.E desc[UR8][R4.64+0x8], R80 ;  /* 0x0000085004008986 */ /* 0x0005e2000c101908 */
[----:B------:R-:W-:-:S03]  /*3a40*/  ISETP.GE.OR P6, PT, R17, UR4, P6 ;  /* 0x0000000411007c0c */ /* 0x000fc6000b7c6670 */
[----:B------:R2:W-:Y:S04]  /*3a50*/  @!P5 STG.E desc[UR8][R4.64+0xc], R82 ;  /* 0x00000c520400d986 */ /* 0x0005e8000c101908 */
[----:B------:R2:W-:Y:S04]  /*3a60*/  @!P4 STG.E desc[UR8][R4.64+0x10], R92 ;  /* 0x0000105c0400c986 */ /* 0x0005e8000c101908 */
[----:B------:R2:W-:Y:S04]  /*3a70*/  @!P3 STG.E desc[UR8][R4.64+0x14], R94 ;  /* 0x0000145e0400b986 */ /* 0x0005e8000c101908 */
[----:B------:R2:W-:Y:S04]  /*3a80*/  @!P6 STG.E desc[UR8][R4.64+0x4], R78 ;  /* 0x0000044e0400e986 */ /* 0x0005e8000c101908 */
[----:B------:R2:W-:Y:S01]  /*3a90*/  @!P2 STG.E desc[UR8][R4.64+0x18], R96 ;  /* 0x000018600400a986 */ /* 0x0005e2000c101908 */
[----:B------:R-:W-:Y:S05]  /*3aa0*/  @P1 EXIT ;  /* 0x000000000000194d */ /* 0x000fea0003800000 */
[----:B------:R-:W-:Y:S01]  /*3ab0*/  STG.E desc[UR8][R4.64+0x1c], R102 ;  /* 0x00001c6604007986 */ /* 0x000fe2000c101908 */
[----:B------:R-:W-:Y:S05]  /*3ac0*/  EXIT ;  /* 0x000000000000794d */ /* 0x000fea0003800000 */
.L_x_9:
        /* <DEDUP_REMOVED lines=11> */
.L_x_30:


//--------------------- .text._Z21sgemm_4_double_bufferPKfS0_Pfiii --------------------------
	.section	.text._Z21sgemm_4_double_bufferPKfS0_Pfiii,"ax",@progbits
	.align	128
        .global         _Z21sgemm_4_double_bufferPKfS0_Pfiii
        .type           _Z21sgemm_4_double_bufferPKfS0_Pfiii,@function
        .size           _Z21sgemm_4_double_bufferPKfS0_Pfiii,(.L_x_31 - _Z21sgemm_4_double_bufferPKfS0_Pfiii)
        .other          _Z21sgemm_4_double_bufferPKfS0_Pfiii,@"STO_CUDA_ENTRY STV_DEFAULT"
_Z21sgemm_4_double_bufferPKfS0_Pfiii:
.text._Z21sgemm_4_double_bufferPKfS0_Pfiii:
[----:B------:R-:W-:Y:S01]  /*0000*/  LDC R1, c[0x0][0x37c] ;  /* 0x0000df00ff017b82 */ /* 0x000fe20000000800 */
[----:B------:R-:W0:Y:S01]  /*0010*/  S2R R0, SR_TID.Y ;  /* 0x0000000000007919 */ /* 0x000e220000002200 */
[----:B------:R-:W0:Y:S06]  /*0020*/  LDCU UR4, c[0x0][0x360] ;  /* 0x00006c00ff0477ac */ /* 0x000e2c0008000800 */
[----:B------:R-:W1:Y:S01]  /*0030*/  LDC.64 R4, c[0x0][0x388] ;  /* 0x0000e200ff047b82 */ /* 0x000e620000000a00 */
[----:B------:R-:W-:Y:S01]  /*0040*/  BSSY.RECONVERGENT B0, `(.L_x_10) ;  /* 0x000002b000007945 */ /* 0x000fe20003800200 */
[----:B------:R-:W0:Y:S01]  /*0050*/  S2R R3, SR_TID.X ;  /* 0x0000000000037919 */ /* 0x000e220000002100 */
[----:B------:R-:W2:Y:S01]  /*0060*/  LDCU.64 UR10, c[0x0][0x358] ;  /* 0x00006b00ff0a77ac */ /* 0x000ea20008000a00 */
[----:B------:R-:W-:Y:S01]  /*0070*/  HFMA2 R108, -RZ, RZ, 0, 0 ;  /* 0x00000000ff6c7431 */ /* 0x000fe200000001ff */
[----:B------:R-:W-:Y:S01]  /*0080*/  MOV R100, RZ ;  /* 0x000000ff00647202 */ /* 0x000fe20000000f00 */
[----:B------:R-:W3:Y:S01]  /*0090*/  S2R R7, SR_CTAID.X ;  /* 0x0000000000077919 */ /* 0x000ee20000002500 */
[----:B------:R-:W4:Y:S01]  /*00a0*/  LDCU UR12, c[0x0][0x3a0] ;  /* 0x00007400ff0c77ac */ /* 0x000f220008000800 */
[----:B0-----:R-:W-:Y:S01]  /*00b0*/  IMAD R2, R0, UR4, R3 ;  /* 0x0000000400027c24 */ /* 0x001fe2000f8e0203 */
[----:B---3--:R-:W-:-:S04]  /*00c0*/  SHF.L.U32 R7, R7, 0x7, RZ ;  /* 0x0000000707077819 */ /* 0x008fc800000006ff */
[----:B------:R-:W-:Y:S01]  /*00d0*/  ISETP.GT.U32.AND P0, PT, R2, 0xff, PT ;  /* 0x000000ff0200780c */ /* 0x000fe20003f04070 */
[----:B-1----:R-:W-:-:S12]  /*00e0*/  IMAD.WIDE.U32 R4, R7, 0x4, R4 ;  /* 0x0000000407047825 */ /* 0x002fd800078e0004 */
[----:B--2-4-:R-:W-:Y:S05]  /*00f0*/  @P0 BRA `(.L_x_11) ;  /* 0x00000000007c0947 */ /* 0x014fea0003800000 */
[----:B------:R-:W0:Y:S01]  /*0100*/  S2R R8, SR_CTAID.Y ;  /* 0x0000000000087919 */ /* 0x000e220000002600 */
[----:B------:R-:W1:Y:S01]  /*0110*/  LDC.64 R6, c[0x0][0x380] ;  /* 0x0000e000ff067b82 */ /* 0x000e620000000a00 */
[----:B------:R-:W2:Y:S01]  /*0120*/  LDCU UR4, c[0x0][0x39c] ;  /* 0x00007380ff0477ac */ /* 0x000ea20008000800 */
[----:B------:R-:W-:Y:S02]  /*0130*/  SHF.L.U32 R11, R2, 0x2, RZ ;  /* 0x00000002020b7819 */ /* 0x000fe400000006ff */
[--C-:B------:R-:W-:Y:S02]  /*0140*/  SHF.R.U32.HI R10, RZ, 0x1, R2.reuse ;  /* 0x00000001ff0a7819 */ /* 0x100fe40000011602 */
[C---:B------:R-:W-:Y:S02]  /*0150*/  LOP3.LUT R13, R11.reuse, 0x4, RZ, 0xc0, !PT ;  /* 0x000000040b0d7812 */ /* 0x040fe400078ec0ff */
[----:B------:R-:W-:Y:S02]  /*0160*/  SHF.R.U32.HI R12, RZ, 0x5, R2 ;  /* 0x00000005ff0c7819 */ /* 0x000fe40000011602 */
[----:B------:R-:W-:Y:S01]  /*0170*/  LOP3.LUT R11, R11, 0x7c, RZ, 0xc0, !PT ;  /* 0x0000007c0b0b7812 */ /* 0x000fe200078ec0ff */
[----:B------:R-:W-:-:S04]  /*0180*/  IMAD R13, R10, UR12, R13 ;  /* 0x0000000c0a0d7c24 */ /* 0x000fc8000f8e020d */
[----:B--2---:R-:W-:-:S04]  /*0190*/  IMAD R11, R12, UR4, R11 ;  /* 0x000000040c0b7c24 */ /* 0x004fc8000f8e020b */
[----:B------:R-:W-:-:S05]  /*01a0*/  IMAD.WIDE R4, R11, 0x4, R4 ;  /* 0x000000040b047825 */ /* 0x000fca00078e0204 */
[----:B------:R-:W2:Y:S01]  /*01b0*/  LDG.E.128 R56, desc[UR10][R4.64] ;  /* 0x0000000a04387981 */ /* 0x000ea2000c1e1d00 */
[----:B0-----:R-:W-:-:S05]  /*01c0*/  IMAD R8, R8, UR12, RZ ;  /* 0x0000000c08087c24 */ /* 0x001fca000f8e02ff */
[----:B------:R-:W-:-:S05]  /*01d0*/  SHF.L.U32 R9, R8, 0x7, RZ ;  /* 0x0000000708097819 */ /* 0x000fca00000006ff */
[----:B-1----:R-:W-:-:S04]  /*01e0*/  IMAD.WIDE R6, R9, 0x4, R6 ;  /* 0x0000000409067825 */ /* 0x002fc800078e0206 */
[----:B------:R-:W-:-:S05]  /*01f0*/  IMAD.WIDE R6, R13, 0x4, R6 ;  /* 0x000000040d067825 */ /* 0x000fca00078e0206 */
[----:B------:R-:W3:Y:S01]  /*0200*/  LDG.E.128 R52, desc[UR10][R6.64] ;  /* 0x0000000a06347981 */ /* 0x000ee2000c1e1d00 */
[----:B------:R-:W0:Y:S01]  /*0210*/  S2UR UR6, SR_CgaCtaId ;  /* 0x00000000000679c3 */ /* 0x000e220000008800 */
[----:B------:R-:W-:Y:S02]  /*0220*/  UMOV UR4, 0x400 ;  /* 0x0000040000047882 */ /* 0x000fe40000000000 */
[----:B------:R-:W-:Y:S01]  /*0230*/  UIADD3 UR5, UPT, UPT, UR4, 0x2000, URZ ;  /* 0x0000200004057890 */ /* 0x000fe2000fffe0ff */
[----:B------:R-:W-:-:S04]  /*0240*/  SHF.L.U32 R8, R2, 0x4, RZ ;  /* 0x0000000402087819 */ /* 0x000fc800000006ff */
[C---:B------:R-:W-:Y:S02]  /*0250*/  LOP3.LUT R9, R8.reuse, 0x10, RZ, 0xc0, !PT ;  /* 0x0000001008097812 */ /* 0x040fe400078ec0ff */
[----:B------:R-:W-:Y:S01]  /*0260*/  LOP3.LUT R11, R8, 0x1f0, RZ, 0xc0, !PT ;  /* 0x000001f0080b7812 */ /* 0x000fe200078ec0ff */
[----:B0-----:R-:W-:Y:S02]  /*0270*/  ULEA UR4, UR6, UR4, 0x18 ;  /* 0x0000000406047291 */ /* 0x001fe4000f8ec0ff */
[----:B------:R-:W-:-:S04]  /*0280*/  ULEA UR5, UR6, UR5, 0x18 ;  /* 0x0000000506057291 */ /* 0x000fc8000f8ec0ff */
[----:B------:R-:W-:Y:S02]  /*0290*/  LEA R10, R10, UR4, 0x5 ;  /* 0x000000040a0a7c11 */ /* 0x000fe4000f8e28ff */
[----:B------:R-:W-:Y:S02]  /*02a0*/  LEA R12, R12, UR5, 0x9 ;  /* 0x000000050c0c7c11 */ /* 0x000fe4000f8e48ff */
[----:B------:R-:W-:Y:S02]  /*02b0*/  IADD3 R9, PT, PT, R10, R9, RZ ;  /* 0x000000090a097210 */ /* 0x000fe40007ffe0ff */
[----:B------:R-:W-:-:S03]  /*02c0*/  IADD3 R11, PT, PT, R12, R11, RZ ;  /* 0x0000000b0c0b7210 */ /* 0x000fc60007ffe0ff */
[----:B---3--:R0:W-:Y:S04]  /*02d0*/  STS.128 [R9], R52 ;  /* 0x0000003409007388 */ /* 0x0081e80000000c00 */
[----:B--2---:R0:W-:Y:S02]  /*02e0*/  STS.128 [R11], R56 ;  /* 0x000000380b007388 */ /* 0x0041e40000000c00 */
.L_x_11:
[----:B------:R-:W-:Y:S05]  /*02f0*/  BSYNC.RECONVERGENT B0 ;  /* 0x0000000000007941 */ /* 0x000fea0003800200 */
.L_x_10:
[----:B------:R-:W-:Y:S01]  /*0300*/  BAR.SYNC.DEFER_BLOCKING 0x0 ;  /* 0x0000000000007b1d */ /* 0x000fe20000010000 */
[----:B------:R-:W-:Y:S01]  /*0310*/  UISETP.GE.AND UP0, UPT, UR12, 0x1, UPT ;  /* 0x000000010c00788c */ /* 0x000fe2000bf06270 */
[----:B------:R-:W-:Y:S01]  /*0320*/  HFMA2 R98, -RZ, RZ, 0, 0 ;  /* 0x00000000ff627431 */ /* 0x000fe200000001ff */
[----:B------:R-:W-:Y:S01]  /*0330*/  CS2R R96, SRZ ;  /* 0x0000000000607805 */ /* 0x000fe2000001ff00 */
[----:B------:R-:W-:Y:S01]  /*0340*/  HFMA2 R47, -RZ, RZ, 0, 0 ;  /* 0x00000000ff2f7431 */ /* 0x000fe200000001ff */
[----:B------:R-:W-:Y:S01]  /*0350*/  MOV R80, RZ ;  /* 0x000000ff00507202 */ /* 0x000fe20000000f00 */
[----:B------:R-:W-:Y:S01]  /*0360*/  HFMA2 R14, -RZ, RZ, 0, 0 ;  /* 0x00000000ff0e7431 */ /* 0x000fe200000001ff */
[----:B------:R-:W-:Y:S01]  /*0370*/  CS2R R90, SRZ ;  /* 0x00000000005a7805 */ /* 0x000fe2000001ff00 */
        /* <DEDUP_REMOVED lines=9> */
[----:B------:R-:W-:-:S02]  /*0410*/  CS2R R92, SRZ ;  /* 0x00000000005c7805 */ /* 0x000fc4000001ff00 */
[----:B------:R-:W-:Y:S02]  /*0420*/  CS2R R82, SRZ ;  /* 0x0000000000527805 */ /* 0x000fe4000001ff00 */
[----:B------:R-:W-:Y:S02]  /*0430*/  CS2R R18, SRZ ;  /* 0x0000000000127805 */ /* 0x000fe4000001ff00 */
[----:B------:R-:W-:Y:S02]  /*0440*/  CS2R R84, SRZ ;  /* 0x0000000000547805 */ /* 0x000fe4000001ff00 */
[----:B------:R-:W-:Y:S02]  /*0450*/  CS2R R44, SRZ ;  /* 0x00000000002c7805 */ /* 0x000fe4000001ff00 */
[----:B------:R-:W-:Y:S02]  /*0460*/  MOV R38, RZ ;  /* 0x000000ff00267202 */ /* 0x000fe40000000f00 */
[----:B------:R-:W-:-:S02]  /*0470*/  CS2R R40, SRZ ;  /* 0x0000000000287805 */ /* 0x000fc4000001ff00 */
[----:B------:R-:W-:Y:S02]  /*0480*/  CS2R R36, SRZ ;  /* 0x0000000000247805 */ /* 0x000fe4000001ff00 */
[----:B------:R-:W-:Y:S02]  /*0490*/  CS2R R48, SRZ ;  /* 0x0000000000307805 */ /* 0x000fe4000001ff00 */
[----:B------:R-:W-:Y:S02]  /*04a0*/  MOV R42, RZ ;  /* 0x000000ff002a7202 */ /* 0x000fe40000000f00 */
[----:B------:R-:W-:Y:S02]  /*04b0*/  CS2R R118, SRZ ;  /* 0x0000000000767805 */ /* 0x000fe4000001ff00 */
[----:B------:R-:W-:Y:S02]  /*04c0*/  CS2R R12, SRZ ;  /* 0x00000000000c7805 */ /* 0x000fe4000001ff00 */
[----:B------:R-:W-:-:S02]  /*04d0*/  CS2R R114, SRZ ;  /* 0x0000000000727805 */ /* 0x000fc4000001ff00 */
[----:B------:R-:W-:Y:S02]  /*04e0*/  CS2R R124, SRZ ;  /* 0x00000000007c7805 */ /* 0x000fe4000001ff00 */
[----:B0-----:R-:W-:Y:S02]  /*04f0*/  CS2R R8, SRZ ;  /* 0x0000000000087805 */ /* 0x001fe4000001ff00 */
[----:B------:R-:W-:Y:S02]  /*0500*/  CS2R R16, SRZ ;  /* 0x0000000000107805 */ /* 0x000fe4000001ff00 */
[----:B------:R-:W-:Y:S02]  /*0510*/  MOV R10, RZ ;  /* 0x000000ff000a7202 */ /* 0x000fe40000000f00 */
[----:B------:R-:W-:Y:S02]  /*0520*/  CS2R R34, SRZ ;  /* 0x0000000000227805 */ /* 0x000fe4000001ff00 */
[----:B------:R-:W-:-:S02]  /*0530*/  CS2R R122, SRZ ;  /* 0x00000000007a7805 */ /* 0x000fc4000001ff00 */
[----:B------:R-:W-:Y:S02]  /*0540*/  CS2R R32, SRZ ;  /* 0x0000000000207805 */ /* 0x000fe4000001ff00 */
[----:B------:R-:W-:Y:S02]  /*0550*/  MOV R106, RZ ;  /* 0x000000ff006a7202 */ /* 0x000fe40000000f00 */
[----:B------:R-:W-:Y:S02]  /*0560*/  MOV R102, RZ ;  /* 0x000000ff00667202 */ /* 0x000fe40000000f00 */
[----:B------:R-:W-:Y:S02]  /*0570*/  MOV R78, RZ ;  /* 0x000000ff004e7202 */ /* 0x000fe40000000f00 */
[----:B------:R-:W-:Y:S01]  /*0580*/  MOV R116, RZ ;  /* 0x000000ff00747202 */ /* 0x000fe20000000f00 */
[----:B------:R-:W-:Y:S06]  /*0590*/  BRA.U !UP0, `(.L_x_12) ;  /* 0x0000002508ac7547 */ /* 0x000fec000b800000 */
[----:B------:R-:W0:Y:S01]  /*05a0*/  LDCU UR4, c[0x0][0x39c] ;  /* 0x00007380ff0477ac */ /* 0x000e220008000800 */
[C---:B------:R-:W-:Y:S02]  /*05b0*/  SHF.L.U32 R3, R2.reuse, 0x2, RZ ;  /* 0x0000000202037819 */ /* 0x040fe400000006ff */
[----:B------:R-:W-:Y:S01]  /*05c0*/  SHF.R.U32.HI R0, RZ, 0x1, R2 ;  /* 0x00000001ff007819 */ /* 0x000fe20000011602 */
[----:B------:R-:W-:Y:S01]  /*05d0*/  UMOV UR5, URZ ;  /* 0x000000ff00057c82 */ /* 0x000fe20008000000 */
[C---:B------:R-:W-:Y:S02]  /*05e0*/  LOP3.LUT R5, R3.reuse, 0x4, RZ, 0xc0, !PT ;  /* 0x0000000403057812 */ /* 0x040fe400078ec0ff */
[----:B------:R-:W-:Y:S02]  /*05f0*/  LEA.HI R2, R2, 0x8, RZ, 0x1b ;  /* 0x0000000802027811 */ /* 0x000fe400078fd8ff */
[----:B------:R-:W-:Y:S01]  /*0600*/  LOP3.LUT R3, R3, 0x7c, RZ, 0xc0, !PT ;  /* 0x0000007c03037812 */ /* 0x000fe200078ec0ff */
[----:B------:R-:W-:Y:S01]  /*0610*/  IMAD R5, R0, UR12, R5 ;  /* 0x0000000c00057c24 */ /* 0x000fe2000f8e0205 */
[----:B------:R-:W-:-:S02]  /*0620*/  MOV R6, 0x1 ;  /* 0x0000000100067802 */ /* 0x000fc40000000f00 */
[----:B------:R-:W-:Y:S02]  /*0630*/  MOV R108, RZ ;  /* 0x000000ff006c7202 */ /* 0x000fe40000000f00 */
[----:B------:R-:W-:Y:S01]  /*0640*/  IADD3 R5, PT, PT, R5, 0x8, RZ ;  /* 0x0000000805057810 */ /* 0x000fe20007ffe0ff */
[----:B0-----:R-:W-:Y:S01]  /*0650*/  IMAD R7, R2, UR4, R3 ;  /* 0x0000000402077c24 */ /* 0x001fe2000f8e0203 */
[----:B------:R-:W-:-:S06]  /*0660*/  UMOV UR4, URZ ;  /* 0x000000ff00047c82 */ /* 0x000fcc0008000000 */
.L_x_16:
[----:B------:R-:W0:Y:S01]  /*0670*/  S2UR UR7, SR_CgaCtaId ;  /* 0x00000000000779c3 */ /* 0x000e220000008800 */
[----:B------:R-:W1:Y:S01]  /*0680*/  S2R R0, SR_TID.Y ;  /* 0x0000000000007919 */ /* 0x000e620000002200 */
[----:B------:R-:W-:Y:S01]  /*0690*/  UMOV UR6, 0x400 ;  /* 0x0000040000067882 */ /* 0x000fe20000000000 */
[----:B------:R-:W-:Y:S01]  /*06a0*/  UIADD3 UR4, UPT, UPT, UR4, 0x8, URZ ;  /* 0x0000000804047890 */ /* 0x000fe2000fffe0ff */
[----:B------:R-:W2:Y:S01]  /*06b0*/  S2R R3, SR_TID.X ;  /* 0x0000000000037919 */ /* 0x000ea20000002100 */
[----:B------:R-:W-:-:S03]  /*06c0*/  UIADD3 UR8, UPT, UPT, UR6, 0x2000, URZ ;  /* 0x0000200006087890 */ /* 0x000fc6000fffe0ff */
[----:B------:R-:W3:Y:S01]  /*06d0*/  LDC.64 R130, c[0x0][0x388] ;  /* 0x0000e200ff827b82 */ /* 0x000ee20000000a00 */
[----:B0-----:R-:W-:Y:S02]  /*06e0*/  ULEA UR6, UR7, UR6, 0x18 ;  /* 0x0000000607067291 */ /* 0x001fe4000f8ec0ff */
[----:B------:R-:W-:Y:S02]  /*06f0*/  ULEA UR8, UR7, UR8, 0x18 ;  /* 0x0000000807087291 */ /* 0x000fe4000f8ec0ff */
[----:B------:R-:W-:Y:S02]  /*0700*/  ULEA UR7, UR5, UR6, 0xc ;  /* 0x0000000605077291 */ /* 0x000fe4000f8e60ff */
[----:B------:R-:W-:-:S04]  /*0710*/  ULEA UR9, UR5, UR8, 0xc ;  /* 0x0000000805097291 */ /* 0x000fc8000f8e60ff */
[----:B-1----:R-:W-:Y:S02]  /*0720*/  LEA R4, R0, UR7, 0x8 ;  /* 0x0000000700047c11 */ /* 0x002fe4000f8e40ff */
[----:B--2---:R-:W-:-:S03]  /*0730*/  LEA R2, R3, UR9, 0x5 ;  /* 0x0000000903027c11 */ /* 0x004fc6000f8e28ff */
[----:B------:R-:W-:Y:S01]  /*0740*/  LDS.128 R28, [R4] ;  /* 0x00000000041c7984 */ /* 0x000fe20000000c00 */
[----:B------:R-:W0:Y:S03]  /*0750*/  LDCU UR7, c[0x0][0x360] ;  /* 0x00006c00ff0777ac */ /* 0x000e260008000800 */
[----:B------:R-:W1:Y:S04]  /*0760*/  LDS.128 R68, [R2] ;  /* 0x0000000002447984 */ /* 0x000e680000000c00 */
[----:B------:R-:W2:Y:S04]  /*0770*/  LDS.128 R72, [R2+0x10] ;  /* 0x0000100002487984 */ /* 0x000ea80000000c00 */
[----:B------:R-:W4:Y:S04]  /*0780*/  LDS.128 R20, [R4+0x20] ;  /* 0x0000200004147984 */ /* 0x000f280000000c00 */
[----:B------:R-:W3:Y:S01]  /*0790*/  LDS.128 R64, [R2+0x200] ;  /* 0x0002000002407984 */ /* 0x000ee20000000c00 */
[----:B0-----:R-:W-:-:S03]  /*07a0*/  IMAD R11, R0, UR7, R3 ;  /* 0x00000007000b7c24 */ /* 0x001fc6000f8e0203 */
[----:B------:R-:W0:Y:S04]  /*07b0*/  LDS.128 R60, [R2+0x210] ;  /* 0x00021000023c7984 */ /* 0x000e280000000c00 */
[----:B------:R-:W0:Y:S01]  /*07c0*/  LDS.128 R24, [R4+0x40] ;  /* 0x0000400004187984 */ /* 0x000e220000000c00 */
[----:B------:R-:W-:Y:S01]  /*07d0*/  ISETP.GT.U32.AND P0, PT, R11, 0xff, PT ;  /* 0x000000ff0b00780c */ /* 0x000fe20003f04070 */
[C---:B-1----:R-:W-:Y:S01]  /*07e0*/  FFMA R15, R28.reuse, R68, R13 ;  /* 0x000000441c0f7223 */ /* 0x042fe2000000000d */
[C---:B------:R-:W-:Y:S01]  /*07f0*/  FFMA R50, R28.reuse, R69, R32 ;  /* 0x000000451c327223 */ /* 0x040fe20000000020 */
[C---:B------:R-:W-:Y:S01]  /*0800*/  FFMA R109, R28.reuse, R70, R33 ;  /* 0x000000461c6d7223 */ /* 0x040fe20000000021 */
[C---:B------:R-:W-:Y:S01]  /*0810*/  FFMA R46, R28.reuse, R71, R34 ;  /* 0x000000471c2e7223 */ /* 0x040fe20000000022 */
[C---:B--2---:R-:W-:Y:S01]  /*0820*/  FFMA R13, R28.reuse, R74, R35 ;  /* 0x0000004a1c0d7223 */ /* 0x044fe20000000023 */
[C---:B------:R-:W-:Y:S01]  /*0830*/  FFMA R11, R28.reuse, R72, R123 ;  /* 0x000000481c0b7223 */ /* 0x040fe2000000007b */
[----:B------:R-:W1:Y:S01]  /*0840*/  LDS.128 R32, [R4+0x60] ;  /* 0x0000600004207984 */ /* 0x000e620000000c00 */
[C---:B------:R-:W-:Y:S01]  /*0850*/  FFMA R122, R28.reuse, R73, R122 ;  /* 0x000000491c7a7223 */ /* 0x040fe2000000007a */
[----:B------:R-:W-:Y:S01]  /*0860*/  FFMA R28, R28, R75, R120 ;  /* 0x0000004b1c1c7223 */ /* 0x000fe20000000078 */
[C---:B----4-:R-:W-:Y:S01]  /*0870*/  FFMA R107, R20.reuse, R70, R17 ;  /* 0x00000046146b7223 */ /* 0x050fe20000000011 */
        /* <DEDUP_REMOVED lines=9> */
[C---:B0-----:R-:W-:Y:S01]  /*0910*/  FFMA R15, R60.reuse, R21, R17 ;  /* 0x000000153c0f7223 */ /* 0x041fe20000000011 */
[C---:B------:R-:W-:Y:S01]  /*0920*/  FFMA R10, R21.reuse, R63, R20 ;  /* 0x0000003f150a7223 */ /* 0x040fe20000000014 */
[----:B------:R-:W-:Y:S01]  /*0930*/  FFMA R9, R60, R29, R11 ;  /* 0x0000001d3c097223 */ /* 0x000fe2000000000b */
[----:B------:R-:W0:Y:S01]  /*0940*/  LDC R20, c[0x0][0x3a0] ;  /* 0x0000e800ff147b82 */ /* 0x000e220000000800 */
[----:B------:R-:W-:Y:S01]  /*0950*/  FFMA R125, R64, R21, R39 ;  /* 0x00000015407d7223 */ /* 0x000fe20000000027 */
        /* <DEDUP_REMOVED lines=20> */
[----:B------:R-:W-:Y:S01]  /*0aa0*/  FFMA R21, R60, R25, R29 ;  /* 0x000000193c157223 */ /* 0x000fe2000000001d */
[C---:B------:R-:W-:Y:S01]  /*0ab0*/  FFMA R12, R25.reuse, R63, R28 ;  /* 0x0000003f190c7223 */ /* 0x040fe2000000001c */
[C---:B-1----:R-:W-:Y:S01]  /*0ac0*/  FFMA R37, R32.reuse, R68, R37 ;  /* 0x0000004420257223 */ /* 0x042fe20000000025 */
[----:B------:R-:W-:Y:S01]  /*0ad0*/  FFMA R46, R32, R69, R36 ;  /* 0x00000045202e7223 */ /* 0x000fe20000000024 */
[----:B0-----:R-:W-:Y:S01]  /*0ae0*/  ISETP.LE.OR P0, PT, R20, UR4, P0 ;  /* 0x0000000414007c0c */ /* 0x001fe20008703670 */
        /* <DEDUP_REMOVED lines=9> */
[----:B------:R-:W-:Y:S01]  /*0b80*/  FFMA R28, R64, R33, R37 ;  /* 0x00000021401c7223 */ /* 0x000fe20000000025 */
[----:B------:R-:W-:Y:S01]  /*0b90*/  FFMA R121, R33, R65, R46 ;  /* 0x0000004121797223 */ /* 0x000fe2000000002e */
[----:B------:R-:W0:Y:S01]  /*0ba0*/  LDS.128 R48, [R4+0x80] ;  /* 0x0000800004307984 */ /* 0x000e220000000c00 */
[-C--:B------:R-:W-:Y:S01]  /*0bb0*/  FFMA R111, R25, R66.reuse, R111 ;  /* 0x00000042196f7223 */ /* 0x080fe2000000006f */
[C---:B------:R-:W-:Y:S01]  /*0bc0*/  FFMA R25, R33.reuse, R61, R120 ;  /* 0x0000003d21197223 */ /* 0x040fe20000000078 */
[C---:B------:R-:W-:Y:S01]  /*0bd0*/  FFMA R105, R33.reuse, R67, R14 ;  /* 0x0000004321697223 */ /* 0x040fe2000000000e */
[----:B------:R-:W1:Y:S01]  /*0be0*/  LDS.128 R40, [R4+0xa0] ;  /* 0x0000a00004287984 */ /* 0x000e620000000c00 */
[C---:B------:R-:W-:Y:S01]  /*0bf0*/  ISETP.LE.AND P2, PT, R20.reuse, UR4, PT ;  /* 0x0000000414007c0c */ /* 0x040fe2000bf43270 */
[C---:B------:R-:W-:Y:S01]  /*0c00*/  FFMA R113, R33.reuse, R66, R113 ;  /* 0x0000004221717223 */ /* 0x040fe20000000071 */
[----:B------:R-:W-:Y:S01]  /*0c10*/  ISETP.LE.AND P1, PT, R20, UR4, PT ;  /* 0x0000000414007c0c */ /* 0x000fe2000bf23270 */
[----:B------:R-:W2:Y:S01]  /*0c20*/  LDS.128 R36, [R4+0xc0] ;  /* 0x0000c00004247984 */ /* 0x000ea20000000c00 */
[----:B------:R-:W-:Y:S01]  /*0c30*/  FFMA R79, R60, R33, R79 ;  /* 0x000000213c4f7223 */ /* 0x000fe2000000004f */
[C---:B------:R-:W-:Y:S01]  /*0c40*/  FFMA R81, R33.reuse, R62, R81 ;  /* 0x0000003e21517223 */ /* 0x040fe20000000051 */
[----:B------:R-:W-:Y:S01]  /*0c50*/  FFMA R14, R33, R63, R32 ;  /* 0x0000003f210e7223 */ /* 0x000fe20000000020 */
[----:B------:R-:W3:Y:S01]  /*0c60*/  LDS.128 R44, [R4+0xe0] ;  /* 0x0000e000042c7984 */ /* 0x000ee20000000c00 */
[----:B------:R-:W4:Y:S01]  /*0c70*/  @!P0 S2R R120, SR_CTAID.Y ;  /* 0x0000000000788919 */ /* 0x000f220000002600 */
[C---:B0-----:R-:W-:Y:S01]  /*0c80*/  FFMA R33, R48.reuse, R72, R92 ;  /* 0x0000004830217223 */ /* 0x041fe2000000005c */
[C---:B------:R-:W-:Y:S01]  /*0c90*/  FFMA R32, R48.reuse, R70, R93 ;  /* 0x0000004630207223 */ /* 0x040fe2000000005d */
[C---:B------:R-:W-:Y:S01]  /*0ca0*/  FFMA R93, R48.reuse, R74, R88 ;  /* 0x0000004a305d7223 */ /* 0x040fe20000000058 */
[----:B------:R-:W-:Y:S01]  /*0cb0*/  FFMA R85, R48, R68, R85 ;  /* 0x0000004430557223 */ /* 0x000fe20000000055 */
[----:B-1----:R-:W-:Y:S01]  /*0cc0*/  FFMA R96, R40, R72, R96 ;  /* 0x0000004828607223 */ /* 0x002fe20000000060 */
[C---:B------:R-:W-:Y:S01]  /*0cd0*/  FFMA R18, R48.reuse, R69, R18 ;  /* 0x0000004530127223 */ /* 0x040fe20000000012 */
[C---:B------:R-:W-:Y:S01]  /*0ce0*/  FFMA R82, R48.reuse, R71, R82 ;  /* 0x0000004730527223 */ /* 0x040fe20000000052 */
[----:B------:R-:W-:Y:S01]  /*0cf0*/  FFMA R90, R48, R73, R90 ;  /* 0x00000049305a7223 */ /* 0x000fe2000000005a */
[----:B----4-:R-:W-:-:S02]  /*0d00*/  @!P0 IMAD R20, R120, R20, RZ ;  /* 0x0000001478148224 */ /* 0x010fc400078e02ff */
[-C--:B--2---:R-:W-:Y:S01]  /*0d10*/  FFMA R106, R36, R72.reuse, R106 ;  /* 0x00000048246a7223 */ /* 0x084fe2000000006a */
[----:B------:R-:W-:Y:S01]  /*0d20*/  FFMA R88, R40, R71, R80 ;  /* 0x0000004728587223 */ /* 0x000fe20000000050 */
[----:B------:R-:W-:Y:S01]  /*0d30*/  FFMA R48, R48, R75, R94 ;  /* 0x0000004b30307223 */ /* 0x000fe2000000005e */
[----:B---3--:R-:W-:Y:S01]  /*0d40*/  FFMA R120, R44, R72, R112 ;  /* 0x000000482c787223 */ /* 0x008fe20000000070 */
[C---:B------:R-:W-:Y:S01]  /*0d50*/  FFMA R87, R40.reuse, R68, R87 ;  /* 0x0000004428577223 */ /* 0x040fe20000000057 */
[----:B------:R-:W0:Y:S01]  /*0d60*/  @!P0 S2R R72, SR_CTAID.X ;  /* 0x0000000000488919 */ /* 0x000e220000002500 */
        /* <DEDUP_REMOVED lines=19> */
[----:B------:R-:W-:Y:S01]  /*0ea0*/  @!P0 SHF.L.U32 R73, R20, 0x7, RZ ;  /* 0x0000000714498819 */ /* 0x000fe200000006ff */
[----:B------:R-:W1:Y:S01]  /*0eb0*/  LDC.64 R74, c[0x0][0x380] ;  /* 0x0000e000ff4a7b82 */ /* 0x000e620000000a00 */
        /* <DEDUP_REMOVED lines=16> */
[----:B------:R-:W2:Y:S01]  /*0fc0*/  LDS.128 R68, [R2+0x400] ;  /* 0x0004000002447984 */ /* 0x000ea20000000c00 */
        /* <DEDUP_REMOVED lines=8> */
[----:B-1----:R-:W-:Y:S01]  /*1050*/  @!P0 IMAD.WIDE R94, R73, 0x4, R74 ;  /* 0x00000004495e8825 */ /* 0x002fe200078e024a */
[----:B0-----:R-:W-:-:S03]  /*1060*/  @!P0 SHF.L.U32 R37, R72, 0x7, RZ ;  /* 0x0000000748258819 */ /* 0x001fc600000006ff */
[C---:B------:R-:W-:Y:S01]  /*1070*/  FFMA R141, R45.reuse, R65, R78 ;  /* 0x000000412d8d7223 */ /* 0x040fe2000000004e */
[----:B------:R-:W0:Y:S01]  /*1080*/  LDS.128 R72, [R2+0x410] ;  /* 0x0004100002487984 */ /* 0x000e220000000c00 */
[----:B------:R-:W-:Y:S01]  /*1090*/  FFMA R137, R45, R66, R97 ;  /* 0x000000422d897223 */ /* 0x000fe20000000061 */
[----:B------:R-:W-:Y:S01]  /*10a0*/  FFMA R143, R64, R45, R84 ;  /* 0x0000002d408f7223 */ /* 0x000fe20000000054 */
[----:B------:R-:W-:-:S04]  /*10b0*/  @!P0 IMAD.WIDE.U32 R96, R37, 0x4, R130 ;  /* 0x0000000425608825 */ /* 0x000fc800078e0082 */
[C---:B------:R-:W-:Y:S01]  /*10c0*/  FFMA R131, R45.reuse, R67, R36 ;  /* 0x000000432d837223 */ /* 0x040fe20000000024 */
[----:B------:R-:W-:Y:S01]  /*10d0*/  FFMA R37, R60, R45, R120 ;  /* 0x0000002d3c257223 */ /* 0x000fe20000000078 */
[C---:B------:R-:W-:Y:S01]  /*10e0*/  FFMA R65, R45.reuse, R61, R126 ;  /* 0x0000003d2d417223 */ /* 0x040fe2000000007e */
[C---:B------:R-:W-:Y:S01]  /*10f0*/  FFMA R67, R45.reuse, R62, R129 ;  /* 0x0000003e2d437223 */ /* 0x040fe20000000081 */
[----:B------:R-:W-:Y:S02]  /*1100*/  FFMA R44, R45, R63, R44 ;  /* 0x0000003f2d2c7223 */ /* 0x000fe4000000002c */
[----:B------:R-:W1:Y:S01]  /*1110*/  LDS.128 R60, [R2+0x600] ;  /* 0x00060000023c7984 */ /* 0x000e620000000c00 */
[-C--:B--2---:R-:W-:Y:S01]  /*1120*/  FFMA R76, R50, R69.reuse, R86 ;  /* 0x00000045324c7223 */ /* 0x084fe20000000056 */
[CC--:B------:R-:W-:Y:S01]  /*1130*/  FFMA R66, R42.reuse, R69.reuse, R90 ;  /* 0x000000452a427223 */ /* 0x0c0fe2000000005a */
        /* <DEDUP_REMOVED lines=14> */
[C---:B------:R-:W-:Y:S01]  /*1220*/  FFMA R45, R68.reuse, R30, R123 ;  /* 0x0000001e442d7223 */ /* 0x040fe2000000007b */
[----:B------:R-:W-:Y:S01]  /*1230*/  FFMA R36, R68, R22, R125 ;  /* 0x0000001644247223 */ /* 0x000fe2000000007d */
[-C--:B------:R-:W-:Y:S01]  /*1240*/  FFMA R106, R30, R71.reuse, R101 ;  /* 0x000000471e6a7223 */ /* 0x080fe20000000065 */
[----:B------:R-:W-:Y:S01]  /*1250*/  FFMA R70, R22, R71, R99 ;  /* 0x0000004716467223 */ /* 0x000fe20000000063 */
[----:B0-----:R-:W-:Y:S01]  /*1260*/  FFMA R69, R72, R30, R9 ;  /* 0x0000001e48457223 */ /* 0x001fe20000000009 */
        /* <DEDUP_REMOVED lines=8> */
[----:B------:R-:W0:Y:S01]  /*12f0*/  LDS.128 R8, [R2+0x610] ;  /* 0x0006100002087984 */ /* 0x000e220000000c00 */
        /* <DEDUP_REMOVED lines=22> */
[----:B------:R-:W-:Y:S01]  /*1460*/  FFMA R37, R72, R46, R37 ;  /* 0x0000002e48257223 */ /* 0x000fe20000000025 */
[CC--:B------:R-:W-:Y:S01]  /*1470*/  FFMA R34, R50.reuse, R73.reuse, R85 ;  /* 0x0000004932227223 */ /* 0x0c0fe20000000055 */
[-C--:B------:R-:W-:Y:S01]  /*1480*/  FFMA R83, R50, R74.reuse, R83 ;  /* 0x0000004a32537223 */ /* 0x080fe20000000053 */
[CC--:B------:R-:W-:Y:S01]  /*1490*/  FFMA R49, R42.reuse, R73.reuse, R49 ;  /* 0x000000492a317223 */ /* 0x0c0fe20000000031 */
[-C--:B------:R-:W-:Y:S01]  /*14a0*/  FFMA R89, R42, R74.reuse, R89 ;  /* 0x0000004a2a597223 */ /* 0x080fe20000000059 */
[CC--:B------:R-:W-:Y:S01]  /*14b0*/  FFMA R41, R38.reuse, R73.reuse, R41 ;  /* 0x0000004926297223 */ /* 0x0c0fe20000000029 */
[-C--:B------:R-:W-:Y:S01]  /*14c0*/  FFMA R91, R38, R74.reuse, R91 ;  /* 0x0000004a265b7223 */ /* 0x080fe2000000005b */
[----:B------:R-:W-:Y:S01]  /*14d0*/  FFMA R72, R46, R73, R65 ;  /* 0x000000492e487223 */ /* 0x000fe20000000041 */
[-C--:B------:R-:W-:Y:S01]  /*14e0*/  FFMA R50, R50, R75.reuse, R16 ;  /* 0x0000004b32327223 */ /* 0x080fe20000000010 */
[-C--:B------:R-:W-:Y:S01]  /*14f0*/  FFMA R42, R42, R75.reuse, R18 ;  /* 0x0000004b2a2a7223 */ /* 0x080fe20000000012 */
[-C--:B------:R-:W-:Y:S01]  /*1500*/  FFMA R38, R38, R75.reuse, R20 ;  /* 0x0000004b26267223 */ /* 0x080fe20000000014 */
[----:B------:R-:W-:Y:S01]  /*1510*/  FFMA R44, R46, R75, R44 ;  /* 0x0000004b2e2c7223 */ /* 0x000fe2000000002c */
[C---:B-1----:R-:W-:Y:S01]  /*1520*/  FFMA R73, R60.reuse, R23, R36 ;  /* 0x000000173c497223 */ /* 0x042fe20000000024 */
[C---:B------:R-:W-:Y:S01]  /*1530*/  FFMA R99, R60.reuse, R51, R32 ;  /* 0x000000333c637223 */ /* 0x040fe20000000020 */
[----:B------:R-:W-:Y:S01]  /*1540*/  FFMA R103, R60, R39, R24 ;  /* 0x000000273c677223 */ /* 0x000fe20000000018 */
        /* <DEDUP_REMOVED lines=30> */
[C---:B0-----:R-:W-:Y:S01]  /*1730*/  FFMA R123, R8.reuse, R31, R69 ;  /* 0x0000001f087b7223 */ /* 0x041fe20000000045 */
[----:B------:R-:W-:Y:S01]  /*1740*/  LDS.128 R60, [R4+0x10] ;  /* 0x00001000043c7984 */ /* 0x000fe20000000c00 */
[CC--:B------:R-:W-:Y:S01]  /*1750*/  FFMA R74, R23.reuse, R10.reuse, R19 ;  /* 0x0000000a174a7223 */ /* 0x0c0fe20000000013 */
[C---:B------:R-:W-:Y:S01]  /*1760*/  FFMA R125, R8.reuse, R23, R15 ;  /* 0x00000017087d7223 */ /* 0x040fe2000000000f */
[C---:B------:R-:W-:Y:S01]  /*1770*/  FFMA R124, R23.reuse, R9, R124 ;  /* 0x00000009177c7223 */ /* 0x040fe2000000007c */
[----:B------:R-:W0:Y:S01]  /*1780*/  LDS.128 R64, [R2+0x800] ;  /* 0x0008000002407984 */ /* 0x000e220000000c00 */
[----:B------:R-:W-:Y:S01]  /*1790*/  FFMA R88, R23, R11, R22 ;  /* 0x0000000b17587223 */ /* 0x000fe20000000016 */
[----:B------:R-:W-:Y:S01]  /*17a0*/  FFMA R40, R8, R27, R21 ;  /* 0x0000001b08287223 */ /* 0x000fe20000000015 */
[-C--:B------:R-:W-:Y:S01]  /*17b0*/  FFMA R48, R27, R9.reuse, R77 ;  /* 0x000000091b307223 */ /* 0x080fe2000000004d */
[----:B------:R-:W1:Y:S01]  /*17c0*/  LDS.128 R68, [R2+0x810] ;  /* 0x0008100002447984 */ /* 0x000e620000000c00 */
[C---:B------:R-:W-:Y:S01]  /*17d0*/  FFMA R122, R31.reuse, R9, R122 ;  /* 0x000000091f7a7223 */ /* 0x040fe2000000007a */
[CC--:B------:R-:W-:Y:S01]  /*17e0*/  FFMA R46, R31.reuse, R10.reuse, R13 ;  /* 0x0000000a1f2e7223 */ /* 0x0c0fe2000000000d */
[----:B------:R-:W-:Y:S01]  /*17f0*/  FFMA R86, R31, R11, R30 ;  /* 0x0000000b1f567223 */ /* 0x000fe2000000001e */
[----:B------:R-:W2:Y:S01]  /*1800*/  LDS.128 R16, [R4+0x30] ;  /* 0x0000300004107984 */ /* 0x000ea20000000c00 */
[----:B------:R-:W-:Y:S01]  /*1810*/  FFMA R77, R27, R10, R29 ;  /* 0x0000000a1b4d7223 */ /* 0x000fe2000000001d */
[----:B------:R-:W-:-:S04]  /*1820*/  @!P0 IMAD.WIDE R28, R7, 0x4, R96 ;  /* 0x00000004071c8825 */ /* 0x000fc800078e0260 */
[----:B------:R-:W-:Y:S01]  /*1830*/  FFMA R92, R27, R11, R12 ;  /* 0x0000000b1b5c7223 */ /* 0x000fe2000000000c */
[----:B------:R-:W3:Y:S01]  /*1840*/  LDS.128 R20, [R4+0x50] ;  /* 0x0000500004147984 */ /* 0x000ee20000000c00 */
[----:B------:R-:W-:Y:S01]  /*1850*/  FFMA R79, R8, R35, R79 ;  /* 0x00000023084f7223 */ /* 0x000fe2000000004f */
[----:B------:R-:W-:-:S04]  /*1860*/  @!P0 IMAD.WIDE R30, R5, 0x4, R94 ;  /* 0x00000004051e8825 */ /* 0x000fc800078e025e */
[C---:B------:R-:W-:Y:S01]  /*1870*/  FFMA R26, R35.reuse, R9, R26 ;  /* 0x00000009231a7223 */ /* 0x040fe2000000001a */
[CC--:B------:R-:W-:Y:S01]  /*1880*/  FFMA R81, R35.reuse, R10.reuse, R81 ;  /* 0x0000000a23517223 */ /* 0x0c0fe20000000051 */
[----:B------:R-:W-:Y:S01]  /*1890*/  FFMA R94, R35, R11, R14 ;  /* 0x0000000b235e7223 */ /* 0x000fe2000000000e */
[----:B------:R-:W-:Y:S01]  /*18a0*/  FFMA R96, R43, R9, R49 ;  /* 0x000000092b607223 */ /* 0x000fe20000000031 */
[----:B------:R-:W4:Y:S01]  /*18b0*/  LDS.128 R12, [R4+0x70] ;  /* 0x00007000040c7984 */ /* 0x000f220000000c00 */
[C---:B------:R-:W-:Y:S01]  /*18c0*/  FFMA R33, R8.reuse, R51, R33 ;  /* 0x0000003308217223 */ /* 0x040fe20000000021 */
[C---:B------:R-:W-:Y:S01]  /*18d0*/  FFMA R34, R51.reuse, R9, R34 ;  /* 0x0000000933227223 */ /* 0x040fe20000000022 */
[CC--:B------:R-:W-:Y:S01]  /*18e0*/  FFMA R83, R51.reuse, R10.reuse, R83 ;  /* 0x0000000a33537223 */ /* 0x0c0fe20000000053 */
[----:B-----5:R-:W5:Y:S01]  /*18f0*/  @!P0 LDG.E.128 R52, desc[UR10][R30.64] ;  /* 0x0000000a1e348981 */ /* 0x020f62000c1e1d00 */
[----:B------:R-:W-:Y:S01]  /*1900*/  FFMA R50, R51, R11, R50 ;  /* 0x0000000b33327223 */ /* 0x000fe20000000032 */
[C---:B------:R-:W-:Y:S01]  /*1910*/  FFMA R87, R8.reuse, R43, R87 ;  /* 0x0000002b08577223 */ /* 0x040fe20000000057 */
[CC--:B------:R-:W-:Y:S01]  /*1920*/  FFMA R89, R43.reuse, R10.reuse, R89 ;  /* 0x0000000a2b597223 */ /* 0x0c0fe20000000059 */
[----:B------:R0:W5:Y:S01]  /*1930*/  @!P0 LDG.E.128 R56, desc[UR10][R28.64] ;  /* 0x0000000a1c388981 */ /* 0x000162000c1e1d00 */
        /* <DEDUP_REMOVED lines=9> */
[----:B0-----:R-:W0:Y:S01]  /*19d0*/  LDS.128 R28, [R4+0x90] ;  /* 0x00009000041c7984 */ /* 0x001e220000000c00 */
[C---:B------:R-:W-:Y:S01]  /*19e0*/  FFMA R35, R60.reuse, R64, R45 ;  /* 0x000000403c237223 */ /* 0x040fe2000000002d */
[C---:B------:R-:W-:Y:S01]  /*19f0*/  FFMA R78, R60.reuse, R65, R78 ;  /* 0x000000413c4e7223 */ /* 0x040fe2000000004e */
[C---:B------:R-:W-:Y:S01]  /*1a00*/  FFMA R108, R60.reuse, R66, R121 ;  /* 0x000000423c6c7223 */ /* 0x040fe20000000079 */
[C---:B------:R-:W-:Y:S01]  /*1a10*/  FFMA R106, R60.reuse, R67, R106 ;  /* 0x000000433c6a7223 */ /* 0x040fe2000000006a */
[C---:B-1----:R-:W-:Y:S01]  /*1a20*/  FFMA R123, R60.reuse, R68, R123 ;  /* 0x000000443c7b7223 */ /* 0x042fe2000000007b */
        /* <DEDUP_REMOVED lines=11> */
[----:B------:R-:W1:Y:S01]  /*1ae0*/  LDS.128 R8, [R4+0xb0] ;  /* 0x0000b00004087984 */ /* 0x000e620000000c00 */
[C---:B---3--:R-:W-:Y:S01]  /*1af0*/  FFMA R16, R20.reuse, R64, R75 ;  /* 0x0000004014107223 */ /* 0x048fe2000000004b */
[C---:B------:R-:W-:Y:S01]  /*1b00*/  FFMA R75, R20.reuse, R68, R40 ;  /* 0x00000044144b7223 */ /* 0x040fe20000000028 */
[C---:B------:R-:W-:Y:S01]  /*1b10*/  FFMA R82, R20.reuse, R65, R82 ;  /* 0x0000004114527223 */ /* 0x040fe20000000052 */
[----:B------:R-:W2:Y:S01]  /*1b20*/  LDS.128 R36, [R4+0xd0] ;  /* 0x0000d00004247984 */ /* 0x000ea20000000c00 */
[C---:B------:R-:W-:Y:S01]  /*1b30*/  FFMA R74, R20.reuse, R66, R107 ;  /* 0x00000042144a7223 */ /* 0x040fe2000000006b */
[C---:B------:R-:W-:Y:S01]  /*1b40*/  FFMA R114, R20.reuse, R67, R114 ;  /* 0x0000004314727223 */ /* 0x040fe20000000072 */
[C---:B------:R-:W-:Y:S01]  /*1b50*/  FFMA R48, R20.reuse, R69, R48 ;  /* 0x0000004514307223 */ /* 0x040fe20000000030 */
[----:B------:R3:W2:Y:S01]  /*1b60*/  LDS.128 R40, [R4+0xf0] ;  /* 0x0000f00004287984 */ /* 0x0006a20000000c00 */
[C---:B------:R-:W-:Y:S01]  /*1b70*/  FFMA R77, R20.reuse, R70, R77 ;  /* 0x00000046144d7223 */ /* 0x040fe2000000004d */
[----:B------:R-:W-:Y:S01]  /*1b80*/  FFMA R92, R20, R71, R92 ;  /* 0x00000047145c7223 */ /* 0x000fe2000000005c */
[C---:B----4-:R-:W-:Y:S01]  /*1b90*/  FFMA R20, R12.reuse, R64, R85 ;  /* 0x000000400c147223 */ /* 0x050fe20000000055 */
[----:B------:R-:W4:Y:S01]  /*1ba0*/  LDS.128 R44, [R2+0xa00] ;  /* 0x000a0000022c7984 */ /* 0x000f220000000c00 */
[C---:B------:R-:W-:Y:S01]  /*1bb0*/  FFMA R84, R12.reuse, R65, R84 ;  /* 0x000000410c547223 */ /* 0x040fe20000000054 */
[C---:B------:R-:W-:Y:S01]  /*1bc0*/  FFMA R109, R12.reuse, R66, R109 ;  /* 0x000000420c6d7223 */ /* 0x040fe2000000006d */
[C---:B------:R-:W-:Y:S01]  /*1bd0*/  FFMA R118, R12.reuse, R67, R118 ;  /* 0x000000430c767223 */ /* 0x040fe20000000076 */
[C---:B------:R-:W-:Y:S01]  /*1be0*/  FFMA R79, R12.reuse, R68, R79 ;  /* 0x000000440c4f7223 */ /* 0x040fe2000000004f */
[C---:B------:R-:W-:Y:S01]  /*1bf0*/  FFMA R85, R12.reuse, R69, R26 ;  /* 0x000000450c557223 */ /* 0x040fe2000000001a */
[C---:B------:R-:W-:Y:S01]  /*1c00*/  FFMA R81, R12.reuse, R70, R81 ;  /* 0x000000460c517223 */ /* 0x040fe20000000051 */
[----:B------:R-:W-:Y:S01]  /*1c10*/  FFMA R94, R12, R71, R94 ;  /* 0x000000470c5e7223 */ /* 0x000fe2000000005e */
[C---:B0-----:R-:W-:Y:S01]  /*1c20*/  FFMA R12, R28.reuse, R64, R99 ;  /* 0x000000401c0c7223 */ /* 0x041fe20000000063 */
[C---:B------:R-:W-:Y:S01]  /*1c30*/  FFMA R76, R28.reuse, R65, R76 ;  /* 0x000000411c4c7223 */ /* 0x040fe2000000004c */
[C---:B------:R-:W-:Y:S01]  /*1c40*/  FFMA R26, R28.reuse, R66, R111 ;  /* 0x000000421c1a7223 */ /* 0x040fe2000000006f */
[C---:B------:R-:W-:Y:S01]  /*1c50*/  FFMA R116, R28.reuse, R67, R116 ;  /* 0x000000431c747223 */ /* 0x040fe20000000074 */
[C---:B------:R-:W-:Y:S01]  /*1c60*/  FFMA R33, R28.reuse, R68, R33 ;  /* 0x000000441c217223 */ /* 0x040fe20000000021 */
[C---:B------:R-:W-:Y:S01]  /*1c70*/  FFMA R34, R28.reuse, R69, R34 ;  /* 0x000000451c227223 */ /* 0x040fe20000000022 */
[C---:B------:R-:W-:Y:S01]  /*1c80*/  FFMA R83, R28.reuse, R70, R83 ;  /* 0x000000461c537223 */ /* 0x040fe20000000053 */
[----:B------:R-:W-:Y:S01]  /*1c90*/  FFMA R50, R28, R71, R50 ;  /* 0x000000471c327223 */ /* 0x000fe20000000032 */
[C---:B-1----:R-:W-:Y:S01]  /*1ca0*/  FFMA R28, R8.reuse, R64, R101 ;  /* 0x00000040081c7223 */ /* 0x042fe20000000065 */
[C---:B------:R-:W-:Y:S01]  /*1cb0*/  FFMA R24, R8.reuse, R65, R24 ;  /* 0x0000004108187223 */ /* 0x040fe20000000018 */
[C---:B---3--:R-:W-:Y:S01]  /*1cc0*/  FFMA R4, R8.reuse, R66, R113 ;  /* 0x0000004208047223 */ /* 0x048fe20000000071 */
        /* <DEDUP_REMOVED lines=17> */
[----:B------:R-:W-:Y:S01]  /*1de0*/  FFMA R72, R40, R69, R72 ;  /* 0x0000004528487223 */ /* 0x000fe20000000048 */
[----:B------:R-:W0:Y:S01]  /*1df0*/  LDS.128 R64, [R2+0xa10] ;  /* 0x000a100002407984 */ /* 0x000e220000000c00 */
[C---:B----4-:R-:W-:Y:S01]  /*1e00*/  FFMA R97, R44.reuse, R21, R16 ;  /* 0x000000152c617223 */ /* 0x050fe20000000010 */
[----:B------:R-:W-:Y:S01]  /*1e10*/  FFMA R103, R44, R9, R28 ;  /* 0x000000092c677223 */ /* 0x000fe2000000001c */
[C---:B------:R-:W-:Y:S01]  /*1e20*/  FFMA R95, R40.reuse, R68, R27 ;  /* 0x00000044285f7223 */ /* 0x040fe2000000001b */
[----:B------:R-:W-:Y:S01]  /*1e30*/  FFMA R69, R40, R70, R25 ;  /* 0x0000004628457223 */ /* 0x000fe20000000019 */
[----:B------:R-:W-:Y:S01]  /*1e40*/  FFMA R16, R9, R45, R24 ;  /* 0x0000002d09107223 */ /* 0x000fe20000000018 */
[-C--:B------:R-:W-:Y:S01]  /*1e50*/  FFMA R28, R29, R46.reuse, R26 ;  /* 0x0000002e1d1c7223 */ /* 0x080fe2000000001a */
[----:B------:R-:W-:Y:S01]  /*1e60*/  FFMA R105, R44, R29, R12 ;  /* 0x0000001d2c697223 */ /* 0x000fe2000000000c */
[----:B------:R-:W1:Y:S01]  /*1e70*/  LDS.128 R24, [R2+0xc00] ;  /* 0x000c000002187984 */ /* 0x000e620000000c00 */
[----:B------:R-:W-:Y:S01]  /*1e80*/  FFMA R104, R40, R71, R104 ;  /* 0x0000004728687223 */ /* 0x000fe20000000068 */
[C---:B------:R-:W-:Y:S01]  /*1e90*/  FFMA R35, R44.reuse, R61, R35 ;  /* 0x0000003d2c237223 */ /* 0x040fe20000000023 */
[-C--:B------:R-:W-:Y:S01]  /*1ea0*/  FFMA R111, R61, R45.reuse, R78 ;  /* 0x0000002d3d6f7223 */ /* 0x080fe2000000004e */
[----:B------:R-:W-:Y:S01]  /*1eb0*/  FFMA R12, R37, R45, R32 ;  /* 0x0000002d250c7223 */ /* 0x000fe20000000020 */
[CC--:B------:R-:W-:Y:S01]  /*1ec0*/  FFMA R108, R61.reuse, R46.reuse, R108 ;  /* 0x0000002e3d6c7223 */ /* 0x0c0fe2000000006c */
[----:B------:R-:W-:Y:S01]  /*1ed0*/  FFMA R106, R61, R47, R106 ;  /* 0x0000002f3d6a7223 */ /* 0x000fe2000000006a */
[C---:B------:R-:W-:Y:S01]  /*1ee0*/  FFMA R71, R44.reuse, R17, R60 ;  /* 0x000000112c477223 */ /* 0x040fe2000000003c */
[C---:B------:R-:W-:Y:S01]  /*1ef0*/  FFMA R99, R44.reuse, R13, R20 ;  /* 0x0000000d2c637223 */ /* 0x040fe20000000014 */
[C---:B------:R-:W-:Y:S01]  /*1f00*/  FFMA R113, R17.reuse, R45, R80 ;  /* 0x0000002d11717223 */ /* 0x040fe20000000050 */
[-C--:B------:R-:W-:Y:S01]  /*1f10*/  FFMA R115, R17, R46.reuse, R115 ;  /* 0x0000002e11737223 */ /* 0x080fe20000000073 */
[-C--:B------:R-:W-:Y:S01]  /*1f20*/  FFMA R32, R41, R46.reuse, R36 ;  /* 0x0000002e29207223 */ /* 0x080fe20000000024 */
[----:B------:R-:W-:Y:S01]  /*1f30*/  FFMA R51, R17, R47, R51 ;  /* 0x0000002f11337223 */ /* 0x000fe20000000033 */
[C---:B------:R-:W-:Y:S01]  /*1f40*/  FFMA R101, R44.reuse, R37, R126 ;  /* 0x000000252c657223 */ /* 0x040fe2000000007e */
[----:B------:R-:W-:Y:S01]  /*1f50*/  FFMA R107, R44, R41, R128 ;  /* 0x000000292c6b7223 */ /* 0x000fe20000000080 */
[-C--:B------:R-:W-:Y:S01]  /*1f60*/  FFMA R117, R21, R45.reuse, R82 ;  /* 0x0000002d15757223 */ /* 0x080fe20000000052 */
[-C--:B------:R-:W-:Y:S01]  /*1f70*/  FFMA R119, R13, R45.reuse, R84 ;  /* 0x0000002d0d777223 */ /* 0x080fe20000000054 */
[-C--:B------:R-:W-:Y:S01]  /*1f80*/  FFMA R121, R29, R45.reuse, R76 ;  /* 0x0000002d1d797223 */ /* 0x080fe2000000004c */
        /* <DEDUP_REMOVED lines=10> */
[----:B------:R-:W-:-:S02]  /*2030*/  FFMA R120, R41, R47, R120 ;  /* 0x0000002f29787223 */ /* 0x000fc40000000078 */
[----:B------:R-:W2:Y:S01]  /*2040*/  LDS.128 R44, [R2+0xc10] ;  /* 0x000c1000022c7984 */ /* 0x000ea20000000c00 */
[C---:B0-----:R-:W-:Y:S01]  /*2050*/  FFMA R123, R64.reuse, R61, R123 ;  /* 0x0000003d407b7223 */ /* 0x041fe2000000007b */
        /* <DEDUP_REMOVED lines=27> */
[----:B-1----:R-:W-:Y:S01]  /*2210*/  FFMA R37, R24, R62, R35 ;  /* 0x0000003e18257223 */ /* 0x002fe20000000023 */
[----:B------:R-:W-:Y:S01]  /*2220*/  FFMA R96, R42, R26, R32 ;  /* 0x0000001a2a607223 */ /* 0x000fe20000000020 */
[----:B------:R-:W-:Y:S01]  /*2230*/  FFMA R95, R64, R41, R95 ;  /* 0x00000029405f7223 */ /* 0x000fe2000000005f */
[----:B------:R-:W0:Y:S01]  /*2240*/  LDS.128 R32, [R2+0xe00] ;  /* 0x000e000002207984 */ /* 0x000e220000000c00 */
[C---:B------:R-:W-:Y:S01]  /*2250*/  FFMA R65, R41.reuse, R65, R72 ;  /* 0x0000004129417223 */ /* 0x040fe20000000048 */
[C---:B------:R-:W-:Y:S01]  /*2260*/  FFMA R69, R41.reuse, R66, R69 ;  /* 0x0000004229457223 */ /* 0x040fe20000000045 */
[-C--:B------:R-:W-:Y:S01]  /*2270*/  FFMA R76, R10, R25.reuse, R16 ;  /* 0x000000190a4c7223 */ /* 0x080fe20000000010 */
        /* <DEDUP_REMOVED lines=29> */
[----:B--2---:R-:W-:Y:S01]  /*2450*/  FFMA R99, R14, R47, R94 ;  /* 0x0000002f0e637223 */ /* 0x004fe2000000005e */
[----:B------:R-:W1:Y:S01]  /*2460*/  LDS.128 R24, [R2+0xe10] ;  /* 0x000e100002187984 */ /* 0x000e620000000c00 */
[----:B------:R-:W-:Y:S01]  /*2470*/  FFMA R104, R41, R67, R104 ;  /* 0x0000004329687223 */ /* 0x000fe20000000068 */
[-C--:B------:R-:W-:Y:S01]  /*2480*/  FFMA R94, R30, R45.reuse, R21 ;  /* 0x0000002d1e5e7223 */ /* 0x080fe20000000015 */
[----:B------:R-:W-:Y:S01]  /*2490*/  FFMA R124, R18, R45, R61 ;  /* 0x0000002d127c7223 */ /* 0x000fe2000000003d */
[----:B------:R-:W-:Y:S01]  /*24a0*/  FFMA R71, R44, R30, R13 ;  /* 0x0000001e2c477223 */ /* 0x000fe2000000000d */
[C---:B------:R-:W-:Y:S01]  /*24b0*/  FFMA R21, R30.reuse, R46, R83 ;  /* 0x0000002e1e157223 */ /* 0x040fe20000000053 */
[----:B------:R-:W-:Y:S01]  /*24c0*/  FFMA R50, R30, R47, R50 ;  /* 0x0000002f1e327223 */ /* 0x000fe20000000032 */
[----:B------:R-:W-:Y:S01]  /*24d0*/  FFMA R125, R44, R18, R125 ;  /* 0x000000122c7d7223 */ /* 0x000fe2000000007d */
[----:B------:R-:W-:Y:S01]  /*24e0*/  FFMA R73, R18, R46, R73 ;  /* 0x0000002e12497223 */ /* 0x000fe20000000049 */
[----:B------:R-:W-:Y:S01]  /*24f0*/  FFMA R75, R44, R22, R75 ;  /* 0x000000162c4b7223 */ /* 0x000fe2000000004b */
[C---:B------:R-:W-:Y:S01]  /*2500*/  FFMA R61, R22.reuse, R45, R17 ;  /* 0x0000002d163d7223 */ /* 0x040fe20000000011 */
[C---:B------:R-:W-:Y:S01]  /*2510*/  FFMA R77, R22.reuse, R46, R77 ;  /* 0x0000002e164d7223 */ /* 0x040fe2000000004d */
[----:B------:R-:W-:Y:S01]  /*2520*/  FFMA R92, R22, R47, R92 ;  /* 0x0000002f165c7223 */ /* 0x000fe2000000005c */
[-C--:B------:R-:W-:Y:S01]  /*2530*/  FFMA R30, R10, R45.reuse, R29 ;  /* 0x0000002d0a1e7223 */ /* 0x080fe2000000001d */
[----:B------:R-:W-:Y:S01]  /*2540*/  FFMA R123, R44, R62, R123 ;  /* 0x0000003e2c7b7223 */ /* 0x000fe2000000007b */
[C---:B------:R-:W-:Y:S01]  /*2550*/  FFMA R122, R62.reuse, R45, R122 ;  /* 0x0000002d3e7a7223 */ /* 0x040fe2000000007a */
[-C--:B------:R-:W-:Y:S01]  /*2560*/  FFMA R67, R62, R46.reuse, R49 ;  /* 0x0000002e3e437223 */ /* 0x080fe20000000031 */
[----:B------:R-:W-:Y:S01]  /*2570*/  FFMA R88, R18, R47, R88 ;  /* 0x0000002f12587223 */ /* 0x000fe20000000058 */
[CC--:B------:R-:W-:Y:S01]  /*2580*/  FFMA R22, R14.reuse, R45.reuse, R85 ;  /* 0x0000002d0e167223 */ /* 0x0c0fe20000000055 */
[----:B------:R-:W-:Y:S01]  /*2590*/  FFMA R81, R14, R46, R81 ;  /* 0x0000002e0e517223 */ /* 0x000fe20000000051 */
[----:B------:R-:W-:Y:S01]  /*25a0*/  FFMA R101, R44, R10, R87 ;  /* 0x0000000a2c657223 */ /* 0x000fe20000000057 */
[-C--:B------:R-:W-:Y:S01]  /*25b0*/  FFMA R29, R10, R46.reuse, R89 ;  /* 0x0000002e0a1d7223 */ /* 0x080fe20000000059 */
[C---:B------:R-:W-:Y:S01]  /*25c0*/  FFMA R107, R38.reuse, R45, R9 ;  /* 0x0000002d266b7223 */ /* 0x040fe20000000009 */
[-C--:B------:R-:W-:Y:S01]  /*25d0*/  FFMA R105, R38, R46.reuse, R91 ;  /* 0x0000002e26697223 */ /* 0x080fe2000000005b */
[----:B------:R-:W-:Y:S01]  /*25e0*/  FFMA R69, R42, R46, R69 ;  /* 0x0000002e2a457223 */ /* 0x000fe20000000045 */
[----:B0-----:R-:W-:Y:S01]  /*25f0*/  FFMA R13, R32, R63, R37 ;  /* 0x0000003f200d7223 */ /* 0x001fe20000000025 */
[-C--:B------:R-:W-:Y:S01]  /*2600*/  FFMA R62, R62, R47.reuse, R86 ;  /* 0x0000002f3e3e7223 */ /* 0x080fe20000000056 */
[----:B------:R-:W-:Y:S01]  /*2610*/  FFMA R79, R44, R14, R79 ;  /* 0x0000000e2c4f7223 */ /* 0x000fe2000000004f */
[-C--:B------:R-:W-:Y:S01]  /*2620*/  FFMA R103, R10, R47.reuse, R98 ;  /* 0x0000002f0a677223 */ /* 0x080fe20000000062 */
[----:B------:R-:W-:Y:S01]  /*2630*/  FFMA R109, R44, R38, R93 ;  /* 0x000000262c6d7223 */ /* 0x000fe2000000005d */
        /* <DEDUP_REMOVED lines=28> */
[C---:B-1----:R-:W-:Y:S01]  /*2800*/  FFMA R125, R24.reuse, R19, R125 ;  /* 0x00000013187d7223 */ /* 0x042fe2000000007d */
        /* <DEDUP_REMOVED lines=10> */
[----:B------:R-:W-:Y:S01]  /*28b0*/  FFMA R48, R23, R27, R92 ;  /* 0x0000001b17307223 */ /* 0x000fe2000000005c */
[----:B------:R-:W-:Y:S01]  /*28c0*/  FFMA R90, R31, R25, R94 ;  /* 0x000000191f5a7223 */ /* 0x000fe2000000005e */
[C---:B------:R-:W-:Y:S01]  /*28d0*/  FFMA R123, R24.reuse, R63, R123 ;  /* 0x0000003f187b7223 */ /* 0x040fe2000000007b */
[C---:B------:R-:W-:Y:S01]  /*28e0*/  FFMA R122, R63.reuse, R25, R122 ;  /* 0x000000193f7a7223 */ /* 0x040fe2000000007a */
[CC--:B------:R-:W-:Y:S01]  /*28f0*/  FFMA R35, R63.reuse, R26.reuse, R67 ;  /* 0x0000001a3f237223 */ /* 0x0c0fe20000000043 */
[----:B------:R-:W-:Y:S01]  /*2900*/  FFMA R120, R63, R27, R62 ;  /* 0x0000001b3f787223 */ /* 0x000fe2000000003e */
[C---:B------:R-:W-:Y:S01]  /*2910*/  FFMA R119, R24.reuse, R23, R75 ;  /* 0x0000001718777223 */ /* 0x040fe2000000004b */
[C---:B------:R-:W-:Y:S01]  /*2920*/  FFMA R42, R23.reuse, R25, R61 ;  /* 0x00000019172a7223 */ /* 0x040fe2000000003d */
[-C--:B------:R-:W-:Y:S01]  /*2930*/  FFMA R77, R23, R26.reuse, R77 ;  /* 0x0000001a174d7223 */ /* 0x080fe2000000004d */
[C---:B------:R-:W-:Y:S01]  /*2940*/  FFMA R45, R24.reuse, R15, R79 ;  /* 0x0000000f182d7223 */ /* 0x040fe2000000004f */
        /* <DEDUP_REMOVED lines=18> */
[----:B------:R-:W-:Y:S06]  /*2a70*/  BAR.SYNC.DEFER_BLOCKING 0x0 ;  /* 0x0000000000007b1d */ /* 0x000fec0000010000 */
[----:B------:R-:W-:Y:S05]  /*2a80*/  @P1 BRA `(.L_x_13) ;  /* 0x00000000005c1947 */ /* 0x000fea0003800000 */
[----:B------:R-:W0:Y:S01]  /*2a90*/  LDCU UR7, c[0x0][0x360] ;  /* 0x00006c00ff0777ac */ /* 0x000e220008000800 */
[----:B------:R-:W-:Y:S01]  /*2aa0*/  BSSY.RECONVERGENT B0, `(.L_x_14) ;  /* 0x0000014000007945 */ /* 0x000fe20003800200 */
[----:B------:R-:W-:Y:S01]  /*2ab0*/  ULOP3.LUT UR5, UR5, 0x1, URZ, 0x3c, !UPT ;  /* 0x0000000105057892 */ /* 0x000fe2000f8e3cff */
[----:B0-----:R-:W-:-:S05]  /*2ac0*/  IMAD R2, R0, UR7, R3 ;  /* 0x0000000700027c24 */ /* 0x001fca000f8e0203 */
[----:B------:R-:W-:-:S13]  /*2ad0*/  ISETP.GT.U32.AND P0, PT, R2, 0xff, PT ;  /* 0x000000ff0200780c */ /* 0x000fda0003f04070 */
[----:B------:R-:W-:Y:S05]  /*2ae0*/  @P0 BRA `(.L_x_15) ;  /* 0x00000000003c0947 */ /* 0x000fea0003800000 */
[----:B------:R-:W0:Y:S02]  /*2af0*/  LDCU UR7, c[0x0][0x360] ;  /* 0x00006c00ff0777ac */ /* 0x000e240008000800 */
[----:B0-----:R-:W-:-:S05]  /*2b00*/  IMAD R2, R0, UR7, R3 ;  /* 0x0000000700027c24 */ /* 0x001fca000f8e0203 */
[----:B------:R-:W-:-:S04]  /*2b10*/  SHF.L.U32 R2, R2, 0x4, RZ ;  /* 0x0000000402027819 */ /* 0x000fc800000006ff */
[C---:B------:R-:W-:Y:S02]  /*2b20*/  LOP3.LUT R4, R2.reuse, 0xffffffe0, RZ, 0xc0, !PT ;  /* 0xffffffe002047812 */ /* 0x040fe400078ec0ff */
[----:B------:R-:W-:Y:S02]  /*2b30*/  LOP3.LUT R15, R2, 0xfffffe00, RZ, 0xc0, !PT ;  /* 0xfffffe00020f7812 */ /* 0x000fe400078ec0ff */
[----:B------:R-:W-:Y:S02]  /*2b40*/  IADD3 R11, PT, PT, R4, UR6, RZ ;  /* 0x00000006040b7c10 */ /* 0x000fe4000fffe0ff */
[----:B------:R-:W-:Y:S02]  /*2b50*/  IADD3 R15, PT, PT, R15, UR8, RZ ;  /* 0x000000080f0f7c10 */ /* 0x000fe4000fffe0ff */
[----:B------:R-:W-:Y:S02]  /*2b60*/  LOP3.LUT R4, R2, 0x10, RZ, 0xc0, !PT ;  /* 0x0000001002047812 */ /* 0x000fe400078ec0ff */
[----:B------:R-:W-:-:S02]  /*2b70*/  LEA R11, R6, R11, 0xc ;  /* 0x0000000b060b7211 */ /* 0x000fc400078e60ff */
[----:B------:R-:W-:Y:S02]  /*2b80*/  LOP3.LUT R2, R2, 0x1f0, RZ, 0xc0, !PT ;  /* 0x000001f002027812 */ /* 0x000fe400078ec0ff */
[----:B------:R-:W-:Y:S02]  /*2b90*/  LEA R15, R6, R15, 0xc ;  /* 0x0000000f060f7211 */ /* 0x000fe400078e60ff */
[----:B------:R-:W-:Y:S02]  /*2ba0*/  IADD3 R4, PT, PT, R11, R4, RZ ;  /* 0x000000040b047210 */ /* 0x000fe40007ffe0ff */
[----:B------:R-:W-:-:S03]  /*2bb0*/  IADD3 R2, PT, PT, R15, R2, RZ ;  /* 0x000000020f027210 */ /* 0x000fc60007ffe0ff */
[----:B-----5:R0:W-:Y:S04]  /*2bc0*/  STS.128 [R4], R52 ;  /* 0x0000003404007388 */ /* 0x0201e80000000c00 */
[----:B------:R0:W-:Y:S02]  /*2bd0*/  STS.128 [R2], R56 ;  /* 0x0000003802007388 */ /* 0x0001e40000000c00 */
.L_x_15:
[----:B------:R-:W-:Y:S05]  /*2be0*/  BSYNC.RECONVERGENT B0 ;  /* 0x0000000000007941 */ /* 0x000fea0003800200 */
.L_x_14:
[----:B------:R-:W-:-:S07]  /*2bf0*/  LOP3.LUT R6, R6, 0x1, RZ, 0x3c, !PT ;  /* 0x0000000106067812 */ /* 0x000fce00078e3cff */
.L_x_13:
[----:B0-----:R-:W0:Y:S01]  /*2c00*/  LDC R2, c[0x0][0x39c] ;  /* 0x0000e700ff027b82 */ /* 0x001e220000000800 */
[----:B------:R-:W-:Y:S02]  /*2c10*/  IADD3 R5, PT, PT, R5, 0x8, RZ ;  /* 0x0000000805057810 */ /* 0x000fe40007ffe0ff */
[----:B0-----:R-:W-:-:S05]  /*2c20*/  LEA R7, R2, R7, 0x3 ;  /* 0x0000000702077211 */ /* 0x001fca00078e18ff */
[----:B------:R-:W-:Y:S06]  /*2c30*/  BAR.SYNC.DEFER_BLOCKING 0x0 ;  /* 0x0000000000007b1d */ /* 0x000fec0000010000 */
[----:B------:R-:W-:Y:S05]  /*2c40*/  @!P2 BRA `(.L_x_16) ;  /* 0xffffffd80088a947 */ /* 0x000fea000383ffff */
.L_x_12:
[----:B------:R-:W0:Y:S01]  /*2c50*/  S2R R2, SR_CTAID.X ;  /* 0x0000000000027919 */ /* 0x000e220000002500 */
[----:B------:R-:W1:Y:S01]  /*2c60*/  LDCU.64 UR6, c[0x0][0x398] ;  /* 0x00007300ff0677ac */ /* 0x000e620008000a00 */
[----:B------:R-:W2:Y:S01]  /*2c70*/  S2R R11, SR_CTAID.Y ;  /* 0x00000000000b7919 */ /* 0x000ea20000002600 */
[----:B------:R-:W3:Y:S01]  /*2c80*/  LDCU.64 UR8, c[0x0][0x390] ;  /* 0x00007200ff0877ac */ /* 0x000ee20008000a00 */
[----:B0-----:R-:W-:Y:S02]  /*2c90*/  LEA R3, R2, R3, 0x4 ;  /* 0x0000000302037211 */ /* 0x001fe400078e20ff */
[----:B--2---:R-:W-:Y:S02]  /*2ca0*/  LEA R11, R11, R0, 0x4 ;  /* 0x000000000b0b7211 */ /* 0x004fe400078e20ff */
[----:B------:R-:W-:Y:S02]  /*2cb0*/  SHF.L.U32 R0, R3, 0x3, RZ ;  /* 0x0000000303007819 */ /* 0x000fe400000006ff */
[----:B------:R-:W-:-:S02]  /*2cc0*/  SHF.L.U32 R11, R11, 0x3, RZ ;  /* 0x000000030b0b7819 */ /* 0x000fc400000006ff */
[C---:B-1----:R-:W-:Y:S02]  /*2cd0*/  ISETP.GE.AND P1, PT, R0.reuse, UR7, PT ;  /* 0x0000000700007c0c */ /* 0x042fe4000bf26270 */
[C---:B------:R-:W-:Y:S01]  /*2ce0*/  IADD3 R6, PT, PT, R0.reuse, 0x2, RZ ;  /* 0x0000000200067810 */ /* 0x040fe20007ffe0ff */
[C---:B------:R-:W-:Y:S01]  /*2cf0*/  IMAD R7, R11.reuse, UR7, RZ ;  /* 0x000000070b077c24 */ /* 0x040fe2000f8e02ff */
[----:B------:R-:W-:Y:S02]  /*2d00*/  ISETP.LT.AND P1, PT, R11, UR6, !P1 ;  /* 0x000000060b007c0c */ /* 0x000fe4000cf21270 */
[----:B------:R-:W-:Y:S02]  /*2d10*/  IADD3 R2, PT, PT, R0, 0x1, RZ ;  /* 0x0000000100027810 */ /* 0x000fe40007ffe0ff */
[----:B------:R-:W-:Y:S02]  /*2d20*/  ISETP.GE.AND P0, PT, R6, UR7, PT ;  /* 0x0000000706007c0c */ /* 0x000fe4000bf06270 */
[----:B------:R-:W-:-:S02]  /*2d30*/  ISETP.GE.AND P3, PT, R2, UR7, PT ;  /* 0x0000000702007c0c */ /* 0x000fc4000bf66270 */
[CC--:B------:R-:W-:Y:S02]  /*2d40*/  IADD3 R6, P2, PT, R0.reuse, R7.reuse, RZ ;  /* 0x0000000700067210 */ /* 0x0c0fe40007f5e0ff */
[C---:B------:R-:W-:Y:S02]  /*2d50*/  IADD3 R15, PT, PT, R0.reuse, 0x3, RZ ;  /* 0x00000003000f7810 */ /* 0x040fe40007ffe0ff */
[----:B------:R-:W-:Y:S01]  /*2d60*/  P2R R43, PR, RZ, 0x8 ;  /* 0x00000008ff2b7803 */ /* 0x000fe20000000000 */
[----:B------:R-:W0:Y:S01]  /*2d70*/  @P1 LDC.64 R4, c[0x0][0x390] ;  /* 0x0000e400ff041b82 */ /* 0x000e220000000a00 */
[----:B------:R-:W-:Y:S02]  /*2d80*/  @P1 IADD3 R3, PT, PT, R0, R7, RZ ;  /* 0x0000000700031210 */ /* 0x000fe40007ffe0ff */
[----:B------:R-:W-:Y:S02]  /*2d90*/  ISETP.GE.OR P3, PT, R11, UR6, P3 ;  /* 0x000000060b007c0c */ /* 0x000fe40009f66670 */
[----:B------:R-:W-:-:S02]  /*2da0*/  ISETP.GE.AND P5, PT, R15, UR7, PT ;  /* 0x000000070f007c0c */ /* 0x000fc4000bfa6270 */
[----:B---3--:R-:W-:Y:S02]  /*2db0*/  LEA R2, P4, R6, UR8, 0x2 ;  /* 0x0000000806027c11 */ /* 0x008fe4000f8810ff */
[----:B------:R-:W-:Y:S02]  /*2dc0*/  IADD3 R15, PT, PT, R0, 0x5, RZ ;  /* 0x00000005000f7810 */ /* 0x000fe40007ffe0ff */
[----:B------:R-:W-:Y:S01]  /*2dd0*/  IADD3 R39, PT, PT, R7, UR7, RZ ;  /* 0x0000000707277c10 */ /* 0x000fe2000fffe0ff */
[----:B0-----:R-:W-:Y:S01]  /*2de0*/  @P1 IMAD.WIDE R4, R3, 0x4, R4 ;  /* 0x0000000403041825 */ /* 0x001fe200078e0204 */
[----:B------:R-:W-:Y:S02]  /*2df0*/  LEA.HI.X.SX32 R3, R7, RZ, 0x1, P2 ;  /* 0x000000ff07037211 */ /* 0x000fe400010f0eff */
[C---:B------:R-:W-:Y:S02]  /*2e00*/  ISETP.GE.OR P2, PT, R11.reuse, UR6, P0 ;  /* 0x000000060b007c0c */ /* 0x040fe40008746670 */
[----:B------:R0:W-:Y:S01]  /*2e10*/  @P1 STG.E desc[UR10][R4.64], R13 ;  /* 0x0000000d04001986 */ /* 0x0001e2000c10190a */
[----:B------:R-:W-:-:S02]  /*2e20*/  ISETP.GE.OR P1, PT, R11, UR6, P5 ;  /* 0x000000060b007c0c */ /* 0x000fc4000af26670 */
[----:B------:R-:W-:Y:S02]  /*2e30*/  LEA.HI.X R3, R6, UR9, R3, 0x2, P4 ;  /* 0x0000000906037c11 */ /* 0x000fe4000a0f1403 */
[----:B------:R-:W-:-:S03]  /*2e40*/  IADD3 R6, PT, PT, R0, 0x4, RZ ;  /* 0x0000000400067810 */ /* 0x000fc60007ffe0ff */
[----:B------:R-:W-:Y:S01]  /*2e50*/  @!P3 STG.E desc[UR10][R2.64+0x4], R32 ;  /* 0x000004200200b986 */ /* 0x000fe2000c10190a */
[----:B------:R-:W-:Y:S02]  /*2e60*/  ISETP.GE.AND P4, PT, R6, UR7, PT ;  /* 0x0000000706007c0c */ /* 0x000fe4000bf86270 */
[----:B------:R-:W-:Y:S01]  /*2e70*/  ISETP.GE.AND P3, PT, R15, UR7, PT ;  /* 0x000000070f007c0c */ /* 0x000fe2000bf66270 */
[----:B------:R1:W-:Y:S01]  /*2e80*/  @!P2 STG.E desc[UR10][R2.64+0x8], R33 ;  /* 0x000008210200a986 */ /* 0x0003e2000c10190a */
[C---:B------:R-:W-:Y:S02]  /*2e90*/  ISETP.GE.OR P2, PT, R11.reuse, UR6, P4 ;  /* 0x000000060b007c0c */ /* 0x040fe4000a746670 */
[C---:B0-----:R-:W-:Y:S01]  /*2ea0*/  IADD3 R4, PT, PT, R0.reuse, 0x6, RZ ;  /* 0x0000000600047810 */ /* 0x041fe20007ffe0ff */
[----:B------:R-:W-:Y:S01]  /*2eb0*/  @!P1 STG.E desc[UR10][R2.64+0xc], R34 ;  /* 0x00000c2202009986 */ /* 0x000fe2000c10190a */
[----:B------:R-:W-:Y:S02]  /*2ec0*/  ISETP.GE.OR P1, PT, R11, UR6, P3 ;  /* 0x000000060b007c0c */ /* 0x000fe40009f26670 */
[----:B------:R-:W-:-:S02]  /*2ed0*/  IADD3 R15, PT, PT, R0, 0x7, RZ ;  /* 0x00000007000f7810 */ /* 0x000fc40007ffe0ff */
[----:B-1----:R-:W-:-:S05]  /*2ee0*/  IADD3 R33, PT, PT, R39, UR7, RZ ;  /* 0x0000000727217c10 */ /* 0x002fca000fffe0ff */
[----:B------:R-:W-:Y:S01]  /*2ef0*/  @!P2 STG.E desc[UR10][R2.64+0x10], R123 ;  /* 0x0000107b0200a986 */ /* 0x000fe2000c10190a */
[----:B------:R-:W-:Y:S02]  /*2f00*/  ISETP.GE.AND P2, PT, R4, UR7, PT ;  /* 0x0000000704007c0c */ /* 0x000fe4000bf46270 */
[----:B-----5:R-:W-:Y:S01]  /*2f10*/  IADD3 R53, PT, PT, R33, UR7, RZ ;  /* 0x0000000721357c10 */ /* 0x020fe2000fffe0ff */
[----:B------:R-:W-:Y:S01]  /*2f20*/  @!P1 STG.E desc[UR10][R2.64+0x14], R122 ;  /* 0x0000147a02009986 */ /* 0x000fe2000c10190a */
[----:B------:R-:W-:-:S13]  /*2f30*/  ISETP.GE.OR P1, PT, R11, UR6, P2 ;  /* 0x000000060b007c0c */ /* 0x000fda0009726670 */
[----:B------:R0:W-:Y:S01]  /*2f40*/  @!P1 STG.E desc[UR10][R2.64+0x18], R35 ;  /* 0x0000182302009986 */ /* 0x0001e2000c10190a */
[----:B------:R-:W-:-:S04]  /*2f50*/  IADD3 R4, P1, PT, R0, R39, RZ ;  /* 0x0000002700047210 */ /* 0x000fc80007f3e0ff */
[----:B------:R-:W-:Y:S02]  /*2f60*/  LEA.HI.X.SX32 R5, R39, RZ, 0x1, P1 ;  /* 0x000000ff27057211 */ /* 0x000fe400008f0eff */
[----:B------:R-:W-:-:S04]  /*2f70*/  LEA R28, P1, R4, UR8, 0x2 ;  /* 0x00000008041c7c11 */ /* 0x000fc8000f8210ff */
[----:B------:R-:W-:Y:S02]  /*2f80*/  LEA.HI.X R29, R4, UR9, R5, 0x2, P1 ;  /* 0x00000009041d7c11 */ /* 0x000fe400088f1405 */
[----:B------:R-:W-:Y:S02]  /*2f90*/  IADD3 R4, P1, PT, R0, R33, RZ ;  /* 0x0000002100047210 */ /* 0x000fe40007f3e0ff */
[----:B0-----:R-:W-:Y:S02]  /*2fa0*/  IADD3 R35, PT, PT, R53, UR7, RZ ;  /* 0x0000000735237c10 */ /* 0x001fe4000fffe0ff */
[----:B------:R-:W-:Y:S02]  /*2fb0*/  LEA.HI.X.SX32 R5, R33, RZ, 0x1, P1 ;  /* 0x000000ff21057211 */ /* 0x000fe400008f0eff */
[----:B------:R-:W-:Y:S02]  /*2fc0*/  LEA R26, P1, R4, UR8, 0x2 ;  /* 0x00000008041a7c11 */ /* 0x000fe4000f8210ff */
[----:B------:R-:W-:-:S02]  /*2fd0*/  IADD3 R55, PT, PT, R35, UR7, RZ ;  /* 0x0000000723377c10 */ /* 0x000fc4000fffe0ff */
[----:B------:R-:W-:Y:S02]  /*2fe0*/  LEA.HI.X R27, R4, UR9, R5, 0x2, P1 ;  /* 0x00000009041b7c11 */ /* 0x000fe400088f1405 */
[----:B------:R-:W-:Y:S02]  /*2ff0*/  IADD3 R4, P1, PT, R0, R53, RZ ;  /* 0x0000003500047210 */ /* 0x000fe40007f3e0ff */
[----:B------:R-:W-:Y:S02]  /*3000*/  IADD3 R57, PT, PT, R55, UR7, RZ ;  /* 0x0000000737397c10 */ /* 0x000fe4000fffe0ff */
[----:B------:R-:W-:Y:S02]  /*3010*/  LEA.HI.X.SX32 R5, R53, RZ, 0x1, P1 ;  /* 0x000000ff35057211 */ /* 0x000fe400008f0eff */
[----:B------:R-:W-:Y:S02]  /*3020*/  LEA R24, P1, R4, UR8, 0x2 ;  /* 0x0000000804187c11 */ /* 0x000fe4000f8210ff */
[----:B------:R-:W-:-:S02]  /*3030*/  IADD3 R13, PT, PT, R57, UR7, RZ ;  /* 0x00000007390d7c10 */ /* 0x000fc4000fffe0ff */
        /* <DEDUP_REMOVED lines=17> */
[----:B------:R-:W-:Y:S02]  /*3150*/  ISETP.GE.AND P1, PT, R15, UR7, PT ;  /* 0x000000070f007c0c */ /* 0x000fe4000bf26270 */
[C---:B------:R-:W-:Y:S02]  /*3160*/  IADD3 R15, PT, PT, R11.reuse, 0x1, RZ ;  /* 0x000000010b0f7810 */ /* 0x040fe40007ffe0ff */
[----:B------:R-:W-:-:S13]  /*3170*/  ISETP.GE.OR P6, PT, R11, UR6, P1 ;  /* 0x000000060b007c0c */ /* 0x000fda0008fc6670 */
[----:B------:R-:W-:Y:S01]  /*3180*/  @!P6 STG.E desc[UR10][R2.64+0x1c], R120 ;  /* 0x00001c780200e986 */ /* 0x000fe2000c10190a */
[----:B------:R-:W-:-:S04]  /*3190*/  ISETP.GE.AND P6, PT, R0, UR7, PT ;  /* 0x0000000700007c0c */ /* 0x000fc8000bfc6270 */
[----:B------:R-:W-:Y:S02]  /*31a0*/  P2R R32, PR, RZ, 0x40 ;  /* 0x00000040ff207803 */ /* 0x000fe40000000000 */
[----:B------:R-:W-:-:S13]  /*31b0*/  ISETP.GE.OR P6, PT, R15, UR6, P6 ;  /* 0x000000060f007c0c */ /* 0x000fda000b7c6670 */
[----:B------:R-:W0:Y:S01]  /*31c0*/  @!P6 LDC.64 R30, c[0x0][0x390] ;  /* 0x0000e400ff1eeb82 */ /* 0x000e220000000a00 */
[----:B------:R-:W-:-:S05]  /*31d0*/  @!P6 IADD3 R39, PT, PT, R0, R39, RZ ;  /* 0x000000270027e210 */ /* 0x000fca0007ffe0ff */
[----:B0-----:R-:W-:-:S05]  /*31e0*/  @!P6 IMAD.WIDE R30, R39, 0x4, R30 ;  /* 0x00000004271ee825 */ /* 0x001fca00078e021e */
[----:B------:R0:W-:Y:S01]  /*31f0*/  @!P6 STG.E desc[UR10][R30.64], R9 ;  /* 0x000000091e00e986 */ /* 0x0001e2000c10190a */
[----:B------:R-:W-:-:S04]  /*3200*/  ISETP.NE.AND P6, PT, R43, RZ, PT ;  /* 0x000000ff2b00720c */ /* 0x000fc80003fc5270 */
[----:B------:R-:W-:Y:S02]  /*3210*/  ISETP.GE.OR P6, PT, R15, UR6, P6 ;  /* 0x000000060f007c0c */ /* 0x000fe4000b7c6670 */
[----:B0-----:R-:W-:-:S11]  /*3220*/  IADD3 R9, PT, PT, R11, 0x2, RZ ;  /* 0x000000020b097810 */ /* 0x001fd60007ffe0ff */
[----:B------:R-:W-:Y:S01]  /*3230*/  @!P6 STG.E desc[UR10][R28.64+0x4], R10 ;  /* 0x0000040a1c00e986 */ /* 0x000fe2000c10190a */
[----:B------:R-:W-:-:S13]  /*3240*/  ISETP.GE.OR P6, PT, R15, UR6, P0 ;  /* 0x000000060f007c0c */ /* 0x000fda00087c6670 */
[----:B------:R-:W-:Y:S01]  /*3250*/  @!P6 STG.E desc[UR10][R28.64+0x8], R17 ;  /* 0x000008111c00e986 */ /* 0x000fe2000c10190a */
[----:B------:R-:W-:-:S13]  /*3260*/  ISETP.GE.OR P6, PT, R15, UR6, P5 ;  /* 0x000000060f007c0c */ /* 0x000fda000afc6670 */
[----:B------:R0:W-:Y:S01]  /*3270*/  @!P6 STG.E desc[UR10][R28.64+0xc], R8 ;  /* 0x00000c081c00e986 */ /* 0x0001e2000c10190a */
[----:B------:R-:W-:Y:S02]  /*3280*/  ISETP.GE.OR P6, PT, R15, UR6, P4 ;  /* 0x000000060f007c0c */ /* 0x000fe4000a7c6670 */
[----:B0-----:R-:W-:-:S11]  /*3290*/  IADD3 R8, PT, PT, R11, 0x3, RZ ;  /* 0x000000030b087810 */ /* 0x001fd60007ffe0ff */
        /* <DEDUP_REMOVED lines=9> */
[----:B------:R-:W0:Y:S01]  /*3330*/  @!P6 LDC.64 R2, c[0x0][0x390] ;  /* 0x0000e400ff02eb82 */ /* 0x000e220000000a00 */
[----:B------:R-:W-:-:S05]  /*3340*/  @!P6 IADD3 R33, PT, PT, R0, R33, RZ ;  /* 0x000000210021e210 */ /* 0x000fca0007ffe0ff */
[----:B0-----:R-:W-:-:S05]  /*3350*/  @!P6 IMAD.WIDE R2, R33, 0x4, R2 ;  /* 0x000000042102e825 */ /* 0x001fca00078e0202 */
        /* <DEDUP_REMOVED lines=18> */
[----:B0-----:R-:W0:Y:S01]  /*3480*/  @!P6 LDC.64 R2, c[0x0][0x390] ;  /* 0x0000e400ff02eb82 */ /* 0x001e220000000a00 */
        /* <DEDUP_REMOVED lines=21> */
[----:B0-----:R-:W0:Y:S01]  /*35e0*/  @!P6 LDC.64 R2, c[0x0][0x390] ;  /* 0x0000e400ff02eb82 */ /* 0x001e220000000a00 */
[----:B------:R-:W-:-:S05]  /*35f0*/  @!P6 IADD3 R35, PT, PT, R0, R35, RZ ;  /* 0x000000230023e210 */ /* 0x000fca0007ffe0ff */
[----:B0-----:R-:W-:-:S05]  /*3600*/  @!P6 IMAD.WIDE R2, R35, 0x4, R2 ;  /* 0x000000042302e825 */ /* 0x001fca00078e0202 */
        /* <DEDUP_REMOVED lines=19> */
[C---:B0-----:R-:W-:Y:S02]  /*3740*/  IADD3 R6, PT, PT, R11.reuse, 0x6, RZ ;  /* 0x000000060b067810 */ /* 0x041fe40007ffe0ff */
[----:B------:R-:W-:-:S09]  /*3750*/  IADD3 R11, PT, PT, R11, 0x7, RZ ;  /* 0x000000070b0b7810 */ /* 0x000fd20007ffe0ff */
        /* <DEDUP_REMOVED lines=48> */
[----:B0-----:R-:W0:Y:S01]  /*3a60*/  @!P6 LDC.64 R2, c[0x0][0x390] ;  /* 0x0000e400ff02eb82 */ /* 0x001e220000000a00 */
[----:B------:R-:W-:-:S05]  /*3a70*/  @!P6 IADD3 R13, PT, PT, R0, R13, RZ ;  /* 0x0000000d000de210 */ /* 0x000fca0007ffe0ff */
[----:B0-----:R-:W-:-:S05]  /*3a80*/  @!P6 IMAD.WIDE R2, R13, 0x4, R2 ;  /* 0x000000040d02e825 */ /* 0x001fca00078e0202 */
        /* <DEDUP_REMOVED lines=12> */
.L_x_17:
        /* <DEDUP_REMOVED lines=11> */
.L_x_31:


//--------------------- .text._Z22sgemm_3_reg_tiled_1bufPKfS0_Pfiii --------------------------
	.section	.text._Z22sgemm_3_reg_tiled_1bufPKfS0_Pfiii,"ax",@progbits
	.align	128
        .global         _Z22sgemm_3_reg_tiled_1bufPKfS0_Pfiii
        .type           _Z22sgemm_3_reg_tiled_1bufPKfS0_Pfiii,@function
        .size           _Z22sgemm_3_reg_tiled_1bufPKfS0_Pfiii,(.L_x_32 - _Z22sgemm_3_reg_tiled_1bufPKfS0_Pfiii)
        .other          _Z22sgemm_3_reg_tiled_1bufPKfS0_Pfiii,@"STO_CUDA_ENTRY STV_DEFAULT"
_Z22sgemm_3_reg_tiled_1bufPKfS0_Pfiii:
.text._Z22sgemm_3_reg_tiled_1bufPKfS0_Pfiii:
[----:B------:R-:W-:Y:S01]  /*0000*/  LDC R1, c[0x0][0x37c] ;  /* 0x0000df00ff017b82 */ /* 0x000fe20000000800 */
[----:B------:R-:W0:Y:S01]  /*0010*/  LDCU UR7, c[0x0][0x3a0] ;  /* 0x00007400ff0777ac */ /* 0x000e220008000800 */
[----:B------:R-:W-:Y:S01]  /*0020*/  HFMA2 R110, -RZ, RZ, 0, 0 ;  /* 0x00000000ff6e7431 */ /* 0x000fe200000001ff */
[----:B------:R-:W-:Y:S02]  /*0030*/  CS2R R84, SRZ ;  /* 0x0000000000547805 */ /* 0x000fe4000001ff00 */
[----:B------:R-:W-:Y:S02]  /*0040*/  CS2R R82, SRZ ;  /* 0x0000000000527805 */ /* 0x000fe4000001ff00 */
[----:B------:R-:W-:Y:S02]  /*0050*/  CS2R R78, SRZ ;  /* 0x00000000004e7805 */ /* 0x000fe4000001ff00 */
[----:B------:R-:W-:Y:S02]  /*0060*/  CS2R R68, SRZ ;  /* 0x0000000000447805 */ /* 0x000fe4000001ff00 */
[----:B------:R-:W-:-:S02]  /*0070*/  CS2R R22, SRZ ;  /* 0x0000000000167805 */ /* 0x000fc4000001ff00 */
[----:B------:R-:W-:Y:S02]  /*0080*/  CS2R R12, SRZ ;  /* 0x00000000000c7805 */ /* 0x000fe4000001ff00 */
        /* <DEDUP_REMOVED lines=9> */
[----:B------:R-:W-:Y:S01]  /*0120*/  CS2R R88, SRZ ;  /* 0x0000000000587805 */ /* 0x000fe2000001ff00 */
[----:B0-----:R-:W-:Y:S01]  /*0130*/  UISETP.GE.AND UP0, UPT, UR7, 0x1, UPT ;  /* 0x000000010700788c */ /* 0x001fe2000bf06270 */
        /* <DEDUP_REMOVED lines=10> */
[----:B------:R-:W-:Y:S02]  /*01e0*/  MOV R109, RZ ;  /* 0x000000ff006d7202 */ /* 0x000fe40000000f00 */
[----:B------:R-:W-:Y:S02]  /*01f0*/  CS2R R14, SRZ ;  /* 0x00000000000e7805 */ /* 0x000fe4000001ff00 */
[----:B------:R-:W-:-:S02]  /*0200*/  CS2R R16, SRZ ;  /* 0x0000000000107805 */ /* 0x000fc4000001ff00 */
[----:B------:R-:W-:Y:S02]  /*0210*/  CS2R R70, SRZ ;  /* 0x0000000000467805 */ /* 0x000fe4000001ff00 */
[----:B------:R-:W-:Y:S02]  /*0220*/  CS2R R96, SRZ ;  /* 0x0000000000607805 */ /* 0x000fe4000001ff00 */
[----:B------:R-:W-:Y:S01]  /*0230*/  CS2R R102, SRZ ;  /* 0x0000000000667805 */ /* 0x000fe2000001ff00 */
[----:B------:R-:W0:Y:S01]  /*0240*/  LDCU.64 UR12, c[0x0][0x358] ;  /* 0x00006b00ff0c77ac */ /* 0x000e220008000a00 */
[----:B------:R-:W1:Y:S01]  /*0250*/  LDCU UR6, c[0x0][0x360] ;  /* 0x00006c00ff0677ac */ /* 0x000e620008000800 */
[----:B------:R-:W-:Y:S05]  /*0260*/  BRA.U !UP0, `(.L_x_18) ;  /* 0x0000002508847547 */ /* 0x000fea000b800000 */
[----:B------:R-:W1:Y:S01]  /*0270*/  S2R R0, SR_TID.Y ;  /* 0x0000000000007919 */ /* 0x000e620000002200 */
[----:B------:R-:W2:Y:S01]  /*0280*/  S2UR UR5, SR_CgaCtaId ;  /* 0x00000000000579c3 */ /* 0x000ea20000008800 */
[----:B------:R-:W3:Y:S01]  /*0290*/  LDCU UR14, c[0x0][0x39c] ;  /* 0x00007380ff0e77ac */ /* 0x000ee20008000800 */
[----:B------:R-:W-:Y:S01]  /*02a0*/  MOV R84, RZ ;  /* 0x000000ff00547202 */ /* 0x000fe20000000f00 */
[----:B------:R-:W1:Y:S01]  /*02b0*/  S2R R3, SR_TID.X ;  /* 0x0000000000037919 */ /* 0x000e620000002100 */
[----:B------:R-:W-:Y:S01]  /*02c0*/  UMOV UR4, 0x400 ;  /* 0x0000040000047882 */ /* 0x000fe20000000000 */
[----:B------:R-:W4:Y:S01]  /*02d0*/  LDCU UR16, c[0x0][0x3a0] ;  /* 0x00007400ff1077ac */ /* 0x000f220008000800 */
[----:B------:R-:W0:Y:S01]  /*02e0*/  LDCU.128 UR8, c[0x0][0x380] ;  /* 0x00007000ff0877ac */ /* 0x000e220008000c00 */
[----:B-1----:R-:W-:Y:S01]  /*02f0*/  IMAD R2, R0, UR6, R3 ;  /* 0x0000000600027c24 */ /* 0x002fe2000f8e0203 */
[----:B--2---:R-:W-:Y:S02]  /*0300*/  ULEA UR6, UR5, UR4, 0x18 ;  /* 0x0000000405067291 */ /* 0x004fe4000f8ec0ff */
[----:B------:R-:W-:-:S02]  /*0310*/  UIADD3 UR4, UPT, UPT, UR4, 0x1000, URZ ;  /* 0x0000100004047890 */ /* 0x000fc4000fffe0ff */
[----:B------:R-:W-:Y:S02]  /*0320*/  SHF.L.U32 R5, R2, 0x2, RZ ;  /* 0x0000000202057819 */ /* 0x000fe400000006ff */
[--C-:B------:R-:W-:Y:S01]  /*0330*/  SHF.R.U32.HI R6, RZ, 0x5, R2.reuse ;  /* 0x00000005ff067819 */ /* 0x100fe20000011602 */
[----:B------:R-:W-:Y:S01]  /*0340*/  ULEA UR4, UR5, UR4, 0x18 ;  /* 0x0000000405047291 */ /* 0x000fe2000f8ec0ff */
[C---:B------:R-:W-:Y:S02]  /*0350*/  LOP3.LUT R7, R5.reuse, 0x4, RZ, 0xc0, !PT ;  /* 0x0000000405077812 */ /* 0x040fe400078ec0ff */
[----:B------:R-:W-:Y:S02]  /*0360*/  LOP3.LUT R5, R5, 0x7c, RZ, 0xc0, !PT ;  /* 0x0000007c05057812 */ /* 0x000fe400078ec0ff */
[----:B------:R-:W-:-:S03]  /*0370*/  SHF.R.U32.HI R4, RZ, 0x1, R2 ;  /* 0x00000001ff047819 */ /* 0x000fc60000011602 */
[----:B---3--:R-:W-:Y:S01]  /*0380*/  IMAD R5, R6, UR14, R5 ;  /* 0x0000000e06057c24 */ /* 0x008fe2000f8e0205 */
[----:B------:R-:W-:Y:S01]  /*0390*/  LEA R6, R0, UR6, 0x8 ;  /* 0x0000000600067c11 */ /* 0x000fe2000f8e40ff */
[----:B------:R-:W-:Y:S01]  /*03a0*/  IMAD R4, R4, UR7, R7 ;  /* 0x0000000704047c24 */ /* 0x000fe2000f8e0207 */
[----:B------:R-:W-:Y:S01]  /*03b0*/  LEA R7, R3, UR4, 0x5 ;  /* 0x0000000403077c11 */ /* 0x000fe2000f8e28ff */
[----:B0---4-:R-:W-:-:S06]  /*03c0*/  UMOV UR4, URZ ;  /* 0x000000ff00047c82 */ /* 0x011fcc0008000000 */
.L_x_21:
[----:B------:R-:W-:Y:S01]  /*03d0*/  ISETP.GT.U32.AND P0, PT, R2, 0xff, PT ;  /* 0x000000ff0200780c */ /* 0x000fe20003f04070 */
[----:B------:R-:W-:-:S12]  /*03e0*/  BSSY.RECONVERGENT B0, `(.L_x_19) ;  /* 0x0000021000007945 */ /* 0x000fd80003800200 */
[----:B------:R-:W-:Y:S05]  /*03f0*/  @P0 BRA `(.L_x_20) ;  /* 0x00000000007c0947 */ /* 0x000fea0003800000 */
[----:B------:R-:W0:Y:S01]  /*0400*/  S2UR UR5, SR_CTAID.Y ;  /* 0x00000000000579c3 */ /* 0x000e220000002600 */
[----:B------:R-:W1:Y:S01]  /*0410*/  S2R R24, SR_CTAID.X ;  /* 0x0000000000187919 */ /* 0x000e620000002500 */
[----:B0-----:R-:W-:-:S04]  /*0420*/  UIMAD UR5, UR5, UR16, URZ ;  /* 0x00000010050572a4 */ /* 0x001fc8000f8e02ff */
[----:B------:R-:W-:-:S04]  /*0430*/  USHF.L.U32 UR5, UR5, 0x7, URZ ;  /* 0x0000000705057899 */ /* 0x000fc800080006ff */
[----:B------:R-:W-:Y:S01]  /*0440*/  USHF.R.S32.HI UR6, URZ, 0x1f, UR5 ;  /* 0x0000001fff067899 */ /* 0x000fe20008011405 */
[----:B-1----:R-:W-:Y:S02]  /*0450*/  LEA R25, P1, R24, R5, 0x7 ;  /* 0x0000000518197211 */ /* 0x002fe400078238ff */
[C---:B------:R-:W-:Y:S02]  /*0460*/  IADD3 R27, P0, PT, R4.reuse, UR5, RZ ;  /* 0x00000005041b7c10 */ /* 0x040fe4000ff1e0ff */
[----:B------:R-:W-:Y:S02]  /*0470*/  LEA.HI.X.SX32 R26, R5, RZ, 0x1, P1 ;  /* 0x000000ff051a7211 */ /* 0x000fe400008f0eff */
[----:B------:R-:W-:Y:S02]  /*0480*/  LEA R28, P1, R25, UR10, 0x2 ;  /* 0x0000000a191c7c11 */ /* 0x000fe4000f8210ff */
[----:B------:R-:W-:Y:S02]  /*0490*/  LEA.HI.X.SX32 R30, R4, UR6, 0x1, P0 ;  /* 0x00000006041e7c11 */ /* 0x000fe400080f0eff */
[----:B------:R-:W-:-:S02]  /*04a0*/  LEA R24, P0, R27, UR8, 0x2 ;  /* 0x000000081b187c11 */ /* 0x000fc4000f8010ff */
[----:B------:R-:W-:Y:S02]  /*04b0*/  LEA.HI.X R29, R25, UR11, R26, 0x2, P1 ;  /* 0x0000000b191d7c11 */ /* 0x000fe400088f141a */
[----:B------:R-:W-:-:S04]  /*04c0*/  LEA.HI.X R25, R27, UR9, R30, 0x2, P0 ;  /* 0x000000091b197c11 */ /* 0x000fc800080f141e */
[----:B------:R-:W2:Y:S04]  /*04d0*/  LDG.E.128 R28, desc[UR12][R28.64] ;  /* 0x0000000c1c1c7981 */ /* 0x000ea8000c1e1d00 */
[----:B------:R-:W3:Y:S01]  /*04e0*/  LDG.E.128 R24, desc[UR12][R24.64] ;  /* 0x0000000c18187981 */ /* 0x000ee2000c1e1d00 */
[----:B------:R-:W0:Y:S01]  /*04f0*/  LDCU UR5, c[0x0][0x360] ;  /* 0x00006c00ff0577ac */ /* 0x000e220008000800 */
[----:B------:R-:W1:Y:S01]  /*0500*/  S2UR UR6, SR_CgaCtaId ;  /* 0x00000000000679c3 */ /* 0x000e620000008800 */
[----:B0-----:R-:W-:Y:S01]  /*0510*/  IMAD R32, R0, UR5, R3 ;  /* 0x0000000500207c24 */ /* 0x001fe2000f8e0203 */
[----:B------:R-:W-:Y:S02]  /*0520*/  UMOV UR5, 0x400 ;  /* 0x0000040000057882 */ /* 0x000fe40000000000 */
[----:B------:R-:W-:-:S02]  /*0530*/  UIADD3 UR7, UPT, UPT, UR5, 0x1000, URZ ;  /* 0x0000100005077890 */ /* 0x000fc4000fffe0ff */
[----:B------:R-:W-:Y:S01]  /*0540*/  SHF.L.U32 R32, R32, 0x4, RZ ;  /* 0x0000000420207819 */ /* 0x000fe200000006ff */
[----:B-1----:R-:W-:Y:S02]  /*0550*/  ULEA UR5, UR6, UR5, 0x18 ;  /* 0x0000000506057291 */ /* 0x002fe4000f8ec0ff */
[----:B------:R-:W-:Y:S01]  /*0560*/  ULEA UR7, UR6, UR7, 0x18 ;  /* 0x0000000706077291 */ /* 0x000fe2000f8ec0ff */
[C---:B------:R-:W-:Y:S02]  /*0570*/  LOP3.LUT R33, R32.reuse, 0xffffffe0, RZ, 0xc0, !PT ;  /* 0xffffffe020217812 */ /* 0x040fe400078ec0ff */
[C---:B------:R-:W-:Y:S02]  /*0580*/  LOP3.LUT R34, R32.reuse, 0x10, RZ, 0xc0, !PT ;  /* 0x0000001020227812 */ /* 0x040fe400078ec0ff */
[C---:B------:R-:W-:Y:S02]  /*0590*/  LOP3.LUT R35, R32.reuse, 0xfffffe00, RZ, 0xc0, !PT ;  /* 0xfffffe0020237812 */ /* 0x040fe400078ec0ff */
[----:B------:R-:W-:-:S02]  /*05a0*/  LOP3.LUT R32, R32, 0x1f0, RZ, 0xc0, !PT ;  /* 0x000001f020207812 */ /* 0x000fc400078ec0ff */
[----:B------:R-:W-:Y:S02]  /*05b0*/  IADD3 R33, PT, PT, R34, UR5, R33 ;  /* 0x0000000522217c10 */ /* 0x000fe4000fffe021 */
[----:B------:R-:W-:-:S03]  /*05c0*/  IADD3 R32, PT, PT, R32, UR7, R35 ;  /* 0x0000000720207c10 */ /* 0x000fc6000fffe023 */
[----:B---3--:R0:W-:Y:S04]  /*05d0*/  STS.128 [R33], R24 ;  /* 0x0000001821007388 */ /* 0x0081e80000000c00 */
[----:B--2---:R0:W-:Y:S02]  /*05e0*/  STS.128 [R32], R28 ;  /* 0x0000001c20007388 */ /* 0x0041e40000000c00 */
.L_x_20:
[----:B------:R-:W-:Y:S05]  /*05f0*/  BSYNC.RECONVERGENT B0 ;  /* 0x0000000000007941 */ /* 0x000fea0003800200 */
.L_x_19:
[----:B------:R-:W-:Y:S01]  /*0600*/  BAR.SYNC.DEFER_BLOCKING 0x0 ;  /* 0x0000000000007b1d */ /* 0x000fe20000010000 */
[----:B------:R-:W-:Y:S01]  /*0610*/  UIADD3 UR4, UPT, UPT, UR4, 0x8, URZ ;  /* 0x0000000804047890 */ /* 0x000fe2000fffe0ff */
[----:B------:R-:W-:-:S03]  /*0620*/  IADD3 R4, PT, PT, R4, 0x8, RZ ;  /* 0x0000000804047810 */ /* 0x000fc60007ffe0ff */
[----:B------:R-:W-:Y:S01]  /*0630*/  UISETP.GE.AND UP0, UPT, UR4, UR16, UPT ;  /* 0x000000100400728c */ /* 0x000fe2000bf06270 */
[----:B0-----:R-:W-:Y:S04]  /*0640*/  LDS.128 R24, [R6] ;  /* 0x0000000006187984 */ /* 0x001fe80000000c00 */
[----:B------:R-:W0:Y:S04]  /*0650*/  LDS.128 R28, [R7] ;  /* 0x00000000071c7984 */ /* 0x000e280000000c00 */
[----:B------:R-:W1:Y:S04]  /*0660*/  LDS.128 R32, [R7+0x10] ;  /* 0x0000100007207984 */ /* 0x000e680000000c00 */
[----:B------:R-:W2:Y:S04]  /*0670*/  LDS.128 R36, [R6+0x20] ;  /* 0x0000200006247984 */ /* 0x000ea80000000c00 */
[----:B------:R-:W3:Y:S04]  /*0680*/  LDS.128 R40, [R6+0x40] ;  /* 0x0000400006287984 */ /* 0x000ee80000000c00 */
[----:B------:R-:W4:Y:S04]  /*0690*/  LDS.128 R44, [R6+0x60] ;  /* 0x00006000062c7984 */ /* 0x000f280000000c00 */
[----:B------:R-:W5:Y:S04]  /*06a0*/  LDS.128 R48, [R6+0x80] ;  /* 0x0000800006307984 */ /* 0x000f680000000c00 */
[----:B------:R-:W5:Y:S04]  /*06b0*/  LDS.128 R52, [R6+0xa0] ;  /* 0x0000a00006347984 */ /* 0x000f680000000c00 */
[----:B------:R-:W-:Y:S01]  /*06c0*/  LDS.128 R60, [R6+0xe0] ;  /* 0x0000e000063c7984 */ /* 0x000fe20000000c00 */
[C---:B0-----:R-:W-:Y:S01]  /*06d0*/  FFMA R109, R24.reuse, R28, R109 ;  /* 0x0000001c186d7223 */ /* 0x041fe2000000006d */
        /* <DEDUP_REMOVED lines=8> */
[----:B------:R-:W0:Y:S01]  /*0760*/  LDS.128 R56, [R6+0xc0] ;  /* 0x0000c00006387984 */ /* 0x000e220000000c00 */
        /* <DEDUP_REMOVED lines=10> */
[----:B------:R-:W-:Y:S01]  /*0810*/  FFMA R100, R40, R31, R66 ;  /* 0x0000001f28647223 */ /* 0x000fe20000000042 */
[CC--:B----4-:R-:W-:Y:S01]  /*0820*/  FFMA R124, R44.reuse, R28.reuse, R9 ;  /* 0x0000001c2c7c7223 */ /* 0x0d0fe20000000009 */
[----:B------:R-:W1:Y:S01]  /*0830*/  LDS.128 R64, [R7+0x200] ;  /* 0x0002000007407984 */ /* 0x000e620000000c00 */
[-C--:B------:R-:W-:Y:S01]  /*0840*/  FFMA R122, R44, R29.reuse, R8 ;  /* 0x0000001d2c7a7223 */ /* 0x080fe20000000008 */
[C---:B-----5:R-:W-:Y:S01]  /*0850*/  FFMA R81, R48.reuse, R28, R11 ;  /* 0x0000001c30517223 */ /* 0x060fe2000000000b */
[----:B------:R-:W-:Y:S01]  /*0860*/  FFMA R117, R48, R29, R10 ;  /* 0x0000001d30757223 */ /* 0x000fe2000000000a */
        /* <DEDUP_REMOVED lines=17> */
[-C--:B------:R-:W-:Y:S01]  /*0980*/  FFMA R44, R44, R35.reuse, R76 ;  /* 0x000000232c2c7223 */ /* 0x080fe2000000004c */
[----:B------:R-:W-:Y:S01]  /*0990*/  FFMA R52, R52, R35, R84 ;  /* 0x0000002334347223 */ /* 0x000fe20000000054 */
[C---:B------:R-:W-:Y:S01]  /*09a0*/  FFMA R76, R48.reuse, R30, R21 ;  /* 0x0000001e304c7223 */ /* 0x040fe20000000015 */
[C---:B------:R-:W-:Y:S01]  /*09b0*/  FFMA R22, R48.reuse, R31, R22 ;  /* 0x0000001f30167223 */ /* 0x040fe20000000016 */
[C---:B------:R-:W-:Y:S01]  /*09c0*/  FFMA R79, R48.reuse, R32, R79 ;  /* 0x00000020304f7223 */ /* 0x040fe2000000004f */
[C---:B------:R-:W-:Y:S01]  /*09d0*/  FFMA R74, R48.reuse, R33, R74 ;  /* 0x00000021304a7223 */ /* 0x040fe2000000004a */
[----:B------:R-:W-:Y:S01]  /*09e0*/  FFMA R77, R48, R34, R77 ;  /* 0x00000022304d7223 */ /* 0x000fe2000000004d */
[----:B0-----:R-:W-:Y:S01]  /*09f0*/  FFMA R84, R56, R29, R14 ;  /* 0x0000001d38547223 */ /* 0x001fe2000000000e */
        /* <DEDUP_REMOVED lines=16> */
[C---:B-1----:R-:W-:Y:S01]  /*0b00*/  FFMA R35, R64.reuse, R49, R81 ;  /* 0x0000003140237223 */ /* 0x042fe20000000051 */
        /* <DEDUP_REMOVED lines=9> */
[C---:B------:R-:W-:Y:S01]  /*0ba0*/  FFMA R17, R64.reuse, R57, R15 ;  /* 0x0000003940117223 */ /* 0x040fe2000000000f */
[-C--:B------:R-:W-:Y:S01]  /*0bb0*/  FFMA R16, R53, R66.reuse, R12 ;  /* 0x0000004235107223 */ /* 0x080fe2000000000c */
[-C--:B------:R-:W-:Y:S01]  /*0bc0*/  FFMA R125, R57, R66.reuse, R14 ;  /* 0x00000042397d7223 */ /* 0x080fe2000000000e */
[-C--:B------:R-:W-:Y:S01]  /*0bd0*/  FFMA R119, R25, R66.reuse, R108 ;  /* 0x0000004219777223 */ /* 0x080fe2000000006c */
[----:B------:R-:W0:Y:S01]  /*0be0*/  LDS.128 R12, [R7+0x400] ;  /* 0x00040000070c7984 */ /* 0x000e220000000c00 */
[-C--:B------:R-:W-:Y:S01]  /*0bf0*/  FFMA R121, R37, R66.reuse, R114 ;  /* 0x0000004225797223 */ /* 0x080fe20000000072 */
[-C--:B------:R-:W-:Y:S01]  /*0c00*/  FFMA R123, R41, R66.reuse, R118 ;  /* 0x00000042297b7223 */ /* 0x080fe20000000076 */
[-C--:B------:R-:W-:Y:S01]  /*0c10*/  FFMA R94, R45, R66.reuse, R94 ;  /* 0x000000422d5e7223 */ /* 0x080fe2000000005e */
[-C--:B------:R-:W-:Y:S01]  /*0c20*/  FFMA R18, R49, R66.reuse, R76 ;  /* 0x0000004231127223 */ /* 0x080fe2000000004c */
[C---:B------:R-:W-:Y:S01]  /*0c30*/  FFMA R69, R64.reuse, R61, R28 ;  /* 0x0000003d40457223 */ /* 0x040fe2000000001c */
[----:B------:R-:W-:Y:S01]  /*0c40*/  FFMA R66, R61, R66, R30 ;  /* 0x000000423d427223 */ /* 0x000fe2000000001e */
[----:B------:R-:W-:Y:S01]  /*0c50*/  FFMA R109, R64, R25, R109 ;  /* 0x00000019406d7223 */ /* 0x000fe2000000006d */
[C---:B------:R-:W-:Y:S01]  /*0c60*/  FFMA R110, R25.reuse, R67, R110 ;  /* 0x00000043196e7223 */ /* 0x040fe2000000006e */
[----:B--2---:R-:W-:Y:S01]  /*0c70*/  FFMA R105, R8, R25, R105 ;  /* 0x0000001908697223 */ /* 0x004fe20000000069 */
[C---:B------:R-:W-:Y:S01]  /*0c80*/  FFMA R106, R25.reuse, R9, R106 ;  /* 0x00000009196a7223 */ /* 0x040fe2000000006a */
[CC--:B------:R-:W-:Y:S01]  /*0c90*/  FFMA R107, R25.reuse, R10.reuse, R107 ;  /* 0x0000000a196b7223 */ /* 0x0c0fe2000000006b */
[----:B------:R-:W-:Y:S01]  /*0ca0*/  FFMA R24, R25, R11, R24 ;  /* 0x0000000b19187223 */ /* 0x000fe20000000018 */
[----:B------:R-:W1:Y:S01]  /*0cb0*/  LDS.128 R28, [R7+0x410] ;  /* 0x00041000071c7984 */ /* 0x000e620000000c00 */
[----:B------:R-:W-:Y:S01]  /*0cc0*/  FFMA R33, R64, R37, R112 ;  /* 0x0000002540217223 */ /* 0x000fe20000000070 */
[C---:B------:R-:W-:Y:S01]  /*0cd0*/  FFMA R92, R37.reuse, R67, R92 ;  /* 0x00000043255c7223 */ /* 0x040fe2000000005c */
[----:B------:R-:W-:Y:S01]  /*0ce0*/  FFMA R101, R8, R37, R101 ;  /* 0x0000002508657223 */ /* 0x000fe20000000065 */
[C---:B------:R-:W-:Y:S01]  /*0cf0*/  FFMA R25, R37.reuse, R9, R98 ;  /* 0x0000000925197223 */ /* 0x040fe20000000062 */
[CC--:B------:R-:W-:Y:S01]  /*0d00*/  FFMA R99, R37.reuse, R10.reuse, R99 ;  /* 0x0000000a25637223 */ /* 0x0c0fe20000000063 */
[----:B------:R-:W-:Y:S01]  /*0d10*/  FFMA R36, R37, R11, R36 ;  /* 0x0000000b25247223 */ /* 0x000fe20000000024 */
        /* <DEDUP_REMOVED lines=8> */
[C---:B------:R-:W-:Y:S01]  /*0da0*/  FFMA R73, R8.reuse, R45, R73 ;  /* 0x0000002d08497223 */ /* 0x040fe20000000049 */
[C---:B------:R-:W-:Y:S01]  /*0db0*/  FFMA R41, R45.reuse, R9, R72 ;  /* 0x000000092d297223 */ /* 0x040fe20000000048 */
[CC--:B------:R-:W-:Y:S01]  /*0dc0*/  FFMA R75, R45.reuse, R10.reuse, R75 ;  /* 0x0000000a2d4b7223 */ /* 0x0c0fe2000000004b */
        /* <DEDUP_REMOVED lines=16> */
[----:B------:R-:W-:Y:S01]  /*0ed0*/  FFMA R97, R8, R61, R97 ;  /* 0x0000003d08617223 */ /* 0x000fe20000000061 */
[C---:B------:R-:W-:Y:S01]  /*0ee0*/  FFMA R57, R61.reuse, R9, R96 ;  /* 0x000000093d397223 */ /* 0x040fe20000000060 */
[C---:B------:R-:W-:Y:S01]  /*0ef0*/  FFMA R103, R61.reuse, R10, R103 ;  /* 0x0000000a3d677223 */ /* 0x040fe20000000067 */
[C---:B------:R-:W-:Y:S01]  /*0f00*/  FFMA R60, R61.reuse, R11, R60 ;  /* 0x0000000b3d3c7223 */ /* 0x040fe2000000003c */
[----:B------:R-:W-:Y:S01]  /*0f10*/  FFMA R67, R61, R67, R70 ;  /* 0x000000433d437223 */ /* 0x000fe20000000046 */
[----:B------:R-:W2:Y:S01]  /*0f20*/  LDS.128 R8, [R7+0x600] ;  /* 0x0006000007087984 */ /* 0x000ea20000000c00 */
        /* <DEDUP_REMOVED lines=32> */
[----:B-1----:R-:W-:Y:S01]  /*1130*/  FFMA R101, R28, R38, R101 ;  /* 0x000000261c657223 */ /* 0x002fe20000000065 */
[----:B------:R-:W0:Y:S01]  /*1140*/  LDS.128 R12, [R7+0x610] ;  /* 0x00061000070c7984 */ /* 0x000e220000000c00 */
        /* <DEDUP_REMOVED lines=31> */
[-C--:B--2---:R-:W-:Y:S01]  /*1340*/  FFMA R71, R51, R10.reuse, R18 ;  /* 0x0000000a33477223 */ /* 0x084fe20000000012 */
[-C--:B------:R-:W-:Y:S01]  /*1350*/  FFMA R81, R55, R10.reuse, R16 ;  /* 0x0000000a37517223 */ /* 0x080fe20000000010 */
[----:B------:R-:W-:Y:S01]  /*1360*/  LDS.128 R28, [R6+0x10] ;  /* 0x00001000061c7984 */ /* 0x000fe20000000c00 */
[C---:B------:R-:W-:Y:S01]  /*1370*/  FFMA R53, R8.reuse, R39, R64 ;  /* 0x0000002708357223 */ /* 0x040fe20000000040 */
[C---:B------:R-:W-:Y:S01]  /*1380*/  FFMA R109, R8.reuse, R27, R109 ;  /* 0x0000001b086d7223 */ /* 0x040fe2000000006d */
[C---:B------:R-:W-:Y:S01]  /*1390*/  FFMA R21, R8.reuse, R43, R68 ;  /* 0x0000002b08157223 */ /* 0x040fe20000000044 */
[----:B------:R-:W1:Y:S01]  /*13a0*/  LDS.128 R16, [R7+0x800] ;  /* 0x0008000007107984 */ /* 0x000e620000000c00 */
        /* <DEDUP_REMOVED lines=28> */
[----:B------:R-:W0:Y:S01]  /*1570*/  LDS.128 R8, [R7+0x810] ;  /* 0x0008100007087984 */ /* 0x000e220000000c00 */
[C---:B------:R-:W-:Y:S01]  /*1580*/  FFMA R114, R27.reuse, R13, R106 ;  /* 0x0000000d1b727223 */ /* 0x040fe2000000006a */
[CC--:B------:R-:W-:Y:S01]  /*1590*/  FFMA R107, R27.reuse, R14.reuse, R107 ;  /* 0x0000000e1b6b7223 */ /* 0x0c0fe2000000006b */
[----:B------:R-:W-:Y:S01]  /*15a0*/  FFMA R118, R27, R15, R24 ;  /* 0x0000000f1b767223 */ /* 0x000fe20000000018 */
[C---:B------:R-:W-:Y:S01]  /*15b0*/  FFMA R101, R12.reuse, R39, R101 ;  /* 0x000000270c657223 */ /* 0x040fe20000000065 */
[----:B------:R-:W2:Y:S01]  /*15c0*/  LDS.128 R24, [R6+0x30] ;  /* 0x0000300006187984 */ /* 0x000ea20000000c00 */
[C---:B------:R-:W-:Y:S01]  /*15d0*/  FFMA R66, R39.reuse, R13, R66 ;  /* 0x0000000d27427223 */ /* 0x040fe20000000042 */
[CC--:B------:R-:W-:Y:S01]  /*15e0*/  FFMA R99, R39.reuse, R14.reuse, R99 ;  /* 0x0000000e27637223 */ /* 0x0c0fe20000000063 */
[----:B------:R-:W-:Y:S01]  /*15f0*/  FFMA R72, R39, R15, R36 ;  /* 0x0000000f27487223 */ /* 0x000fe20000000024 */
[C---:B------:R-:W-:Y:S01]  /*1600*/  FFMA R68, R43.reuse, R13, R38 ;  /* 0x0000000d2b447223 */ /* 0x040fe20000000026 */
[----:B------:R-:W3:Y:S01]  /*1610*/  LDS.128 R32, [R6+0x50] ;  /* 0x0000500006207984 */ /* 0x000ee20000000c00 */
[C---:B------:R-:W-:Y:S01]  /*1620*/  FFMA R95, R12.reuse, R43, R95 ;  /* 0x0000002b0c5f7223 */ /* 0x040fe2000000005f */
[CC--:B------:R-:W-:Y:S01]  /*1630*/  FFMA R91, R43.reuse, R14.reuse, R91 ;  /* 0x0000000e2b5b7223 */ /* 0x0c0fe2000000005b */
[----:B------:R-:W-:Y:S01]  /*1640*/  FFMA R74, R43, R15, R42 ;  /* 0x0000000f2b4a7223 */ /* 0x000fe2000000002a */
[----:B------:R-:W4:Y:S01]  /*1650*/  LDS.128 R36, [R6+0x70] ;  /* 0x0000700006247984 */ /* 0x000f220000000c00 */
[----:B------:R-:W-:Y:S01]  /*1660*/  FFMA R70, R47, R13, R40 ;  /* 0x0000000d2f467223 */ /* 0x000fe20000000028 */
[----:B------:R-:W-:Y:S01]  /*1670*/  FFMA R79, R12, R51, R79 ;  /* 0x000000330c4f7223 */ /* 0x000fe2000000004f */
[C---:B------:R-:W-:Y:S01]  /*1680*/  FFMA R78, R51.reuse, R13, R46 ;  /* 0x0000000d334e7223 */ /* 0x040fe2000000002e */
[C---:B------:R-:W-:Y:S01]  /*1690*/  FFMA R77, R51.reuse, R14, R77 ;  /* 0x0000000e334d7223 */ /* 0x040fe2000000004d */
[----:B------:R-:W-:Y:S01]  /*16a0*/  FFMA R94, R51, R15, R50 ;  /* 0x0000000f335e7223 */ /* 0x000fe20000000032 */
[----:B------:R-:W-:Y:S01]  /*16b0*/  FFMA R102, R55, R13, R48 ;  /* 0x0000000d37667223 */ /* 0x000fe20000000030 */
[----:B------:R-:W5:Y:S01]  /*16c0*/  LDS.128 R40, [R6+0x90] ;  /* 0x0000900006287984 */ /* 0x000f620000000c00 */
[C---:B-1----:R-:W-:Y:S01]  /*16d0*/  FFMA R108, R28.reuse, R18, R49 ;  /* 0x000000121c6c7223 */ /* 0x042fe20000000031 */
[----:B------:R-:W-:Y:S01]  /*16e0*/  FFMA R112, R28, R19, R110 ;  /* 0x000000131c707223 */ /* 0x000fe2000000006e */
[C---:B------:R-:W-:Y:S01]  /*16f0*/  FFMA R73, R12.reuse, R47, R73 ;  /* 0x0000002f0c497223 */ /* 0x040fe20000000049 */
[----:B------:R-:W1:Y:S01]  /*1700*/  LDS.128 R48, [R6+0xd0] ;  /* 0x0000d00006307984 */ /* 0x000e620000000c00 */
[CC--:B------:R-:W-:Y:S01]  /*1710*/  FFMA R75, R47.reuse, R14.reuse, R75 ;  /* 0x0000000e2f4b7223 */ /* 0x0c0fe2000000004b */
[----:B------:R-:W-:Y:S01]  /*1720*/  FFMA R76, R47, R15, R44 ;  /* 0x0000000f2f4c7223 */ /* 0x000fe2000000002c */
[C---:B------:R-:W-:Y:S01]  /*1730*/  FFMA R85, R12.reuse, R55, R85 ;  /* 0x000000370c557223 */ /* 0x040fe20000000055 */
[CC--:B------:R-:W-:Y:S01]  /*1740*/  FFMA R83, R55.reuse, R14.reuse, R83 ;  /* 0x0000000e37537223 */ /* 0x0c0fe20000000053 */
[----:B------:R-:W-:Y:S01]  /*1750*/  FFMA R104, R55, R15, R52 ;  /* 0x0000000f37687223 */ /* 0x000fe20000000034 */
[C---:B------:R-:W-:Y:S01]  /*1760*/  FFMA R106, R59.reuse, R13, R54 ;  /* 0x0000000d3b6a7223 */ /* 0x040fe20000000036 */
[----:B------:R-:W1:Y:S01]  /*1770*/  LDS.128 R44, [R6+0xb0] ;  /* 0x0000b000062c7984 */ /* 0x000e620000000c00 */
[C---:B------:R-:W-:Y:S01]  /*1780*/  FFMA R93, R12.reuse, R59, R93 ;  /* 0x0000003b0c5d7223 */ /* 0x040fe2000000005d */
[CC--:B------:R-:W-:Y:S01]  /*1790*/  FFMA R89, R59.reuse, R14.reuse, R89 ;  /* 0x0000000e3b597223 */ /* 0x0c0fe20000000059 */
[----:B------:R-:W-:Y:S01]  /*17a0*/  FFMA R56, R59, R15, R56 ;  /* 0x0000000f3b387223 */ /* 0x000fe20000000038 */
[----:B------:R-:W-:Y:S01]  /*17b0*/  FFMA R97, R12, R63, R97 ;  /* 0x0000003f0c617223 */ /* 0x000fe20000000061 */
[C---:B------:R-:W-:Y:S01]  /*17c0*/  FFMA R58, R63.reuse, R13, R58 ;  /* 0x0000000d3f3a7223 */ /* 0x040fe2000000003a */
[C---:B------:R-:W-:Y:S01]  /*17d0*/  FFMA R103, R63.reuse, R14, R103 ;  /* 0x0000000e3f677223 */ /* 0x040fe20000000067 */
[----:B------:R-:W-:Y:S01]  /*17e0*/  FFMA R60, R63, R15, R60 ;  /* 0x0000000f3f3c7223 */ /* 0x000fe2000000003c */
[C---:B0-----:R-:W-:Y:S01]  /*17f0*/  FFMA R110, R28.reuse, R9, R114 ;  /* 0x000000091c6e7223 */ /* 0x041fe20000000072 */
[----:B------:R-:W-:Y:S01]  /*1800*/  LDS.128 R12, [R7+0xa00] ;  /* 0x000a0000070c7984 */ /* 0x000fe20000000c00 */
[C---:B------:R-:W-:Y:S01]  /*1810*/  FFMA R109, R28.reuse, R16, R109 ;  /* 0x000000101c6d7223 */ /* 0x040fe2000000006d */
[C---:B------:R-:W-:Y:S01]  /*1820*/  FFMA R80, R28.reuse, R17, R80 ;  /* 0x000000111c507223 */ /* 0x040fe20000000050 */
[----:B------:R-:W-:Y:S01]  /*1830*/  FFMA R59, R28, R8, R105 ;  /* 0x000000081c3b7223 */ /* 0x000fe20000000069 */
[----:B--2---:R-:W-:Y:S01]  /*1840*/  FFMA R114, R24, R16, R53 ;  /* 0x0000001018727223 */ /* 0x004fe20000000035 */
[C---:B------:R-:W-:Y:S01]  /*1850*/  FFMA R63, R28.reuse, R10, R107 ;  /* 0x0000000a1c3f7223 */ /* 0x040fe2000000006b */
[----:B------:R-:W0:Y:S01]  /*1860*/  LDS.128 R52, [R6+0xf0] ;  /* 0x0000f00006347984 */ /* 0x000e220000000c00 */
        /* <DEDUP_REMOVED lines=27> */
[C---:B------:R-:W-:Y:S01]  /*1a20*/  FFMA R62, R40.reuse, R19, R62 ;  /* 0x00000013283e7223 */ /* 0x040fe2000000003e */
[C---:B------:R-:W-:Y:S01]  /*1a30*/  FFMA R79, R40.reuse, R8, R79 ;  /* 0x00000008284f7223 */ /* 0x040fe2000000004f */
[C---:B------:R-:W-:Y:S01]  /*1a40*/  FFMA R78, R40.reuse, R9, R78 ;  /* 0x00000009284e7223 */ /* 0x040fe2000000004e */
[C---:B------:R-:W-:Y:S01]  /*1a50*/  FFMA R77, R40.reuse, R10, R77 ;  /* 0x0000000a284d7223 */ /* 0x040fe2000000004d */
[----:B------:R-:W-:Y:S01]  /*1a60*/  FFMA R94, R40, R11, R94 ;  /* 0x0000000b285e7223 */ /* 0x000fe2000000005e */
[----:B-1----:R-:W-:Y:S01]  /*1a70*/  FFMA R40, R48, R19, R22 ;  /* 0x0000001330287223 */ /* 0x002fe20000000016 */
[C---:B------:R-:W-:Y:S01]  /*1a80*/  FFMA R85, R44.reuse, R8, R85 ;  /* 0x000000082c557223 */ /* 0x040fe20000000055 */
[----:B------:R-:W1:Y:S01]  /*1a90*/  LDS.128 R20, [R7+0xa10] ;  /* 0x000a100007147984 */ /* 0x000e620000000c00 */
[C---:B------:R-:W-:Y:S01]  /*1aa0*/  FFMA R102, R44.reuse, R9, R102 ;  /* 0x000000092c667223 */ /* 0x040fe20000000066 */
[C---:B------:R-:W-:Y:S01]  /*1ab0*/  FFMA R83, R44.reuse, R10, R83 ;  /* 0x0000000a2c537223 */ /* 0x040fe20000000053 */
[----:B------:R-:W-:Y:S01]  /*1ac0*/  FFMA R104, R44, R11, R104 ;  /* 0x0000000b2c687223 */ /* 0x000fe20000000068 */
[C---:B------:R-:W-:Y:S01]  /*1ad0*/  FFMA R93, R48.reuse, R8, R93 ;  /* 0x00000008305d7223 */ /* 0x040fe2000000005d */
[C---:B------:R-:W-:Y:S01]  /*1ae0*/  FFMA R106, R48.reuse, R9, R106 ;  /* 0x00000009306a7223 */ /* 0x040fe2000000006a */
[C---:B------:R-:W-:Y:S01]  /*1af0*/  FFMA R89, R48.reuse, R10, R89 ;  /* 0x0000000a30597223 */ /* 0x040fe20000000059 */
[----:B------:R-:W-:Y:S01]  /*1b00*/  FFMA R56, R48, R11, R56 ;  /* 0x0000000b30387223 */ /* 0x000fe20000000038 */
[C---:B0-----:R-:W-:Y:S01]  /*1b10*/  FFMA R97, R52.reuse, R8, R97 ;  /* 0x0000000834617223 */ /* 0x041fe20000000061 */
[C---:B------:R-:W-:Y:S01]  /*1b20*/  FFMA R58, R52.reuse, R9, R58 ;  /* 0x00000009343a7223 */ /* 0x040fe2000000003a */
[C---:B------:R-:W-:Y:S01]  /*1b30*/  FFMA R103, R52.reuse, R10, R103 ;  /* 0x0000000a34677223 */ /* 0x040fe20000000067 */
[----:B------:R-:W-:Y:S01]  /*1b40*/  FFMA R60, R52, R11, R60 ;  /* 0x0000000b343c7223 */ /* 0x000fe2000000003c */
[C---:B------:R-:W-:Y:S01]  /*1b50*/  FFMA R105, R44.reuse, R17, R90 ;  /* 0x000000112c697223 */ /* 0x040fe2000000005a */
[----:B------:R-:W0:Y:S01]  /*1b60*/  LDS.128 R8, [R7+0xc00] ;  /* 0x000c000007087984 */ /* 0x000e220000000c00 */
[C---:B------:R-:W-:Y:S01]  /*1b70*/  FFMA R90, R44.reuse, R18, R81 ;  /* 0x000000122c5a7223 */ /* 0x040fe20000000051 */
[-C--:B------:R-:W-:Y:S01]  /*1b80*/  FFMA R69, R44, R16.reuse, R61 ;  /* 0x000000102c457223 */ /* 0x080fe2000000003d */
[-C--:B------:R-:W-:Y:S01]  /*1b90*/  FFMA R71, R48, R16.reuse, R65 ;  /* 0x0000001030477223 */ /* 0x080fe20000000041 */
[----:B------:R-:W-:Y:S01]  /*1ba0*/  FFMA R81, R52, R16, R67 ;  /* 0x0000001034517223 */ /* 0x000fe20000000043 */
[----:B------:R-:W-:Y:S01]  /*1bb0*/  FFMA R64, R44, R19, R64 ;  /* 0x000000132c407223 */ /* 0x000fe20000000040 */
[-C--:B------:R-:W-:Y:S01]  /*1bc0*/  FFMA R16, R52, R17.reuse, R98 ;  /* 0x0000001134107223 */ /* 0x080fe20000000062 */
[C---:B------:R-:W-:Y:S01]  /*1bd0*/  FFMA R96, R48.reuse, R17, R96 ;  /* 0x0000001130607223 */ /* 0x040fe20000000060 */
[-C--:B------:R-:W-:Y:S01]  /*1be0*/  FFMA R44, R48, R18.reuse, R87 ;  /* 0x00000012302c7223 */ /* 0x080fe20000000057 */
[C---:B------:R-:W-:Y:S01]  /*1bf0*/  FFMA R98, R52.reuse, R18, R113 ;  /* 0x0000001234627223 */ /* 0x040fe20000000071 */
[----:B------:R-:W-:Y:S01]  /*1c00*/  FFMA R48, R52, R19, R116 ;  /* 0x0000001334307223 */ /* 0x000fe20000000074 */
[C---:B------:R-:W-:Y:S01]  /*1c10*/  FFMA R19, R12.reuse, R45, R69 ;  /* 0x0000002d0c137223 */ /* 0x040fe20000000045 */
[----:B------:R-:W-:Y:S01]  /*1c20*/  FFMA R115, R53, R13, R16 ;  /* 0x0000000d35737223 */ /* 0x000fe20000000010 */
[-C--:B------:R-:W-:Y:S01]  /*1c30*/  FFMA R123, R33, R14.reuse, R24 ;  /* 0x0000000e217b7223 */ /* 0x080fe20000000018 */
[C---:B------:R-:W-:Y:S01]  /*1c40*/  FFMA R17, R12.reuse, R49, R71 ;  /* 0x000000310c117223 */ /* 0x040fe20000000047 */
[C---:B------:R-:W-:Y:S01]  /*1c50*/  FFMA R69, R12.reuse, R53, R81 ;  /* 0x000000350c457223 */ /* 0x040fe20000000051 */
[-C--:B------:R-:W-:Y:S01]  /*1c60*/  FFMA R24, R41, R14.reuse, R36 ;  /* 0x0000000e29187223 */ /* 0x080fe20000000024 */
[-C--:B------:R-:W-:Y:S01]  /*1c70*/  FFMA R16, R49, R14.reuse, R44 ;  /* 0x0000000e31107223 */ /* 0x080fe2000000002c */
        /* <DEDUP_REMOVED lines=25> */
[C---:B-1----:R-:W-:Y:S01]  /*1e10*/  FFMA R52, R20.reuse, R29, R59 ;  /* 0x0000001d14347223 */ /* 0x042fe2000000003b */
[----:B------:R-:W1:Y:S01]  /*1e20*/  LDS.128 R12, [R7+0xc10] ;  /* 0x000c1000070c7984 */ /* 0x000e620000000c00 */
        /* <DEDUP_REMOVED lines=23> */
[C---:B------:R-:W-:Y:S01]  /*1fa0*/  FFMA R45, R49.reuse, R21, R106 ;  /* 0x00000015312d7223 */ /* 0x040fe2000000006a */
[----:B------:R-:W-:Y:S01]  /*1fb0*/  FFMA R64, R49, R23, R56 ;  /* 0x0000001731407223 */ /* 0x000fe20000000038 */
[C---:B------:R-:W-:Y:S01]  /*1fc0*/  FFMA R21, R53.reuse, R21, R58 ;  /* 0x0000001535157223 */ /* 0x040fe2000000003a */
[----:B0-----:R-:W-:Y:S01]  /*1fd0*/  FFMA R68, R8, R42, R57 ;  /* 0x0000002a08447223 */ /* 0x001fe20000000039 */
[C---:B------:R-:W-:Y:S01]  /*1fe0*/  FFMA R93, R20.reuse, R49, R93 ;  /* 0x00000031145d7223 */ /* 0x040fe2000000005d */
[----:B------:R-:W0:Y:S01]  /*1ff0*/  LDS.128 R56, [R7+0xe00] ;  /* 0x000e000007387984 */ /* 0x000e220000000c00 */
[----:B------:R-:W-:Y:S01]  /*2000*/  FFMA R97, R20, R53, R97 ;  /* 0x0000003514617223 */ /* 0x000fe20000000061 */
[----:B------:R-:W-:Y:S01]  /*2010*/  FFMA R118, R34, R11, R100 ;  /* 0x0000000b22767223 */ /* 0x000fe20000000064 */
[C---:B------:R-:W-:Y:S01]  /*2020*/  FFMA R103, R53.reuse, R22, R103 ;  /* 0x0000001635677223 */ /* 0x040fe20000000067 */
[----:B------:R-:W-:Y:S01]  /*2030*/  FFMA R20, R53, R23, R60 ;  /* 0x0000001735147223 */ /* 0x000fe2000000003c */
[-C--:B------:R-:W-:Y:S01]  /*2040*/  FFMA R100, R38, R11.reuse, R32 ;  /* 0x0000000b26647223 */ /* 0x080fe20000000020 */
[----:B------:R-:W-:Y:S01]  /*2050*/  FFMA R70, R8, R38, R61 ;  /* 0x0000002608467223 */ /* 0x000fe2000000003d */
[----:B------:R-:W-:Y:S01]  /*2060*/  FFMA R32, R42, R11, R62 ;  /* 0x0000000b2a207223 */ /* 0x000fe2000000003e */
[-C--:B------:R-:W-:Y:S01]  /*2070*/  FFMA R102, R38, R10.reuse, R86 ;  /* 0x0000000a26667223 */ /* 0x080fe20000000056 */
[-C--:B------:R-:W-:Y:S01]  /*2080*/  FFMA R86, R42, R10.reuse, R24 ;  /* 0x0000000a2a567223 */ /* 0x080fe20000000018 */
[----:B------:R-:W-:Y:S01]  /*2090*/  FFMA R24, R46, R10, R18 ;  /* 0x0000000a2e187223 */ /* 0x000fe20000000012 */
[----:B-1----:R-:W-:Y:S01]  /*20a0*/  FFMA R53, R30, R14, R63 ;  /* 0x0000000e1e357223 */ /* 0x002fe2000000003f */
[----:B------:R-:W-:Y:S01]  /*20b0*/  FFMA R89, R49, R22, R89 ;  /* 0x0000001631597223 */ /* 0x000fe20000000059 */
[----:B------:R-:W1:Y:S01]  /*20c0*/  LDS.128 R60, [R7+0xe10] ;  /* 0x000e1000073c7984 */ /* 0x000e620000000c00 */
[-C--:B------:R-:W-:Y:S01]  /*20d0*/  FFMA R49, R12, R30.reuse, R52 ;  /* 0x0000001e0c317223 */ /* 0x080fe20000000034 */
[----:B------:R-:W-:Y:S01]  /*20e0*/  FFMA R109, R8, R30, R109 ;  /* 0x0000001e086d7223 */ /* 0x000fe2000000006d */
        /* <DEDUP_REMOVED lines=24> */
[----:B0-----:R-:W-:Y:S01]  /*2270*/  FFMA R23, R47, R58, R24 ;  /* 0x0000003a2f177223 */ /* 0x001fe20000000018 */
[----:B------:R-:W-:Y:S01]  /*2280*/  FFMA R73, R12, R38, R73 ;  /* 0x000000260c497223 */ /* 0x000fe20000000049 */
[----:B------:R-:W0:Y:S01]  /*2290*/  LDC R24, c[0x0][0x39c] ;  /* 0x0000e700ff187b82 */ /* 0x000e220000000800 */
[C---:B------:R-:W-:Y:S01]  /*22a0*/  FFMA R34, R38.reuse, R13, R33 ;  /* 0x0000000d26227223 */ /* 0x040fe20000000021 */
[C---:B------:R-:W-:Y:S01]  /*22b0*/  FFMA R75, R38.reuse, R14, R75 ;  /* 0x0000000e264b7223 */ /* 0x040fe2000000004b */
[----:B------:R-:W-:Y:S01]  /*22c0*/  FFMA R76, R38, R15, R76 ;  /* 0x0000000f264c7223 */ /* 0x000fe2000000004c */
[----:B------:R-:W-:Y:S01]  /*22d0*/  FFMA R88, R42, R9, R107 ;  /* 0x000000092a587223 */ /* 0x000fe2000000006b */
[----:B------:R-:W-:Y:S01]  /*22e0*/  FFMA R79, R12, R42, R79 ;  /* 0x0000002a0c4f7223 */ /* 0x000fe2000000004f */
        /* <DEDUP_REMOVED lines=9> */
[-C--:B------:R-:W-:Y:S01]  /*2380*/  FFMA R82, R50, R9.reuse, R87 ;  /* 0x0000000932527223 */ /* 0x080fe20000000057 */
[----:B------:R-:W-:Y:S01]  /*2390*/  FFMA R112, R54, R9, R115 ;  /* 0x0000000936707223 */ /* 0x000fe20000000073 */
[-C--:B------:R-:W-:Y:S01]  /*23a0*/  FFMA R18, R50, R10.reuse, R16 ;  /* 0x0000000a32127223 */ /* 0x080fe20000000010 */
[----:B------:R-:W-:Y:S01]  /*23b0*/  FFMA R36, R54, R10, R36 ;  /* 0x0000000a36247223 */ /* 0x000fe20000000024 */
[-C--:B------:R-:W-:Y:S01]  /*23c0*/  FFMA R40, R50, R11.reuse, R40 ;  /* 0x0000000b32287223 */ /* 0x080fe20000000028 */
        /* <DEDUP_REMOVED lines=30> */
[-C--:B-1----:R-:W-:Y:S01]  /*25b0*/  FFMA R100, R27, R63.reuse, R72 ;  /* 0x0000003f1b647223 */ /* 0x082fe20000000048 */
[----:B------:R-:W-:Y:S01]  /*25c0*/  FFMA R94, R35, R63, R74 ;  /* 0x0000003f235e7223 */ /* 0x000fe2000000004a */
        /* <DEDUP_REMOVED lines=40> */
[----:B0-----:R-:W-:Y:S01]  /*2850*/  LEA R5, R24, R5, 0x3 ;  /* 0x0000000518057211 */ /* 0x001fe200078e18ff */
[----:B------:R-:W-:Y:S06]  /*2860*/  BAR.SYNC.DEFER_BLOCKING 0x0 ;  /* 0x0000000000007b1d */ /* 0x000fec0000010000 */
[----:B------:R-:W-:Y:S05]  /*2870*/  BRA.U !UP0, `(.L_x_21) ;  /* 0xffffffd908d47547 */ /* 0x000fea000b83ffff */
.L_x_18:
[----:B------:R-:W2:Y:S01]  /*2880*/  S2R R0, SR_CTAID.X ;  /* 0x0000000000007919 */ /* 0x000ea20000002500 */
[----:B-1----:R-:W1:Y:S01]  /*2890*/  LDCU.64 UR6, c[0x0][0x398] ;  /* 0x00007300ff0677ac */ /* 0x002e620008000a00 */
[----:B------:R-:W2:Y:S01]  /*28a0*/  S2R R5, SR_TID.X ;  /* 0x0000000000057919 */ /* 0x000ea20000002100 */
[----:B------:R-:W3:Y:S01]  /*28b0*/  LDCU.64 UR14, c[0x0][0x390] ;  /* 0x00007200ff0e77ac */ /* 0x000ee20008000a00 */
[----:B------:R-:W4:Y:S01]  /*28c0*/  S2R R36, SR_TID.Y ;  /* 0x0000000000247919 */ /* 0x000f220000002200 */
[----:B------:R-:W4:Y:S01]  /*28d0*/  S2R R3, SR_CTAID.Y ;  /* 0x0000000000037919 */ /* 0x000f220000002600 */
[----:B--2---:R-:W-:-:S04]  /*28e0*/  LEA R0, R0, R5, 0x4 ;  /* 0x0000000500007211 */ /* 0x004fc800078e20ff */
[----:B------:R-:W-:Y:S02]  /*28f0*/  SHF.L.U32 R0, R0, 0x3, RZ ;  /* 0x0000000300007819 */ /* 0x000fe400000006ff */
[----:B----4-:R-:W-:Y:S02]  /*2900*/  LEA R36, R3, R36, 0x4 ;  /* 0x0000002403247211 */ /* 0x010fe400078e20ff */
[----:B-1----:R-:W-:Y:S02]  /*2910*/  ISETP.GE.AND P1, PT, R0, UR7, PT ;  /* 0x0000000700007c0c */ /* 0x002fe4000bf26270 */
[----:B------:R-:W-:Y:S02]  /*2920*/  SHF.L.U32 R36, R36, 0x3, RZ ;  /* 0x0000000324247819 */ /* 0x000fe400000006ff */
[----:B------:R-:W-:Y:S02]  /*2930*/  IADD3 R6, PT, PT, R0, 0x2, RZ ;  /* 0x0000000200067810 */ /* 0x000fe40007ffe0ff */
[C---:B------:R-:W-:Y:S01]  /*2940*/  ISETP.LT.AND P1, PT, R36.reuse, UR6, !P1 ;  /* 0x0000000624007c0c */ /* 0x040fe2000cf21270 */
[----:B------:R-:W-:Y:S01]  /*2950*/  IMAD R7, R36, UR7, RZ ;  /* 0x0000000724077c24 */ /* 0x000fe2000f8e02ff */
[----:B------:R-:W-:-:S02]  /*2960*/  IADD3 R2, PT, PT, R0, 0x1, RZ ;  /* 0x0000000100027810 */ /* 0x000fc40007ffe0ff */
[----:B------:R-:W-:Y:S02]  /*2970*/  ISETP.GE.AND P0, PT, R6, UR7, PT ;  /* 0x0000000706007c0c */ /* 0x000fe4000bf06270 */
[----:B------:R-:W-:Y:S02]  /*2980*/  ISETP.GE.AND P3, PT, R2, UR7, PT ;  /* 0x0000000702007c0c */ /* 0x000fe4000bf66270 */
[CC--:B------:R-:W-:Y:S02]  /*2990*/  IADD3 R6, P2, PT, R0.reuse, R7.reuse, RZ ;  /* 0x0000000700067210 */ /* 0x0c0fe40007f5e0ff */
[C---:B------:R-:W-:Y:S02]  /*29a0*/  IADD3 R24, PT, PT, R0.reuse, 0x3, RZ ;  /* 0x0000000300187810 */ /* 0x040fe40007ffe0ff */
[----:B------:R-:W-:Y:S01]  /*29b0*/  P2R R40, PR, RZ, 0x8 ;  /* 0x00000008ff287803 */ /* 0x000fe20000000000 */
[----:B------:R-:W1:Y:S01]  /*29c0*/  @P1 LDC.64 R4, c[0x0][0x390] ;  /* 0x0000e400ff041b82 */ /* 0x000e620000000a00 */
[----:B------:R-:W-:-:S02]  /*29d0*/  @P1 IADD3 R3, PT, PT, R0, R7, RZ ;  /* 0x0000000700031210 */ /* 0x000fc40007ffe0ff */
[----:B------:R-:W-:Y:S02]  /*29e0*/  ISETP.GE.OR P3, PT, R36, UR6, P3 ;  /* 0x0000000624007c0c */ /* 0x000fe40009f66670 */
[----:B------:R-:W-:Y:S02]  /*29f0*/  ISETP.GE.AND P5, PT, R24, UR7, PT ;  /* 0x0000000718007c0c */ /* 0x000fe4000bfa6270 */
[----:B---3--:R-:W-:Y:S02]  /*2a00*/  LEA R2, P4, R6, UR14, 0x2 ;  /* 0x0000000e06027c11 */ /* 0x008fe4000f8810ff */
[C---:B------:R-:W-:Y:S02]  /*2a10*/  IADD3 R24, PT, PT, R0.reuse, 0x5, RZ ;  /* 0x0000000500187810 */ /* 0x040fe40007ffe0ff */
[----:B------:R-:W-:Y:S02]  /*2a20*/  IADD3 R39, PT, PT, R7, UR7, RZ ;  /* 0x0000000707277c10 */ /* 0x000fe4000fffe0ff */
[----:B------:R-:W-:-:S02]  /*2a30*/  IADD3 R35, PT, PT, R0, 0x7, RZ ;  /* 0x0000000700237810 */ /* 0x000fc40007ffe0ff */
[----:B------:R-:W-:Y:S02]  /*2a40*/  IADD3 R41, PT, PT, R39, UR7, RZ ;  /* 0x0000000727297c10 */ /* 0x000fe4000fffe0ff */
[----:B------:R-:W-:Y:S02]  /*2a50*/  IADD3 R38, PT, PT, R36, 0x1, RZ ;  /* 0x0000000124267810 */ /* 0x000fe40007ffe0ff */
[----:B------:R-:W-:-:S04]  /*2a60*/  IADD3 R43, PT, PT, R41, UR7, RZ ;  /* 0x00000007292b7c10 */ /* 0x000fc8000fffe0ff */
[----:B------:R-:W-:Y:S01]  /*2a70*/  IADD3 R45, PT, PT, R43, UR7, RZ ;  /* 0x000000072b2d7c10 */ /* 0x000fe2000fffe0ff */
[----:B-1----:R-:W-:Y:S01]  /*2a80*/  @P1 IMAD.WIDE R4, R3, 0x4, R4 ;  /* 0x0000000403041825 */ /* 0x002fe200078e0204 */
[----:B------:R-:W-:Y:S02]  /*2a90*/  LEA.HI.X.SX32 R3, R7, RZ, 0x1, P2 ;  /* 0x000000ff07037211 */ /* 0x000fe400010f0eff */
[C---:B------:R-:W-:Y:S02]  /*2aa0*/  ISETP.GE.OR P2, PT, R36.reuse, UR6, P0 ;  /* 0x0000000624007c0c */ /* 0x040fe40008746670 */
[----:B0-----:R0:W-:Y:S01]  /*2ab0*/  @P1 STG.E desc[UR12][R4.64], R109 ;  /* 0x0000006d04001986 */ /* 0x0011e2000c10190c */
[----:B------:R-:W-:Y:S02]  /*2ac0*/  ISETP.GE.OR P1, PT, R36, UR6, P5 ;  /* 0x0000000624007c0c */ /* 0x000fe4000af26670 */
[----:B------:R-:W-:Y:S02]  /*2ad0*/  LEA.HI.X R3, R6, UR15, R3, 0x2, P4 ;  /* 0x0000000f06037c11 */ /* 0x000fe4000a0f1403 */
[----:B------:R-:W-:-:S02]  /*2ae0*/  IADD3 R6, PT, PT, R0, 0x4, RZ ;  /* 0x0000000400067810 */ /* 0x000fc40007ffe0ff */
[----:B------:R-:W-:Y:S01]  /*2af0*/  IADD3 R47, PT, PT, R45, UR7, RZ ;  /* 0x000000072d2f7c10 */ /* 0x000fe2000fffe0ff */
[----:B------:R-:W-:Y:S01]  /*2b00*/  @!P3 STG.E desc[UR12][R2.64+0x4], R104 ;  /* 0x000004680200b986 */ /* 0x000fe2000c10190c */
[----:B------:R-:W-:Y:S02]  /*2b10*/  ISETP.GE.AND P4, PT, R6, UR7, PT ;  /* 0x0000000706007c0c */ /* 0x000fe4000bf86270 */
[----:B------:R-:W-:Y:S01]  /*2b20*/  ISETP.GE.AND P3, PT, R24, UR7, PT ;  /* 0x0000000718007c0c */ /* 0x000fe2000bf66270 */
[----:B------:R-:W-:Y:S01]  /*2b30*/  @!P2 STG.E desc[UR12][R2.64+0x8], R57 ;  /* 0x000008390200a986 */ /* 0x000fe2000c10190c */
[----:B------:R-:W-:Y:S02]  /*2b40*/  ISETP.GE.OR P2, PT, R36, UR6, P4 ;  /* 0x0000000624007c0c */ /* 0x000fe4000a746670 */
[----:B0-----:R-:W-:Y:S01]  /*2b50*/  IADD3 R4, PT, PT, R0, 0x6, RZ ;  /* 0x0000000600047810 */ /* 0x001fe20007ffe0ff */
[----:B------:R-:W-:Y:S01]  /*2b60*/  @!P1 STG.E desc[UR12][R2.64+0xc], R110 ;  /* 0x00000c6e02009986 */ /* 0x000fe2000c10190c */
[----:B------:R-:W-:-:S02]  /*2b70*/  ISETP.GE.OR P1, PT, R36, UR6, P3 ;  /* 0x0000000624007c0c */ /* 0x000fc40009f26670 */
[----:B------:R-:W-:-:S04]  /*2b80*/  IADD3 R49, PT, PT, R47, UR7, RZ ;  /* 0x000000072f317c10 */ /* 0x000fc8000fffe0ff */
[----:B------:R-:W-:-:S03]  /*2b90*/  IADD3 R37, PT, PT, R49, UR7, RZ ;  /* 0x0000000731257c10 */ /* 0x000fc6000fffe0ff */
[----:B------:R-:W-:Y:S01]  /*2ba0*/  @!P2 STG.E desc[UR12][R2.64+0x10], R105 ;  /* 0x000010690200a986 */ /* 0x000fe2000c10190c */
[----:B------:R-:W-:-:S03]  /*2bb0*/  ISETP.GE.AND P2, PT, R4, UR7, PT ;  /* 0x0000000704007c0c */ /* 0x000fc6000bf46270 */
[----:B------:R-:W-:Y:S01]  /*2bc0*/  @!P1 STG.E desc[UR12][R2.64+0x14], R106 ;  /* 0x0000146a02009986 */ /* 0x000fe2000c10190c */
        /* <DEDUP_REMOVED lines=30> */
[----:B------:R-:W-:-:S04]  /*2db0*/  ISETP.GE.AND P1, PT, R35, UR7, PT ;  /* 0x0000000723007c0c */ /* 0x000fc8000bf26270 */
        /* <DEDUP_REMOVED lines=24> */
[----:B------:R0:W-:Y:S01]  /*2f40*/  @!P6 STG.E desc[UR12][R32.64+0x1c], R100 ;  /* 0x00001c642000e986 */ /* 0x0001e2000c10190c */
[----:B------:R-:W-:-:S04]  /*2f50*/  ISETP.NE.AND P6, PT, R42, RZ, PT ;  /* 0x000000ff2a00720c */ /* 0x000fc80003fc5270 */
[----:B------:R-:W-:Y:S02]  /*2f60*/  ISETP.GE.OR P6, PT, R34, UR6, P6 ;  /* 0x0000000622007c0c */ /* 0x000fe4000b7c6670 */
[----:B0-----:R-:W-:-:S11]  /*2f70*/  IADD3 R32, PT, PT, R36, 0x3, RZ ;  /* 0x0000000324207810 */ /* 0x001fd60007ffe0ff */
        /* <DEDUP_REMOVED lines=130> */
.L_x_22:
        /* <DEDUP_REMOVED lines=14> */
.L_x_32:


//--------------------- .text._Z13sgemm_0_naivePKfS0_Pfiii --------------------------
	.section	.text._Z13sgemm_0_naivePKfS0_Pfiii,"ax",@progbits
	.align	128
        .global         _Z13sgemm_0_naivePKfS0_Pfiii
        .type           _Z13sgemm_0_naivePKfS0_Pfiii,@function
        .size           _Z13sgemm_0_naivePKfS0_Pfiii,(.L_x_33 - _Z13sgemm_0_naivePKfS0_Pfiii)
        .other          _Z13sgemm_0_naivePKfS0_Pfiii,@"STO_CUDA_ENTRY STV_DEFAULT"
_Z13sgemm_0_naivePKfS0_Pfiii:
.text._Z13sgemm_0_naivePKfS0_Pfiii:
[----:B------:R-:W-:Y:S01]  /*0000*/  LDC R1, c[0x0][0x37c] ;  /* 0x0000df00ff017b82 */ /* 0x000fe20000000800 */
[----:B------:R-:W0:Y:S07]  /*0010*/  S2R R5, SR_TID.X ;  /* 0x0000000000057919 */ /* 0x000e2e0000002100 */
[----:B------:R-:W0:Y:S01]  /*0020*/  S2UR UR4, SR_CTAID.X ;  /* 0x00000000000479c3 */ /* 0x000e220000002500 */
[----:B------:R-:W1:Y:S07]  /*0030*/  S2R R4, SR_TID.Y ;  /* 0x0000000000047919 */ /* 0x000e6e0000002200 */
[----:B------:R-:W0:Y:S08]  /*0040*/  LDC R0, c[0x0][0x360] ;  /* 0x0000d800ff007b82 */ /* 0x000e300000000800 */
[----:B------:R-:W1:Y:S08]  /*0050*/  S2UR UR5, SR_CTAID.Y ;  /* 0x00000000000579c3 */ /* 0x000e700000002600 */
[----:B------:R-:W1:Y:S08]  /*0060*/  LDC R19, c[0x0][0x364] ;  /* 0x0000d900ff137b82 */ /* 0x000e700000000800 */
[----:B------:R-:W2:Y:S01]  /*0070*/  LDC.64 R2, c[0x0][0x398] ;  /* 0x0000e600ff027b82 */ /* 0x000ea20000000a00 */
[----:B0-----:R-:W-:-:S02]  /*0080*/  IMAD R0, R0, UR4, R5 ;  /* 0x0000000400007c24 */ /* 0x001fc4000f8e0205 */
[----:B-1----:R-:W-:-:S03]  /*0090*/  IMAD R19, R19, UR5, R4 ;  /* 0x0000000513137c24 */ /* 0x002fc6000f8e0204 */
[----:B--2---:R-:W-:-:S04]  /*00a0*/  ISETP.GE.AND P0, PT, R0, R3, PT ;  /* 0x000000030000720c */ /* 0x004fc80003f06270 */
[----:B------:R-:W-:-:S13]  /*00b0*/  ISETP.GE.OR P0, PT, R19, R2, P0 ;  /* 0x000000021300720c */ /* 0x000fda0000706670 */
[----:B------:R-:W-:Y:S05]  /*00c0*/  @P0 EXIT ;  /* 0x000000000000094d */ /* 0x000fea0003800000 */
[----:B------:R-:W0:Y:S01]  /*00d0*/  LDC R2, c[0x0][0x3a0] ;  /* 0x0000e800ff027b82 */ /* 0x000e220000000800 */
[----:B------:R-:W1:Y:S01]  /*00e0*/  LDCU.64 UR4, c[0x0][0x358] ;  /* 0x00006b00ff0477ac */ /* 0x000e620008000a00 */
[----:B------:R-:W-:Y:S01]  /*00f0*/  HFMA2 R24, -RZ, RZ, 0, 0 ;  /* 0x00000000ff187431 */ /* 0x000fe200000001ff */
[----:B0-----:R-:W-:-:S13]  /*0100*/  ISETP.GE.AND P0, PT, R2, 0x1, PT ;  /* 0x000000010200780c */ /* 0x001fda0003f06270 */
[----:B-1----:R-:W-:Y:S05]  /*0110*/  @!P0 BRA `(.L_x_23) ;  /* 0x0000000400e08947 */ /* 0x002fea0003800000 */
[C---:B------:R-:W-:Y:S01]  /*0120*/  ISETP.GE.U32.AND P1, PT, R2.reuse, 0x8, PT ;  /* 0x000000080200780c */ /* 0x040fe20003f26070 */
[----:B------:R-:W-:Y:S01]  /*0130*/  IMAD R20, R19, R2, RZ ;  /* 0x0000000213147224 */ /* 0x000fe200078e02ff */
[----:B------:R-:W-:Y:S02]  /*0140*/  LOP3.LUT R27, R2, 0x7, RZ, 0xc0, !PT ;  /* 0x00000007021b7812 */ /* 0x000fe400078ec0ff */
[----:B------:R-:W-:Y:S02]  /*0150*/  MOV R24, RZ ;  /* 0x000000ff00187202 */ /* 0x000fe40000000f00 */
[----:B------:R-:W-:Y:S02]  /*0160*/  ISETP.NE.AND P0, PT, R27, RZ, PT ;  /* 0x000000ff1b00720c */ /* 0x000fe40003f05270 */
[----:B------:R-:W-:-:S05]  /*0170*/  MOV R21, RZ ;  /* 0x000000ff00157202 */ /* 0x000fca0000000f00 */
[----:B------:R-:W-:Y:S06]  /*0180*/  @!P1 BRA `(.L_x_24) ;  /* 0x0000000000c49947 */ /* 0x000fec0003800000 */
[----:B------:R-:W0:Y:S01]  /*0190*/  LDC.64 R4, c[0x0][0x380] ;  /* 0x0000e000ff047b82 */ /* 0x000e220000000a00 */
[----:B------:R-:W-:Y:S02]  /*01a0*/  LOP3.LUT R21, R2, 0x7ffffff8, RZ, 0xc0, !PT ;  /* 0x7ffffff802157812 */ /* 0x000fe400078ec0ff */
[----:B------:R-:W-:Y:S02]  /*01b0*/  MOV R24, RZ ;  /* 0x000000ff00187202 */ /* 0x000fe40000000f00 */
[----:B------:R-:W-:Y:S02]  /*01c0*/  MOV R18, R0 ;  /* 0x0000000000127202 */ /* 0x000fe40000000f00 */
[----:B------:R-:W-:Y:S01]  /*01d0*/  IADD3 R22, PT, PT, -R21, RZ, RZ ;  /* 0x000000ff15167210 */ /* 0x000fe20007ffe1ff */
[----:B0-----:R-:W-:-:S03]  /*01e0*/  IMAD.WIDE.U32 R4, R20, 0x4, R4 ;  /* 0x0000000414047825 */ /* 0x001fc600078e0004 */
[----:B------:R-:W-:-:S04]  /*01f0*/  IADD3 R6, P1, PT, R4, 0x10, RZ ;  /* 0x0000001004067810 */ /* 0x000fc80007f3e0ff */
[----:B------:R-:W-:-:S09]  /*0200*/  IADD3.X R7, PT, PT, RZ, R5, RZ, P1, !PT ;  /* 0x00000005ff077210 */ /* 0x000fd20000ffe4ff */
.L_x_25:
[----:B------:R-:W0:Y:S01]  /*0210*/  LDC.64 R16, c[0x0][0x388] ;  /* 0x0000e200ff107b82 */ /* 0x000e220000000a00 */
[----:B------:R-:W-:Y:S02]  /*0220*/  MOV R4, R6 ;  /* 0x0000000600047202 */ /* 0x000fe40000000f00 */
[----:B------:R-:W-:-:S05]  /*0230*/  MOV R5, R7 ;  /* 0x0000000700057202 */ /* 0x000fca0000000f00 */
[----:B------:R-:W2:Y:S04]  /*0240*/  LDG.E R25, desc[UR4][R4.64+-0x10] ;  /* 0xfffff00404197981 */ /* 0x000ea8000c1e1900 */
[----:B------:R-:W3:Y:S04]  /*0250*/  LDG.E R23, desc[UR4][R4.64+-0xc] ;  /* 0xfffff40404177981 */ /* 0x000ee8000c1e1900 */
[----:B------:R-:W4:Y:S04]  /*0260*/  LDG.E R29, desc[UR4][R4.64+-0x8] ;  /* 0xfffff804041d7981 */ /* 0x000f28000c1e1900 */
[----:B------:R-:W5:Y:S01]  /*0270*/  LDG.E R28, desc[UR4][R4.64+-0x4] ;  /* 0xfffffc04041c7981 */ /* 0x000f62000c1e1900 */
[----:B0-----:R-:W-:-:S05]  /*0280*/  IMAD.WIDE R16, R18, 0x4, R16 ;  /* 0x0000000412107825 */ /* 0x001fca00078e0210 */
[----:B------:R0:W2:Y:S01]  /*0290*/  LDG.E R26, desc[UR4][R16.64] ;  /* 0x00000004101a7981 */ /* 0x0000a2000c1e1900 */
[----:B------:R-:W-:-:S04]  /*02a0*/  IMAD.WIDE R14, R3, 0x4, R16 ;  /* 0x00000004030e7825 */ /* 0x000fc800078e0210 */
[C---:B------:R-:W-:Y:S02]  /*02b0*/  IMAD.WIDE R6, R3.reuse, 0x4, R14 ;  /* 0x0000000403067825 */ /* 0x040fe400078e020e */
[----:B------:R-:W3:Y:S02]  /*02c0*/  LDG.E R14, desc[UR4][R14.64] ;  /* 0x000000040e0e7981 */ /* 0x000ee4000c1e1900 */
[C---:B------:R-:W-:Y:S02]  /*02d0*/  IMAD.WIDE R10, R3.reuse, 0x4, R6 ;  /* 0x00000004030a7825 */ /* 0x040fe400078e0206 */
[----:B------:R-:W4:Y:S02]  /*02e0*/  LDG.E R6, desc[UR4][R6.64] ;  /* 0x0000000406067981 */ /* 0x000f24000c1e1900 */
[C---:B------:R-:W-:Y:S02]  /*02f0*/  IMAD.WIDE R8, R3.reuse, 0x4, R10 ;  /* 0x0000000403087825 */ /* 0x040fe400078e020a */
[----:B------:R-:W5:Y:S02]  /*0300*/  LDG.E R10, desc[UR4][R10.64] ;  /* 0x000000040a0a7981 */ /* 0x000f64000c1e1900 */
[----:B------:R-:W-:-:S02]  /*0310*/  IMAD.WIDE R12, R3, 0x4, R8 ;  /* 0x00000004030c7825 */ /* 0x000fc400078e0208 */
[----:B------:R-:W5:Y:S04]  /*0320*/  LDG.E R7, desc[UR4][R4.64] ;  /* 0x0000000404077981 */ /* 0x000f68000c1e1900 */
[----:B------:R-:W5:Y:S01]  /*0330*/  LDG.E R8, desc[UR4][R8.64] ;  /* 0x0000000408087981 */ /* 0x000f62000c1e1900 */
[----:B0-----:R-:W-:-:S03]  /*0340*/  IMAD.WIDE R16, R3, 0x4, R12 ;  /* 0x0000000403107825 */ /* 0x001fc600078e020c */
[----:B------:R-:W5:Y:S04]  /*0350*/  LDG.E R12, desc[UR4][R12.64] ;  /* 0x000000040c0c7981 */ /* 0x000f68000c1e1900 */
[----:B------:R-:W5:Y:S04]  /*0360*/  LDG.E R15, desc[UR4][R16.64] ;  /* 0x00000004100f7981 */ /* 0x000f68000c1e1900 */
[----:B------:R-:W5:Y:S04]  /*0370*/  LDG.E R9, desc[UR4][R4.64+0x4] ;  /* 0x0000040404097981 */ /* 0x000f68000c1e1900 */
[----:B------:R-:W5:Y:S01]  /*0380*/  LDG.E R11, desc[UR4][R4.64+0xc] ;  /* 0x00000c04040b7981 */ /* 0x000f62000c1e1900 */
[----:B--2---:R-:W-:Y:S01]  /*0390*/  FFMA R26, R25, R26, R24 ;  /* 0x0000001a191a7223 */ /* 0x004fe20000000018 */
[----:B------:R-:W-:-:S02]  /*03a0*/  IMAD.WIDE R24, R3, 0x4, R16 ;  /* 0x0000000403187825 */ /* 0x000fc400078e0210 */
[----:B------:R-:W2:Y:S04]  /*03b0*/  LDG.E R16, desc[UR4][R4.64+0x8] ;  /* 0x0000080404107981 */ /* 0x000ea8000c1e1900 */
[----:B------:R-:W2:Y:S01]  /*03c0*/  LDG.E R24, desc[UR4][R24.64] ;  /* 0x0000000418187981 */ /* 0x000ea2000c1e1900 */
[----:B---3--:R-:W-:Y:S01]  /*03d0*/  FFMA R14, R23, R14, R26 ;  /* 0x0000000e170e7223 */ /* 0x008fe2000000001a */
[----:B------:R-:W-:-:S03]  /*03e0*/  IADD3 R22, PT, PT, R22, 0x8, RZ ;  /* 0x0000000816167810 */ /* 0x000fc60007ffe0ff */
[----:B----4-:R-:W-:Y:S01]  /*03f0*/  FFMA R29, R29, R6, R14 ;  /* 0x000000061d1d7223 */ /* 0x010fe2000000000e */
[----:B------:R-:W-:-:S03]  /*0400*/  ISETP.NE.AND P1, PT, R22, RZ, PT ;  /* 0x000000ff1600720c */ /* 0x000fc60003f25270 */
[----:B-----5:R-:W-:Y:S01]  /*0410*/  FFMA R10, R28, R10, R29 ;  /* 0x0000000a1c0a7223 */ /* 0x020fe2000000001d */
[----:B------:R-:W-:-:S03]  /*0420*/  IADD3 R6, P2, PT, R4, 0x20, RZ ;  /* 0x0000002004067810 */ /* 0x000fc60007f5e0ff */
[----:B------:R-:W-:Y:S01]  /*0430*/  FFMA R8, R7, R8, R10 ;  /* 0x0000000807087223 */ /* 0x000fe2000000000a */
[----:B------:R-:W-:Y:S02]  /*0440*/  IADD3.X R7, PT, PT, RZ, R5, RZ, P2, !PT ;  /* 0x00000005ff077210 */ /* 0x000fe400017fe4ff */
[----:B------:R-:W-:Y:S01]  /*0450*/  LEA R18, R3, R18, 0x3 ;  /* 0x0000001203127211 */ /* 0x000fe200078e18ff */
[----:B------:R-:W-:-:S04]  /*0460*/  FFMA R9, R9, R12, R8 ;  /* 0x0000000c09097223 */ /* 0x000fc80000000008 */
[----:B--2---:R-:W-:-:S04]  /*0470*/  FFMA R16, R16, R15, R9 ;  /* 0x0000000f10107223 */ /* 0x004fc80000000009 */
[----:B------:R-:W-:Y:S01]  /*0480*/  FFMA R24, R11, R24, R16 ;  /* 0x000000180b187223 */ /* 0x000fe20000000010 */
[----:B------:R-:W-:Y:S06]  /*0490*/  @P1 BRA `(.L_x_25) ;  /* 0xfffffffc005c1947 */ /* 0x000fec000383ffff */
.L_x_24:
[----:B------:R-:W-:Y:S05]  /*04a0*/  @!P0 BRA `(.L_x_23) ;  /* 0x0000000000fc8947 */ /* 0x000fea0003800000 */
[----:B------:R-:W-:Y:S02]  /*04b0*/  ISETP.GE.U32.AND P1, PT, R27, 0x4, PT ;  /* 0x000000041b00780c */ /* 0x000fe40003f26070 */
[----:B------:R-:W-:-:S04]  /*04c0*/  LOP3.LUT R16, R2, 0x3, RZ, 0xc0, !PT ;  /* 0x0000000302107812 */ /* 0x000fc800078ec0ff */
[----:B------:R-:W-:-:S07]  /*04d0*/  ISETP.NE.AND P0, PT, R16, RZ, PT ;  /* 0x000000ff1000720c */ /* 0x000fce0003f05270 */
[----:B------:R-:W-:Y:S06]  /*04e0*/  @!P1 BRA `(.L_x_26) ;  /* 0x00000000006c9947 */ /* 0x000fec0003800000 */
[----:B------:R-:W0:Y:S01]  /*04f0*/  LDC.64 R6, c[0x0][0x388] ;  /* 0x0000e200ff067b82 */ /* 0x000e220000000a00 */
[----:B------:R-:W1:Y:S01]  /*0500*/  LDCU.64 UR6, c[0x0][0x380] ;  /* 0x00007000ff0677ac */ /* 0x000e620008000a00 */
[----:B------:R-:W-:Y:S01]  /*0510*/  IMAD R9, R21, R3, R0 ;  /* 0x0000000315097224 */ /* 0x000fe200078e0200 */
[CC--:B------:R-:W-:Y:S02]  /*0520*/  IADD3 R5, PT, PT, R20.reuse, R21.reuse, RZ ;  /* 0x0000001514057210 */ /* 0x0c0fe40007ffe0ff */
[----:B------:R-:W-:-:S03]  /*0530*/  IADD3 R10, P1, PT, R20, R21, RZ ;  /* 0x00000015140a7210 */ /* 0x000fc60007f3e0ff */
[----:B------:R-:W2:Y:S01]  /*0540*/  LDC.64 R14, c[0x0][0x380] ;  /* 0x0000e000ff0e7b82 */ /* 0x000ea20000000a00 */
[----:B0-----:R-:W-:-:S04]  /*0550*/  IMAD.WIDE R6, R9, 0x4, R6 ;  /* 0x0000000409067825 */ /* 0x001fc800078e0206 */
[----:B------:R-:W-:Y:S02]  /*0560*/  IMAD.WIDE R8, R3, 0x4, R6 ;  /* 0x0000000403087825 */ /* 0x000fe400078e0206 */
[----:B------:R-:W3:Y:S02]  /*0570*/  LDG.E R6, desc[UR4][R6.64] ;  /* 0x0000000406067981 */ /* 0x000ee4000c1e1900 */
[----:B--2---:R-:W-:Y:S01]  /*0580*/  IMAD.WIDE.U32 R14, R5, 0x4, R14 ;  /* 0x00000004050e7825 */ /* 0x004fe200078e000e */
[----:B------:R-:W-:Y:S02]  /*0590*/  IADD3.X R5, PT, PT, RZ, RZ, RZ, P1, !PT ;  /* 0x000000ffff057210 */ /* 0x000fe40000ffe4ff */
[----:B-1----:R-:W-:-:S03]  /*05a0*/  LEA R4, P1, R10, UR6, 0x2 ;  /* 0x000000060a047c11 */ /* 0x002fc6000f8210ff */
[----:B------:R-:W3:Y:S01]  /*05b0*/  LDG.E R15, desc[UR4][R14.64] ;  /* 0x000000040e0f7981 */ /* 0x000ee2000c1e1900 */
[----:B------:R-:W-:Y:S01]  /*05c0*/  LEA.HI.X R5, R10, UR7, R5, 0x2, P1 ;  /* 0x000000070a057c11 */ /* 0x000fe200088f1405 */
[C---:B------:R-:W-:Y:S02]  /*05d0*/  IMAD.WIDE R10, R3.reuse, 0x4, R8 ;  /* 0x00000004030a7825 */ /* 0x040fe400078e0208 */
[----:B------:R-:W2:Y:S04]  /*05e0*/  LDG.E R8, desc[UR4][R8.64] ;  /* 0x0000000408087981 */ /* 0x000ea8000c1e1900 */
[----:B------:R-:W2:Y:S01]  /*05f0*/  LDG.E R17, desc[UR4][R4.64+0x4] ;  /* 0x0000040404117981 */ /* 0x000ea2000c1e1900 */
[----:B------:R-:W-:-:S03]  /*0600*/  IMAD.WIDE R12, R3, 0x4, R10 ;  /* 0x00000004030c7825 */ /* 0x000fc600078e020a */
[----:B------:R-:W4:Y:S04]  /*0610*/  LDG.E R22, desc[UR4][R10.64] ;  /* 0x000000040a167981 */ /* 0x000f28000c1e1900 */
[----:B------:R-:W4:Y:S04]  /*0620*/  LDG.E R18, desc[UR4][R4.64+0x8] ;  /* 0x0000080404127981 */ /* 0x000f28000c1e1900 */
[----:B------:R-:W5:Y:S04]  /*0630*/  LDG.E R26, desc[UR4][R4.64+0xc] ;  /* 0x00000c04041a7981 */ /* 0x000f68000c1e1900 */
[----:B------:R-:W5:Y:S01]  /*0640*/  LDG.E R12, desc[UR4][R12.64] ;  /* 0x000000040c0c7981 */ /* 0x000f62000c1e1900 */
[----:B------:R-:W-:Y:S01]  /*0650*/  IADD3 R21, PT, PT, R21, 0x4, RZ ;  /* 0x0000000415157810 */ /* 0x000fe20007ffe0ff */
[----:B---3--:R-:W-:-:S04]  /*0660*/  FFMA R24, R15, R6, R24 ;  /* 0x000000060f187223 */ /* 0x008fc80000000018 */
[----:B--2---:R-:W-:-:S04]  /*0670*/  FFMA R17, R17, R8, R24 ;  /* 0x0000000811117223 */ /* 0x004fc80000000018 */
[----:B----4-:R-:W-:-:S04]  /*0680*/  FFMA R17, R18, R22, R17 ;  /* 0x0000001612117223 */ /* 0x010fc80000000011 */
[----:B-----5:R-:W-:-:S07]  /*0690*/  FFMA R24, R26, R12, R17 ;  /* 0x0000000c1a187223 */ /* 0x020fce0000000011 */
.L_x_26:
[----:B------:R-:W-:Y:S05]  /*06a0*/  @!P0 BRA `(.L_x_23) ;  /* 0x00000000007c8947 */ /* 0x000fea0003800000 */
[----:B------:R-:W-:Y:S01]  /*06b0*/  ISETP.NE.AND P1, PT, R16, 0x1, PT ;  /* 0x000000011000780c */ /* 0x000fe20003f25270 */
[----:B------:R-:W0:Y:S01]  /*06c0*/  LDC.64 R12, c[0x0][0x380] ;  /* 0x0000e000ff0c7b82 */ /* 0x000e220000000a00 */
[----:B------:R-:W-:-:S04]  /*06d0*/  LOP3.LUT R2, R2, 0x1, RZ, 0xc0, !PT ;  /* 0x0000000102027812 */ /* 0x000fc800078ec0ff */
[----:B------:R-:W-:-:S03]  /*06e0*/  ISETP.NE.U32.AND P0, PT, R2, 0x1, PT ;  /* 0x000000010200780c */ /* 0x000fc60003f05070 */
[----:B------:R-:W1:Y:S04]  /*06f0*/  LDC.64 R10, c[0x0][0x388] ;  /* 0x0000e200ff0a7b82 */ /* 0x000e680000000a00 */
[CC--:B------:R-:W-:Y:S02]  /*0700*/  @P1 IADD3 R15, PT, PT, R20.reuse, R21.reuse, RZ ;  /* 0x00000015140f1210 */ /* 0x0c0fe40007ffe0ff */
[----:B------:R-:W-:Y:S02]  /*0710*/  @P1 IADD3 R2, P2, PT, R20, R21, RZ ;  /* 0x0000001514021210 */ /* 0x000fe40007f5e0ff */
[----:B------:R-:W2:Y:S02]  /*0720*/  @P1 LDC.64 R4, c[0x0][0x380] ;  /* 0x0000e000ff041b82 */ /* 0x000ea40000000a00 */
[----:B------:R-:W-:-:S06]  /*0730*/  @P1 IADD3.X R14, PT, PT, RZ, RZ, RZ, P2, !PT ;  /* 0x000000ffff0e1210 */ /* 0x000fcc00017fe4ff */
[----:B------:R-:W3:Y:S01]  /*0740*/  LDC.64 R6, c[0x0][0x380] ;  /* 0x0000e000ff067b82 */ /* 0x000ee20000000a00 */
[----:B0-----:R-:W-:-:S04]  /*0750*/  @P1 IMAD.WIDE.U32 R12, R15, 0x4, R12 ;  /* 0x000000040f0c1825 */ /* 0x001fc800078e000c */
[C---:B------:R-:W-:Y:S01]  /*0760*/  @P1 IMAD R15, R21.reuse, R3, R0 ;  /* 0x00000003150f1224 */ /* 0x040fe200078e0200 */
[----:B------:R-:W-:Y:S01]  /*0770*/  @P1 IADD3 R21, PT, PT, R21, 0x2, RZ ;  /* 0x0000000215151810 */ /* 0x000fe20007ffe0ff */
[----:B------:R-:W4:Y:S01]  /*0780*/  @P1 LDG.E R13, desc[UR4][R12.64] ;  /* 0x000000040c0d1981 */ /* 0x000f22000c1e1900 */
[----:B------:R-:W0:Y:S01]  /*0790*/  LDC.64 R8, c[0x0][0x388] ;  /* 0x0000e200ff087b82 */ /* 0x000e220000000a00 */
[----:B-1----:R-:W-:Y:S01]  /*07a0*/  @P1 IMAD.WIDE R10, R15, 0x4, R10 ;  /* 0x000000040f0a1825 */ /* 0x002fe200078e020a */
[----:B------:R-:W-:Y:S02]  /*07b0*/  @!P0 IADD3 R17, PT, PT, R20, R21, RZ ;  /* 0x0000001514118210 */ /* 0x000fe40007ffe0ff */
[----:B--2---:R-:W-:Y:S01]  /*07c0*/  @P1 LEA R4, P2, R2, R4, 0x2 ;  /* 0x0000000402041211 */ /* 0x004fe200078410ff */
[----:B------:R-:W-:-:S03]  /*07d0*/  @!P0 IMAD R21, R21, R3, R0 ;  /* 0x0000000315158224 */ /* 0x000fc600078e0200 */
[----:B------:R-:W-:Y:S01]  /*07e0*/  @P1 LEA.HI.X R5, R2, R5, R14, 0x2, P2 ;  /* 0x0000000502051211 */ /* 0x000fe200010f140e */
[----:B------:R-:W-:Y:S01]  /*07f0*/  @P1 IMAD.WIDE R14, R3, 0x4, R10 ;  /* 0x00000004030e1825 */ /* 0x000fe200078e020a */
[----:B------:R-:W4:Y:S03]  /*0800*/  @P1 LDG.E R2, desc[UR4][R10.64] ;  /* 0x000000040a021981 */ /* 0x000f26000c1e1900 */
[----:B---3--:R-:W-:Y:S01]  /*0810*/  @!P0 IMAD.WIDE.U32 R6, R17, 0x4, R6 ;  /* 0x0000000411068825 */ /* 0x008fe200078e0006 */
[----:B------:R-:W2:Y:S04]  /*0820*/  @P1 LDG.E R5, desc[UR4][R4.64+0x4] ;  /* 0x0000040404051981 */ /* 0x000ea8000c1e1900 */
[----:B------:R-:W2:Y:S01]  /*0830*/  @P1 LDG.E R14, desc[UR4][R14.64] ;  /* 0x000000040e0e1981 */ /* 0x000ea2000c1e1900 */
[----:B0-----:R-:W-:-:S03]  /*0840*/  @!P0 IMAD.WIDE R8, R21, 0x4, R8 ;  /* 0x0000000415088825 */ /* 0x001fc600078e0208 */
[----:B------:R-:W3:Y:S04]  /*0850*/  @!P0 LDG.E R7, desc[UR4][R6.64] ;  /* 0x0000000406078981 */ /* 0x000ee8000c1e1900 */
[----:B------:R-:W3:Y:S01]  /*0860*/  @!P0 LDG.E R8, desc[UR4][R8.64] ;  /* 0x0000000408088981 */ /* 0x000ee2000c1e1900 */
[----:B----4-:R-:W-:-:S04]  /*0870*/  @P1 FFMA R2, R13, R2, R24 ;  /* 0x000000020d021223 */ /* 0x010fc80000000018 */
[----:B--2---:R-:W-:-:S04]  /*0880*/  @P1 FFMA R24, R5, R14, R2 ;  /* 0x0000000e05181223 */ /* 0x004fc80000000002 */
[----:B---3--:R-:W-:-:S07]  /*0890*/  @!P0 FFMA R24, R7, R8, R24 ;  /* 0x0000000807188223 */ /* 0x008fce0000000018 */
.L_x_23:
[----:B------:R-:W0:Y:S01]  /*08a0*/  LDC.64 R4, c[0x0][0x390] ;  /* 0x0000e400ff047b82 */ /* 0x000e220000000a00 */
[----:B------:R-:W-:-:S04]  /*08b0*/  IMAD R3, R19, R3, R0 ;  /* 0x0000000313037224 */ /* 0x000fc800078e0200 */
[----:B0-----:R-:W-:-:S05]  /*08c0*/  IMAD.WIDE R2, R3, 0x4, R4 ;  /* 0x0000000403027825 */ /* 0x001fca00078e0204 */
[----:B------:R-:W-:Y:S01]  /*08d0*/  STG.E desc[UR4][R2.64], R24 ;  /* 0x0000001802007986 */ /* 0x000fe2000c101904 */
[----:B------:R-:W-:Y:S05]  /*08e0*/  EXIT ;  /* 0x000000000000794d */ /* 0x000fea0003800000 */
.L_x_27:
        /* <DEDUP_REMOVED lines=9> */
.L_x_33:


//--------------------- .nv.shared._Z18sgemm_2_vectorizedILi32EEvPKfS1_Pfiii --------------------------
	.section	.nv.shared._Z18sgemm_2_vectorizedILi32EEvPKfS1_Pfiii,"aw",@nobits
	.sectionflags	@""
	.align	4
.nv.shared._Z18sgemm_2_vectorizedILi32EEvPKfS1_Pfiii:
	.zero		9216


//--------------------- .nv.shared.reserved.0     --------------------------
	.section	.nv.shared.reserved.0,"aw",@nobits
	.weak		__nv_reservedSMEM_offset_0_alias
	.size		__nv_reservedSMEM_offset_0_alias, 0, 64
	.other		__nv_reservedSMEM_offset_0_alias,@"STO_CUDA_RESERVED_SHARED STV_DEFAULT"
__nv_reservedSMEM_offset_0_alias:
	.zero		0
	.zero		64


//--------------------- .nv.shared._Z14sgemm_1_sharedILi32EEvPKfS1_Pfiii --------------------------
	.section	.nv.shared._Z14sgemm_1_sharedILi32EEvPKfS1_Pfiii,"aw",@nobits
	.sectionflags	@""
	.align	4
.nv.shared._Z14sgemm_1_sharedILi32EEvPKfS1_Pfiii:
	.zero		9216


//--------------------- .nv.shared._Z13sgemm_5_asyncPfS_S_iii --------------------------
	.section	.nv.shared._Z13sgemm_5_asyncPfS_S_iii,"aw",@nobits
	.sectionflags	@""
	.align	4
.nv.shared._Z13sgemm_5_asyncPfS_S_iii:
	.zero		17408


//--------------------- .nv.shared._Z21sgemm_4_double_bufferPKfS0_Pfiii --------------------------
	.section	.nv.shared._Z21sgemm_4_double_bufferPKfS0_Pfiii,"aw",@nobits
	.sectionflags	@""
	.align	4
.nv.shared._Z21sgemm_4_double_bufferPKfS0_Pfiii:
	.zero		17408


//--------------------- .nv.shared._Z22sgemm_3_reg_tiled_1bufPKfS0_Pfiii --------------------------
	.section	.nv.shared._Z22sgemm_3_reg_tiled_1bufPKfS0_Pfiii,"aw",@nobits
	.sectionflags	@""
	.align	4
.nv.shared._Z22sgemm_3_reg_tiled_1bufPKfS0_Pfiii:
	.zero		9216


//--------------------- .nv.constant0._Z18sgemm_2_vectorizedILi32EEvPKfS1_Pfiii --------------------------
	.section	.nv.constant0._Z18sgemm_2_vectorizedILi32EEvPKfS1_Pfiii,"a",@progbits
	.sectionflags	@""
	.align	4
.nv.constant0._Z18sgemm_2_vectorizedILi32EEvPKfS1_Pfiii:
	.zero		932


//--------------------- .nv.constant0._Z14sgemm_1_sharedILi32EEvPKfS1_Pfiii --------------------------
	.section	.nv.constant0._Z14sgemm_1_sharedILi32EEvPKfS1_Pfiii,"a",@progbits
	.sectionflags	@""
	.align	4
.nv.constant0._Z14sgemm_1_sharedILi32EEvPKfS1_Pfiii:
	.zero		932


//--------------------- .nv.constant0._Z13sgemm_5_asyncPfS_S_iii --------------------------
	.section	.nv.constant0._Z13sgemm_5_asyncPfS_S_iii,"a",@progbits
	.sectionflags	@""
	.align	4
.nv.constant0._Z13sgemm_5_asyncPfS_S_iii:
	.zero		932


//--------------------- .nv.constant0._Z21sgemm_4_double_bufferPKfS0_Pfiii --------------------------
	.section	.nv.constant0._Z21sgemm_4_double_bufferPKfS0_Pfiii,"a",@progbits
	.sectionflags	@""
	.align	4
.nv.constant0._Z21sgemm_4_double_bufferPKfS0_Pfiii:
	.zero		932


//--------------------- .nv.constant0._Z22sgemm_3_reg_tiled_1bufPKfS0_Pfiii --------------------------
	.section	.nv.constant0._Z22sgemm_3_reg_tiled_1bufPKfS0_Pfiii,"a",@progbits
	.sectionflags	@""
	.align	4
.nv.constant0._Z22sgemm_3_reg_tiled_1bufPKfS0_Pfiii:
	.zero		932


//--------------------- .nv.constant0._Z13sgemm_0_naivePKfS0_Pfiii --------------------------
	.section	.nv.constant0._Z13sgemm_0_naivePKfS0_Pfiii,"a",@progbits
	.sectionflags	@""
	.align	4
.nv.constant0._Z13sgemm_0_naivePKfS0_Pfiii:
	.zero		932


//--------------------- SYMBOLS --------------------------

	.type		.nv.reservedSmem.offset0,@object
	.size		.nv.reservedSmem.offset0,0x4
	.type		.nv.reservedSmem.cap,@object
	.size		.nv.reservedSmem.cap,0x4
